	.target	sm_80

	.elftype	@"ET_EXEC"


//--------------------- .note.nv.tkinfo           --------------------------
	.section	.note.nv.tkinfo,"",@"SHT_NOTE"
	.sectionflags	@"SHF_NOTE_NV_TKINFO"
	.tkinfo
        /*0018*/ 	.word	0x00000002
        /*0030*/ 	.string	""
        /*0030*/ 	.string	"ptxas"
        /*0030*/ 	.string	"Cuda compilation tools, release 13.0, V13.0.88"
        /*0030*/ 	.string	"Build cuda_13.0.r13.0/compiler.36424714_0"
        /*0030*/ 	.string	"-arch sm_80 -m 64 "



//--------------------- .note.nv.cuinfo           --------------------------
	.section	.note.nv.cuinfo,"",@"SHT_NOTE"
	.sectionflags	@"SHF_NOTE_NV_CUINFO"
        /*0018*/ 	.short	0x0002
        /*001a*/ 	.short	0x0050
        /*001c*/ 	.short	0x0082
	.zero		2


//--------------------- .nv.info                  --------------------------
	.section	.nv.info,"",@"SHT_CUDA_INFO"
	.align	4


	//----- nvinfo : EIATTR_REGCOUNT
	.align		4
        /*0000*/ 	.byte	0x04, 0x2f
        /*0002*/ 	.short	(.L_41 - .L_40)
	.align		4
.L_40:
        /*0004*/ 	.word	index@(_ZN3cub17CUB_300001_SM_8006detail11EmptyKernelIvEEvv)
        /*0008*/ 	.word	0x00000004


	//----- nvinfo : EIATTR_FRAME_SIZE
	.align		4
.L_41:
        /*000c*/ 	.byte	0x04, 0x11
        /*000e*/ 	.short	(.L_43 - .L_42)
	.align		4
.L_42:
        /*0010*/ 	.word	index@(_ZN3cub17CUB_300001_SM_8006detail11EmptyKernelIvEEvv)
        /*0014*/ 	.word	0x00000000


	//----- nvinfo : EIATTR_REGCOUNT
	.align		4
.L_43:
        /*0018*/ 	.byte	0x04, 0x2f
        /*001a*/ 	.short	(.L_45 - .L_44)
	.align		4
.L_44:
        /*001c*/ 	.word	index@(_ZN4vllm31static_scaled_int8_quant_kernelIffEEvPKT_PaPKT0_i)
        /*0020*/ 	.word	0x0000001a


	//----- nvinfo : EIATTR_FRAME_SIZE
	.align		4
.L_45:
        /*0024*/ 	.byte	0x04, 0x11
        /*0026*/ 	.short	(.L_47 - .L_46)
	.align		4
.L_46:
        /*0028*/ 	.word	index@(_ZN4vllm31static_scaled_int8_quant_kernelIffEEvPKT_PaPKT0_i)
        /*002c*/ 	.word	0x00000000


	//----- nvinfo : EIATTR_REGCOUNT
	.align		4
.L_47:
        /*0030*/ 	.byte	0x04, 0x2f
        /*0032*/ 	.short	(.L_49 - .L_48)
	.align		4
.L_48:
        /*0034*/ 	.word	index@(_ZN4vllm35static_scaled_int8_azp_quant_kernelIffiEEvPKT_PaPKT0_PKT1_i)
        /*0038*/ 	.word	0x00000019


	//----- nvinfo : EIATTR_FRAME_SIZE
	.align		4
.L_49:
        /*003c*/ 	.byte	0x04, 0x11
        /*003e*/ 	.short	(.L_51 - .L_50)
	.align		4
.L_50:
        /*0040*/ 	.word	index@(_ZN4vllm35static_scaled_int8_azp_quant_kernelIffiEEvPKT_PaPKT0_PKT1_i)
        /*0044*/ 	.word	0x00000000


	//----- nvinfo : EIATTR_REGCOUNT
	.align		4
.L_51:
        /*0048*/ 	.byte	0x04, 0x2f
        /*004a*/ 	.short	(.L_53 - .L_52)
	.align		4
.L_52:
        /*004c*/ 	.word	index@(_ZN4vllm31static_scaled_int8_quant_kernelIN3c104HalfEfEEvPKT_PaPKT0_i)
        /*0050*/ 	.word	0x00000019


	//----- nvinfo : EIATTR_FRAME_SIZE
	.align		4
.L_53:
        /*0054*/ 	.byte	0x04, 0x11
        /*0056*/ 	.short	(.L_55 - .L_54)
	.align		4
.L_54:
        /*0058*/ 	.word	index@(_ZN4vllm31static_scaled_int8_quant_kernelIN3c104HalfEfEEvPKT_PaPKT0_i)
        /*005c*/ 	.word	0x00000000


	//----- nvinfo : EIATTR_REGCOUNT
	.align		4
.L_55:
        /*0060*/ 	.byte	0x04, 0x2f
        /*0062*/ 	.short	(.L_57 - .L_56)
	.align		4
.L_56:
        /*0064*/ 	.word	index@(_ZN4vllm35static_scaled_int8_azp_quant_kernelIN3c104HalfEfiEEvPKT_PaPKT0_PKT1_i)
        /*0068*/ 	.word	0x00000016


	//----- nvinfo : EIATTR_FRAME_SIZE
	.align		4
.L_57:
        /*006c*/ 	.byte	0x04, 0x11
        /*006e*/ 	.short	(.L_59 - .L_58)
	.align		4
.L_58:
        /*0070*/ 	.word	index@(_ZN4vllm35static_scaled_int8_azp_quant_kernelIN3c104HalfEfiEEvPKT_PaPKT0_PKT1_i)
        /*0074*/ 	.word	0x00000000


	//----- nvinfo : EIATTR_REGCOUNT
	.align		4
.L_59:
        /*0078*/ 	.byte	0x04, 0x2f
        /*007a*/ 	.short	(.L_61 - .L_60)
	.align		4
.L_60:
        /*007c*/ 	.word	index@(_ZN4vllm31static_scaled_int8_quant_kernelIN3c108BFloat16EfEEvPKT_PaPKT0_i)
        /*0080*/ 	.word	0x00000018


	//----- nvinfo : EIATTR_FRAME_SIZE
	.align		4
.L_61:
        /*0084*/ 	.byte	0x04, 0x11
        /*0086*/ 	.short	(.L_63 - .L_62)
	.align		4
.L_62:
        /*0088*/ 	.word	index@(_ZN4vllm31static_scaled_int8_quant_kernelIN3c108BFloat16EfEEvPKT_PaPKT0_i)
        /*008c*/ 	.word	0x00000000


	//----- nvinfo : EIATTR_REGCOUNT
	.align		4
.L_63:
        /*0090*/ 	.byte	0x04, 0x2f
        /*0092*/ 	.short	(.L_65 - .L_64)
	.align		4
.L_64:
        /*0094*/ 	.word	index@(_ZN4vllm35static_scaled_int8_azp_quant_kernelIN3c108BFloat16EfiEEvPKT_PaPKT0_PKT1_i)
        /*0098*/ 	.word	0x00000016


	//----- nvinfo : EIATTR_FRAME_SIZE
	.align		4
.L_65:
        /*009c*/ 	.byte	0x04, 0x11
        /*009e*/ 	.short	(.L_67 - .L_66)
	.align		4
.L_66:
        /*00a0*/ 	.word	index@(_ZN4vllm35static_scaled_int8_azp_quant_kernelIN3c108BFloat16EfiEEvPKT_PaPKT0_PKT1_i)
        /*00a4*/ 	.word	0x00000000


	//----- nvinfo : EIATTR_REGCOUNT
	.align		4
.L_67:
        /*00a8*/ 	.byte	0x04, 0x2f
        /*00aa*/ 	.short	(.L_69 - .L_68)
	.align		4
.L_68:
        /*00ac*/ 	.word	index@(_ZN4vllm32dynamic_scaled_int8_quant_kernelIffEEvPKT_PaPT0_i)
        /*00b0*/ 	.word	0x00000020


	//----- nvinfo : EIATTR_FRAME_SIZE
	.align		4
.L_69:
        /*00b4*/ 	.byte	0x04, 0x11
        /*00b6*/ 	.short	(.L_71 - .L_70)
	.align		4
.L_70:
        /*00b8*/ 	.word	index@(_ZN4vllm32dynamic_scaled_int8_quant_kernelIffEEvPKT_PaPT0_i)
        /*00bc*/ 	.word	0x00000000


	//----- nvinfo : EIATTR_REGCOUNT
	.align		4
.L_71:
        /*00c0*/ 	.byte	0x04, 0x2f
        /*00c2*/ 	.short	(.L_73 - .L_72)
	.align		4
.L_72:
        /*00c4*/ 	.word	index@(_ZN4vllm36dynamic_scaled_int8_azp_quant_kernelIffiEEvPKT_PaPT0_PT1_i)
        /*00c8*/ 	.word	0x00000020


	//----- nvinfo : EIATTR_FRAME_SIZE
	.align		4
.L_73:
        /*00cc*/ 	.byte	0x04, 0x11
        /*00ce*/ 	.short	(.L_75 - .L_74)
	.align		4
.L_74:
        /*00d0*/ 	.word	index@(_ZN4vllm36dynamic_scaled_int8_azp_quant_kernelIffiEEvPKT_PaPT0_PT1_i)
        /*00d4*/ 	.word	0x00000000


	//----- nvinfo : EIATTR_REGCOUNT
	.align		4
.L_75:
        /*00d8*/ 	.byte	0x04, 0x2f
        /*00da*/ 	.short	(.L_77 - .L_76)
	.align		4
.L_76:
        /*00dc*/ 	.word	index@(_ZN4vllm32dynamic_scaled_int8_quant_kernelIN3c104HalfEfEEvPKT_PaPT0_i)
        /*00e0*/ 	.word	0x0000001a


	//----- nvinfo : EIATTR_FRAME_SIZE
	.align		4
.L_77:
        /*00e4*/ 	.byte	0x04, 0x11
        /*00e6*/ 	.short	(.L_79 - .L_78)
	.align		4
.L_78:
        /*00e8*/ 	.word	index@(_ZN4vllm32dynamic_scaled_int8_quant_kernelIN3c104HalfEfEEvPKT_PaPT0_i)
        /*00ec*/ 	.word	0x00000000


	//----- nvinfo : EIATTR_REGCOUNT
	.align		4
.L_79:
        /*00f0*/ 	.byte	0x04, 0x2f
        /*00f2*/ 	.short	(.L_81 - .L_80)
	.align		4
.L_80:
        /*00f4*/ 	.word	index@(_ZN4vllm36dynamic_scaled_int8_azp_quant_kernelIN3c104HalfEfiEEvPKT_PaPT0_PT1_i)
        /*00f8*/ 	.word	0x0000001a


	//----- nvinfo : EIATTR_FRAME_SIZE
	.align		4
.L_81:
        /*00fc*/ 	.byte	0x04, 0x11
        /*00fe*/ 	.short	(.L_83 - .L_82)
	.align		4
.L_82:
        /*0100*/ 	.word	index@(_ZN4vllm36dynamic_scaled_int8_azp_quant_kernelIN3c104HalfEfiEEvPKT_PaPT0_PT1_i)
        /*0104*/ 	.word	0x00000000


	//----- nvinfo : EIATTR_REGCOUNT
	.align		4
.L_83:
        /*0108*/ 	.byte	0x04, 0x2f
        /*010a*/ 	.short	(.L_85 - .L_84)
	.align		4
.L_84:
        /*010c*/ 	.word	index@(_ZN4vllm32dynamic_scaled_int8_quant_kernelIN3c108BFloat16EfEEvPKT_PaPT0_i)
        /*0110*/ 	.word	0x00000019


	//----- nvinfo : EIATTR_FRAME_SIZE
	.align		4
.L_85:
        /*0114*/ 	.byte	0x04, 0x11
        /*0116*/ 	.short	(.L_87 - .L_86)
	.align		4
.L_86:
        /*0118*/ 	.word	index@(_ZN4vllm32dynamic_scaled_int8_quant_kernelIN3c108BFloat16EfEEvPKT_PaPT0_i)
        /*011c*/ 	.word	0x00000000


	//----- nvinfo : EIATTR_REGCOUNT
	.align		4
.L_87:
        /*0120*/ 	.byte	0x04, 0x2f
        /*0122*/ 	.short	(.L_89 - .L_88)
	.align		4
.L_88:
        /*0124*/ 	.word	index@(_ZN4vllm36dynamic_scaled_int8_azp_quant_kernelIN3c108BFloat16EfiEEvPKT_PaPT0_PT1_i)
        /*0128*/ 	.word	0x0000001a


	//----- nvinfo : EIATTR_FRAME_SIZE
	.align		4
.L_89:
        /*012c*/ 	.byte	0x04, 0x11
        /*012e*/ 	.short	(.L_91 - .L_90)
	.align		4
.L_90:
        /*0130*/ 	.word	index@(_ZN4vllm36dynamic_scaled_int8_azp_quant_kernelIN3c108BFloat16EfiEEvPKT_PaPT0_PT1_i)
        /*0134*/ 	.word	0x00000000


	//----- nvinfo : EIATTR_MIN_STACK_SIZE
	.align		4
.L_91:
        /*0138*/ 	.byte	0x04, 0x12
        /*013a*/ 	.short	(.L_93 - .L_92)
	.align		4
.L_92:
        /*013c*/ 	.word	index@(_ZN4vllm36dynamic_scaled_int8_azp_quant_kernelIN3c108BFloat16EfiEEvPKT_PaPT0_PT1_i)
        /*0140*/ 	.word	0x00000000


	//----- nvinfo : EIATTR_MIN_STACK_SIZE
	.align		4
.L_93:
        /*0144*/ 	.byte	0x04, 0x12
        /*0146*/ 	.short	(.L_95 - .L_94)
	.align		4
.L_94:
        /*0148*/ 	.word	index@(_ZN4vllm32dynamic_scaled_int8_quant_kernelIN3c108BFloat16EfEEvPKT_PaPT0_i)
        /*014c*/ 	.word	0x00000000


	//----- nvinfo : EIATTR_MIN_STACK_SIZE
	.align		4
.L_95:
        /*0150*/ 	.byte	0x04, 0x12
        /*0152*/ 	.short	(.L_97 - .L_96)
	.align		4
.L_96:
        /*0154*/ 	.word	index@(_ZN4vllm36dynamic_scaled_int8_azp_quant_kernelIN3c104HalfEfiEEvPKT_PaPT0_PT1_i)
        /*0158*/ 	.word	0x00000000


	//----- nvinfo : EIATTR_MIN_STACK_SIZE
	.align		4
.L_97:
        /*015c*/ 	.byte	0x04, 0x12
        /*015e*/ 	.short	(.L_99 - .L_98)
	.align		4
.L_98:
        /*0160*/ 	.word	index@(_ZN4vllm32dynamic_scaled_int8_quant_kernelIN3c104HalfEfEEvPKT_PaPT0_i)
        /*0164*/ 	.word	0x00000000


	//----- nvinfo : EIATTR_MIN_STACK_SIZE
	.align		4
.L_99:
        /*0168*/ 	.byte	0x04, 0x12
        /*016a*/ 	.short	(.L_101 - .L_100)
	.align		4
.L_100:
        /*016c*/ 	.word	index@(_ZN4vllm36dynamic_scaled_int8_azp_quant_kernelIffiEEvPKT_PaPT0_PT1_i)
        /*0170*/ 	.word	0x00000000


	//----- nvinfo : EIATTR_MIN_STACK_SIZE
	.align		4
.L_101:
        /*0174*/ 	.byte	0x04, 0x12
        /*0176*/ 	.short	(.L_103 - .L_102)
	.align		4
.L_102:
        /*0178*/ 	.word	index@(_ZN4vllm32dynamic_scaled_int8_quant_kernelIffEEvPKT_PaPT0_i)
        /*017c*/ 	.word	0x00000000


	//----- nvinfo : EIATTR_MIN_STACK_SIZE
	.align		4
.L_103:
        /*0180*/ 	.byte	0x04, 0x12
        /*0182*/ 	.short	(.L_105 - .L_104)
	.align		4
.L_104:
        /*0184*/ 	.word	index@(_ZN4vllm35static_scaled_int8_azp_quant_kernelIN3c108BFloat16EfiEEvPKT_PaPKT0_PKT1_i)
        /*0188*/ 	.word	0x00000000


	//----- nvinfo : EIATTR_MIN_STACK_SIZE
	.align		4
.L_105:
        /*018c*/ 	.byte	0x04, 0x12
        /*018e*/ 	.short	(.L_107 - .L_106)
	.align		4
.L_106:
        /*0190*/ 	.word	index@(_ZN4vllm31static_scaled_int8_quant_kernelIN3c108BFloat16EfEEvPKT_PaPKT0_i)
        /*0194*/ 	.word	0x00000000


	//----- nvinfo : EIATTR_MIN_STACK_SIZE
	.align		4
.L_107:
        /*0198*/ 	.byte	0x04, 0x12
        /*019a*/ 	.short	(.L_109 - .L_108)
	.align		4
.L_108:
        /*019c*/ 	.word	index@(_ZN4vllm35static_scaled_int8_azp_quant_kernelIN3c104HalfEfiEEvPKT_PaPKT0_PKT1_i)
        /*01a0*/ 	.word	0x00000000


	//----- nvinfo : EIATTR_MIN_STACK_SIZE
	.align		4
.L_109:
        /*01a4*/ 	.byte	0x04, 0x12
        /*01a6*/ 	.short	(.L_111 - .L_110)
	.align		4
.L_110:
        /*01a8*/ 	.word	index@(_ZN4vllm31static_scaled_int8_quant_kernelIN3c104HalfEfEEvPKT_PaPKT0_i)
        /*01ac*/ 	.word	0x00000000


	//----- nvinfo : EIATTR_MIN_STACK_SIZE
	.align		4
.L_111:
        /*01b0*/ 	.byte	0x04, 0x12
        /*01b2*/ 	.short	(.L_113 - .L_112)
	.align		4
.L_112:
        /*01b4*/ 	.word	index@(_ZN4vllm35static_scaled_int8_azp_quant_kernelIffiEEvPKT_PaPKT0_PKT1_i)
        /*01b8*/ 	.word	0x00000000


	//----- nvinfo : EIATTR_MIN_STACK_SIZE
	.align		4
.L_113:
        /*01bc*/ 	.byte	0x04, 0x12
        /*01be*/ 	.short	(.L_115 - .L_114)
	.align		4
.L_114:
        /*01c0*/ 	.word	index@(_ZN4vllm31static_scaled_int8_quant_kernelIffEEvPKT_PaPKT0_i)
        /*01c4*/ 	.word	0x00000000


	//----- nvinfo : EIATTR_MIN_STACK_SIZE
	.align		4
.L_115:
        /*01c8*/ 	.byte	0x04, 0x12
        /*01ca*/ 	.short	(.L_117 - .L_116)
	.align		4
.L_116:
        /*01cc*/ 	.word	index@(_ZN3cub17CUB_300001_SM_8006detail11EmptyKernelIvEEvv)
        /*01d0*/ 	.word	0x00000000
.L_117:


//--------------------- .nv.info._ZN4vllm36dynamic_scaled_int8_azp_quant_kernelIN3c108BFloat16EfiEEvPKT_PaPT0_PT1_i --------------------------
	.section	.nv.info._ZN4vllm36dynamic_scaled_int8_azp_quant_kernelIN3c108BFloat16EfiEEvPKT_PaPT0_PT1_i,"",@"SHT_CUDA_INFO"
	.sectionflags	@""
	.align	4


	//----- nvinfo : EIATTR_CUDA_API_VERSION
	.align		4
        /*0000*/ 	.byte	0x04, 0x37
        /*0002*/ 	.short	(.L_119 - .L_118)
.L_118:
        /*0004*/ 	.word	0x00000082


	//----- nvinfo : EIATTR_SW2861232_WAR
	.align		4
.L_119:
        /*0008*/ 	.byte	0x01, 0x35
	.zero		2


	//----- nvinfo : EIATTR_PARAM_CBANK
	.align		4
        /*000c*/ 	.byte	0x04, 0x0a
        /*000e*/ 	.short	(.L_121 - .L_120)
	.align		4
.L_120:
        /*0010*/ 	.word	index@(.nv.constant0._ZN4vllm36dynamic_scaled_int8_azp_quant_kernelIN3c108BFloat16EfiEEvPKT_PaPT0_PT1_i)
        /*0014*/ 	.short	0x0160
        /*0016*/ 	.short	0x0024


	//----- nvinfo : EIATTR_CBANK_PARAM_SIZE
	.align		4
.L_121:
        /*0018*/ 	.byte	0x03, 0x19
        /*001a*/ 	.short	0x0024


	//----- nvinfo : EIATTR_KPARAM_INFO
	.align		4
        /*001c*/ 	.byte	0x04, 0x17
        /*001e*/ 	.short	(.L_123 - .L_122)
.L_122:
        /*0020*/ 	.word	0x00000000
        /*0024*/ 	.short	0x0004
        /*0026*/ 	.short	0x0020
        /*0028*/ 	.byte	0x00, 0xf0, 0x11, 0x00


	//----- nvinfo : EIATTR_KPARAM_INFO
	.align		4
.L_123:
        /*002c*/ 	.byte	0x04, 0x17
        /*002e*/ 	.short	(.L_125 - .L_124)
.L_124:
        /*0030*/ 	.word	0x00000000
        /*0034*/ 	.short	0x0003
        /*0036*/ 	.short	0x0018
        /*0038*/ 	.byte	0x00, 0xf0, 0x21, 0x00


	//----- nvinfo : EIATTR_KPARAM_INFO
	.align		4
.L_125:
        /*003c*/ 	.byte	0x04, 0x17
        /*003e*/ 	.short	(.L_127 - .L_126)
.L_126:
        /*0040*/ 	.word	0x00000000
        /*0044*/ 	.short	0x0002
        /*0046*/ 	.short	0x0010
        /*0048*/ 	.byte	0x00, 0xf0, 0x21, 0x00


	//----- nvinfo : EIATTR_KPARAM_INFO
	.align		4
.L_127:
        /*004c*/ 	.byte	0x04, 0x17
        /*004e*/ 	.short	(.L_129 - .L_128)
.L_128:
        /*0050*/ 	.word	0x00000000
        /*0054*/ 	.short	0x0001
        /*0056*/ 	.short	0x0008
        /*0058*/ 	.byte	0x00, 0xf0, 0x21, 0x00


	//----- nvinfo : EIATTR_KPARAM_INFO
	.align		4
.L_129:
        /*005c*/ 	.byte	0x04, 0x17
        /*005e*/ 	.short	(.L_131 - .L_130)
.L_130:
        /*0060*/ 	.word	0x00000000
        /*0064*/ 	.short	0x0000
        /*0066*/ 	.short	0x0000
        /*0068*/ 	.byte	0x00, 0xf0, 0x21, 0x00


	//----- nvinfo : EIATTR_MAXREG_COUNT
	.align		4
.L_131:
        /*006c*/ 	.byte	0x03, 0x1b
        /*006e*/ 	.short	0x00ff


	//----- nvinfo : EIATTR_NUM_BARRIERS
	.align		4
        /*0070*/ 	.byte	0x02, 0x4c
        /*0072*/ 	.byte	0x01
	.zero		1


	//----- nvinfo : EIATTR_MERCURY_ISA_VERSION
	.align		4
        /*0074*/ 	.byte	0x03, 0x5f
        /*0076*/ 	.short	0x0000


	//----- nvinfo : EIATTR_COOP_GROUP_MASK_REGIDS
	.align		4
        /*0078*/ 	.byte	0x04, 0x29
        /*007a*/ 	.short	(.L_133 - .L_132)


	//   ....[0]....
.L_132:
        /*007c*/ 	.word	0xffffffff


	//   ....[1]....
        /*0080*/ 	.word	0xffffffff


	//   ....[2]....
        /*0084*/ 	.word	0xffffffff


	//   ....[3]....
        /*0088*/ 	.word	0xffffffff


	//   ....[4]....
        /*008c*/ 	.word	0xffffffff


	//   ....[5]....
        /*0090*/ 	.word	0xffffffff


	//   ....[6]....
        /*0094*/ 	.word	0xffffffff


	//   ....[7]....
        /*0098*/ 	.word	0xffffffff


	//   ....[8]....
        /*009c*/ 	.word	0xffffffff


	//   ....[9]....
        /*00a0*/ 	.word	0xffffffff


	//   ....[10]....
        /*00a4*/ 	.word	0xffffffff


	//   ....[11]....
        /*00a8*/ 	.word	0xffffffff


	//   ....[12]....
        /*00ac*/ 	.word	0xffffffff


	//   ....[13]....
        /*00b0*/ 	.word	0xffffffff


	//   ....[14]....
        /*00b4*/ 	.word	0xffffffff


	//   ....[15]....
        /*00b8*/ 	.word	0xffffffff


	//   ....[16]....
        /*00bc*/ 	.word	0xffffffff


	//   ....[17]....
        /*00c0*/ 	.word	0xffffffff


	//   ....[18]....
        /*00c4*/ 	.word	0xffffffff


	//   ....[19]....
        /*00c8*/ 	.word	0xffffffff


	//----- nvinfo : EIATTR_COOP_GROUP_INSTR_OFFSETS
	.align		4
.L_133:
        /*00cc*/ 	.byte	0x04, 0x28
        /*00ce*/ 	.short	(.L_135 - .L_134)


	//   ....[0]....
.L_134:
        /*00d0*/ 	.word	0x00000e10


	//   ....[1]....
        /*00d4*/ 	.word	0x00000e20


	//   ....[2]....
        /*00d8*/ 	.word	0x00000e60


	//   ....[3]....
        /*00dc*/ 	.word	0x00000e90


	//   ....[4]....
        /*00e0*/ 	.word	0x00000ec0


	//   ....[5]....
        /*00e4*/ 	.word	0x00000ef0


	//   ....[6]....
        /*00e8*/ 	.word	0x00000f20


	//   ....[7]....
        /*00ec*/ 	.word	0x00000f50


	//   ....[8]....
        /*00f0*/ 	.word	0x00000f80


	//   ....[9]....
        /*00f4*/ 	.word	0x00000fa0


	//   ....[10]....
        /*00f8*/ 	.word	0x000011f0


	//   ....[11]....
        /*00fc*/ 	.word	0x00001220


	//   ....[12]....
        /*0100*/ 	.word	0x00001250


	//   ....[13]....
        /*0104*/ 	.word	0x00001270


	//   ....[14]....
        /*0108*/ 	.word	0x000012a0


	//   ....[15]....
        /*010c*/ 	.word	0x000012c0


	//   ....[16]....
        /*0110*/ 	.word	0x000012f0


	//   ....[17]....
        /*0114*/ 	.word	0x00001310


	//   ....[18]....
        /*0118*/ 	.word	0x00001340


	//   ....[19]....
        /*011c*/ 	.word	0x00001360


	//----- nvinfo : EIATTR_EXIT_INSTR_OFFSETS
	.align		4
.L_135:
        /*0120*/ 	.byte	0x04, 0x1c
        /*0122*/ 	.short	(.L_137 - .L_136)


	//   ....[0]....
.L_136:
        /*0124*/ 	.word	0x00002280


	//   ....[1]....
        /*0128*/ 	.word	0x00002390


	//   ....[2]....
        /*012c*/ 	.word	0x000023f0


	//   ....[3]....
        /*0130*/ 	.word	0x00002c90


	//----- nvinfo : EIATTR_CRS_STACK_SIZE
	.align		4
.L_137:
        /*0134*/ 	.byte	0x04, 0x1e
        /*0136*/ 	.short	(.L_139 - .L_138)
.L_138:
        /*0138*/ 	.word	0x00000000
.L_139:


//--------------------- .nv.info._ZN4vllm32dynamic_scaled_int8_quant_kernelIN3c108BFloat16EfEEvPKT_PaPT0_i --------------------------
	.section	.nv.info._ZN4vllm32dynamic_scaled_int8_quant_kernelIN3c108BFloat16EfEEvPKT_PaPT0_i,"",@"SHT_CUDA_INFO"
	.sectionflags	@""
	.align	4


	//----- nvinfo : EIATTR_CUDA_API_VERSION
	.align		4
        /*0000*/ 	.byte	0x04, 0x37
        /*0002*/ 	.short	(.L_141 - .L_140)
.L_140:
        /*0004*/ 	.word	0x00000082


	//----- nvinfo : EIATTR_SW2861232_WAR
	.align		4
.L_141:
        /*0008*/ 	.byte	0x01, 0x35
	.zero		2


	//----- nvinfo : EIATTR_PARAM_CBANK
	.align		4
        /*000c*/ 	.byte	0x04, 0x0a
        /*000e*/ 	.short	(.L_143 - .L_142)
	.align		4
.L_142:
        /*0010*/ 	.word	index@(.nv.constant0._ZN4vllm32dynamic_scaled_int8_quant_kernelIN3c108BFloat16EfEEvPKT_PaPT0_i)
        /*0014*/ 	.short	0x0160
        /*0016*/ 	.short	0x001c


	//----- nvinfo : EIATTR_CBANK_PARAM_SIZE
	.align		4
.L_143:
        /*0018*/ 	.byte	0x03, 0x19
        /*001a*/ 	.short	0x001c


	//----- nvinfo : EIATTR_KPARAM_INFO
	.align		4
        /*001c*/ 	.byte	0x04, 0x17
        /*001e*/ 	.short	(.L_145 - .L_144)
.L_144:
        /*0020*/ 	.word	0x00000000
        /*0024*/ 	.short	0x0003
        /*0026*/ 	.short	0x0018
        /*0028*/ 	.byte	0x00, 0xf0, 0x11, 0x00


	//----- nvinfo : EIATTR_KPARAM_INFO
	.align		4
.L_145:
        /*002c*/ 	.byte	0x04, 0x17
        /*002e*/ 	.short	(.L_147 - .L_146)
.L_146:
        /*0030*/ 	.word	0x00000000
        /*0034*/ 	.short	0x0002
        /*0036*/ 	.short	0x0010
        /*0038*/ 	.byte	0x00, 0xf0, 0x21, 0x00


	//----- nvinfo : EIATTR_KPARAM_INFO
	.align		4
.L_147:
        /*003c*/ 	.byte	0x04, 0x17
        /*003e*/ 	.short	(.L_149 - .L_148)
.L_148:
        /*0040*/ 	.word	0x00000000
        /*0044*/ 	.short	0x0001
        /*0046*/ 	.short	0x0008
        /*0048*/ 	.byte	0x00, 0xf0, 0x21, 0x00


	//----- nvinfo : EIATTR_KPARAM_INFO
	.align		4
.L_149:
        /*004c*/ 	.byte	0x04, 0x17
        /*004e*/ 	.short	(.L_151 - .L_150)
.L_150:
        /*0050*/ 	.word	0x00000000
        /*0054*/ 	.short	0x0000
        /*0056*/ 	.short	0x0000
        /*0058*/ 	.byte	0x00, 0xf0, 0x21, 0x00


	//----- nvinfo : EIATTR_MAXREG_COUNT
	.align		4
.L_151:
        /*005c*/ 	.byte	0x03, 0x1b
        /*005e*/ 	.short	0x00ff


	//----- nvinfo : EIATTR_NUM_BARRIERS
	.align		4
        /*0060*/ 	.byte	0x02, 0x4c
        /*0062*/ 	.byte	0x01
	.zero		1


	//----- nvinfo : EIATTR_MERCURY_ISA_VERSION
	.align		4
        /*0064*/ 	.byte	0x03, 0x5f
        /*0066*/ 	.short	0x0000


	//----- nvinfo : EIATTR_COOP_GROUP_MASK_REGIDS
	.align		4
        /*0068*/ 	.byte	0x04, 0x29
        /*006a*/ 	.short	(.L_153 - .L_152)


	//   ....[0]....
.L_152:
        /*006c*/ 	.word	0xffffffff


	//   ....[1]....
        /*0070*/ 	.word	0xffffffff


	//   ....[2]....
        /*0074*/ 	.word	0xffffffff


	//   ....[3]....
        /*0078*/ 	.word	0xffffffff


	//   ....[4]....
        /*007c*/ 	.word	0xffffffff


	//   ....[5]....
        /*0080*/ 	.word	0xffffffff


	//   ....[6]....
        /*0084*/ 	.word	0xffffffff


	//   ....[7]....
        /*0088*/ 	.word	0xffffffff


	//   ....[8]....
        /*008c*/ 	.word	0xffffffff


	//   ....[9]....
        /*0090*/ 	.word	0xffffffff


	//----- nvinfo : EIATTR_COOP_GROUP_INSTR_OFFSETS
	.align		4
.L_153:
        /*0094*/ 	.byte	0x04, 0x28
        /*0096*/ 	.short	(.L_155 - .L_154)


	//   ....[0]....
.L_154:
        /*0098*/ 	.word	0x00000b80


	//   ....[1]....
        /*009c*/ 	.word	0x00000be0


	//   ....[2]....
        /*00a0*/ 	.word	0x00000c30


	//   ....[3]....
        /*00a4*/ 	.word	0x00000c80


	//   ....[4]....
        /*00a8*/ 	.word	0x00000cc0


	//   ....[5]....
        /*00ac*/ 	.word	0x00000ef0


	//   ....[6]....
        /*00b0*/ 	.word	0x00000f50


	//   ....[7]....
        /*00b4*/ 	.word	0x00000fb0


	//   ....[8]....
        /*00b8*/ 	.word	0x00001000


	//   ....[9]....
        /*00bc*/ 	.word	0x00001040


	//----- nvinfo : EIATTR_EXIT_INSTR_OFFSETS
	.align		4
.L_155:
        /*00c0*/ 	.byte	0x04, 0x1c
        /*00c2*/ 	.short	(.L_157 - .L_156)


	//   ....[0]....
.L_156:
        /*00c4*/ 	.word	0x00001a90


	//   ....[1]....
        /*00c8*/ 	.word	0x00001b70


	//   ....[2]....
        /*00cc*/ 	.word	0x00001bd0


	//   ....[3]....
        /*00d0*/ 	.word	0x000020c0


	//----- nvinfo : EIATTR_CRS_STACK_SIZE
	.align		4
.L_157:
        /*00d4*/ 	.byte	0x04, 0x1e
        /*00d6*/ 	.short	(.L_159 - .L_158)
.L_158:
        /*00d8*/ 	.word	0x00000000
.L_159:


//--------------------- .nv.info._ZN4vllm36dynamic_scaled_int8_azp_quant_kernelIN3c104HalfEfiEEvPKT_PaPT0_PT1_i --------------------------
	.section	.nv.info._ZN4vllm36dynamic_scaled_int8_azp_quant_kernelIN3c104HalfEfiEEvPKT_PaPT0_PT1_i,"",@"SHT_CUDA_INFO"
	.sectionflags	@""
	.align	4


	//----- nvinfo : EIATTR_CUDA_API_VERSION
	.align		4
        /*0000*/ 	.byte	0x04, 0x37
        /*0002*/ 	.short	(.L_161 - .L_160)
.L_160:
        /*0004*/ 	.word	0x00000082


	//----- nvinfo : EIATTR_SW2861232_WAR
	.align		4
.L_161:
        /*0008*/ 	.byte	0x01, 0x35
	.zero		2


	//----- nvinfo : EIATTR_PARAM_CBANK
	.align		4
        /*000c*/ 	.byte	0x04, 0x0a
        /*000e*/ 	.short	(.L_163 - .L_162)
	.align		4
.L_162:
        /*0010*/ 	.word	index@(.nv.constant0._ZN4vllm36dynamic_scaled_int8_azp_quant_kernelIN3c104HalfEfiEEvPKT_PaPT0_PT1_i)
        /*0014*/ 	.short	0x0160
        /*0016*/ 	.short	0x0024


	//----- nvinfo : EIATTR_CBANK_PARAM_SIZE
	.align		4
.L_163:
        /*0018*/ 	.byte	0x03, 0x19
        /*001a*/ 	.short	0x0024


	//----- nvinfo : EIATTR_KPARAM_INFO
	.align		4
        /*001c*/ 	.byte	0x04, 0x17
        /*001e*/ 	.short	(.L_165 - .L_164)
.L_164:
        /*0020*/ 	.word	0x00000000
        /*0024*/ 	.short	0x0004
        /*0026*/ 	.short	0x0020
        /*0028*/ 	.byte	0x00, 0xf0, 0x11, 0x00


	//----- nvinfo : EIATTR_KPARAM_INFO
	.align		4
.L_165:
        /*002c*/ 	.byte	0x04, 0x17
        /*002e*/ 	.short	(.L_167 - .L_166)
.L_166:
        /*0030*/ 	.word	0x00000000
        /*0034*/ 	.short	0x0003
        /*0036*/ 	.short	0x0018
        /*0038*/ 	.byte	0x00, 0xf0, 0x21, 0x00


	//----- nvinfo : EIATTR_KPARAM_INFO
	.align		4
.L_167:
        /*003c*/ 	.byte	0x04, 0x17
        /*003e*/ 	.short	(.L_169 - .L_168)
.L_168:
        /*0040*/ 	.word	0x00000000
        /*0044*/ 	.short	0x0002
        /*0046*/ 	.short	0x0010
        /*0048*/ 	.byte	0x00, 0xf0, 0x21, 0x00


	//----- nvinfo : EIATTR_KPARAM_INFO
	.align		4
.L_169:
        /*004c*/ 	.byte	0x04, 0x17
        /*004e*/ 	.short	(.L_171 - .L_170)
.L_170:
        /*0050*/ 	.word	0x00000000
        /*0054*/ 	.short	0x0001
        /*0056*/ 	.short	0x0008
        /*0058*/ 	.byte	0x00, 0xf0, 0x21, 0x00


	//----- nvinfo : EIATTR_KPARAM_INFO
	.align		4
.L_171:
        /*005c*/ 	.byte	0x04, 0x17
        /*005e*/ 	.short	(.L_173 - .L_172)
.L_172:
        /*0060*/ 	.word	0x00000000
        /*0064*/ 	.short	0x0000
        /*0066*/ 	.short	0x0000
        /*0068*/ 	.byte	0x00, 0xf0, 0x21, 0x00


	//----- nvinfo : EIATTR_MAXREG_COUNT
	.align		4
.L_173:
        /*006c*/ 	.byte	0x03, 0x1b
        /*006e*/ 	.short	0x00ff


	//----- nvinfo : EIATTR_NUM_BARRIERS
	.align		4
        /*0070*/ 	.byte	0x02, 0x4c
        /*0072*/ 	.byte	0x01
	.zero		1


	//----- nvinfo : EIATTR_MERCURY_ISA_VERSION
	.align		4
        /*0074*/ 	.byte	0x03, 0x5f
        /*0076*/ 	.short	0x0000


	//----- nvinfo : EIATTR_COOP_GROUP_MASK_REGIDS
	.align		4
        /*0078*/ 	.byte	0x04, 0x29
        /*007a*/ 	.short	(.L_175 - .L_174)


	//   ....[0]....
.L_174:
        /*007c*/ 	.word	0xffffffff


	//   ....[1]....
        /*0080*/ 	.word	0xffffffff


	//   ....[2]....
        /*0084*/ 	.word	0xffffffff


	//   ....[3]....
        /*0088*/ 	.word	0xffffffff


	//   ....[4]....
        /*008c*/ 	.word	0xffffffff


	//   ....[5]....
        /*0090*/ 	.word	0xffffffff


	//   ....[6]....
        /*0094*/ 	.word	0xffffffff


	//   ....[7]....
        /*0098*/ 	.word	0xffffffff


	//   ....[8]....
        /*009c*/ 	.word	0xffffffff


	//   ....[9]....
        /*00a0*/ 	.word	0xffffffff


	//   ....[10]....
        /*00a4*/ 	.word	0xffffffff


	//   ....[11]....
        /*00a8*/ 	.word	0xffffffff


	//   ....[12]....
        /*00ac*/ 	.word	0xffffffff


	//   ....[13]....
        /*00b0*/ 	.word	0xffffffff


	//   ....[14]....
        /*00b4*/ 	.word	0xffffffff


	//   ....[15]....
        /*00b8*/ 	.word	0xffffffff


	//   ....[16]....
        /*00bc*/ 	.word	0xffffffff


	//   ....[17]....
        /*00c0*/ 	.word	0xffffffff


	//   ....[18]....
        /*00c4*/ 	.word	0xffffffff


	//   ....[19]....
        /*00c8*/ 	.word	0xffffffff


	//----- nvinfo : EIATTR_COOP_GROUP_INSTR_OFFSETS
	.align		4
.L_175:
        /*00cc*/ 	.byte	0x04, 0x28
        /*00ce*/ 	.short	(.L_177 - .L_176)


	//   ....[0]....
.L_176:
        /*00d0*/ 	.word	0x00000e10


	//   ....[1]....
        /*00d4*/ 	.word	0x00000e20


	//   ....[2]....
        /*00d8*/ 	.word	0x00000e60


	//   ....[3]....
        /*00dc*/ 	.word	0x00000e90


	//   ....[4]....
        /*00e0*/ 	.word	0x00000ec0


	//   ....[5]....
        /*00e4*/ 	.word	0x00000ef0


	//   ....[6]....
        /*00e8*/ 	.word	0x00000f20


	//   ....[7]....
        /*00ec*/ 	.word	0x00000f50


	//   ....[8]....
        /*00f0*/ 	.word	0x00000f80


	//   ....[9]....
        /*00f4*/ 	.word	0x00000fa0


	//   ....[10]....
        /*00f8*/ 	.word	0x000011f0


	//   ....[11]....
        /*00fc*/ 	.word	0x00001220


	//   ....[12]....
        /*0100*/ 	.word	0x00001250


	//   ....[13]....
        /*0104*/ 	.word	0x00001270


	//   ....[14]....
        /*0108*/ 	.word	0x000012a0


	//   ....[15]....
        /*010c*/ 	.word	0x000012c0


	//   ....[16]....
        /*0110*/ 	.word	0x000012f0


	//   ....[17]....
        /*0114*/ 	.word	0x00001310


	//   ....[18]....
        /*0118*/ 	.word	0x00001340


	//   ....[19]....
        /*011c*/ 	.word	0x00001360


	//----- nvinfo : EIATTR_EXIT_INSTR_OFFSETS
	.align		4
.L_177:
        /*0120*/ 	.byte	0x04, 0x1c
        /*0122*/ 	.short	(.L_179 - .L_178)


	//   ....[0]....
.L_178:
        /*0124*/ 	.word	0x00002280


	//   ....[1]....
        /*0128*/ 	.word	0x00002390


	//   ....[2]....
        /*012c*/ 	.word	0x000023f0


	//   ....[3]....
        /*0130*/ 	.word	0x00002c90


	//----- nvinfo : EIATTR_CRS_STACK_SIZE
	.align		4
.L_179:
        /*0134*/ 	.byte	0x04, 0x1e
        /*0136*/ 	.short	(.L_181 - .L_180)
.L_180:
        /*0138*/ 	.word	0x00000000
.L_181:


//--------------------- .nv.info._ZN4vllm32dynamic_scaled_int8_quant_kernelIN3c104HalfEfEEvPKT_PaPT0_i --------------------------
	.section	.nv.info._ZN4vllm32dynamic_scaled_int8_quant_kernelIN3c104HalfEfEEvPKT_PaPT0_i,"",@"SHT_CUDA_INFO"
	.sectionflags	@""
	.align	4


	//----- nvinfo : EIATTR_CUDA_API_VERSION
	.align		4
        /*0000*/ 	.byte	0x04, 0x37
        /*0002*/ 	.short	(.L_183 - .L_182)
.L_182:
        /*0004*/ 	.word	0x00000082


	//----- nvinfo : EIATTR_SW2861232_WAR
	.align		4
.L_183:
        /*0008*/ 	.byte	0x01, 0x35
	.zero		2


	//----- nvinfo : EIATTR_PARAM_CBANK
	.align		4
        /*000c*/ 	.byte	0x04, 0x0a
        /*000e*/ 	.short	(.L_185 - .L_184)
	.align		4
.L_184:
        /*0010*/ 	.word	index@(.nv.constant0._ZN4vllm32dynamic_scaled_int8_quant_kernelIN3c104HalfEfEEvPKT_PaPT0_i)
        /*0014*/ 	.short	0x0160
        /*0016*/ 	.short	0x001c


	//----- nvinfo : EIATTR_CBANK_PARAM_SIZE
	.align		4
.L_185:
        /*0018*/ 	.byte	0x03, 0x19
        /*001a*/ 	.short	0x001c


	//----- nvinfo : EIATTR_KPARAM_INFO
	.align		4
        /*001c*/ 	.byte	0x04, 0x17
        /*001e*/ 	.short	(.L_187 - .L_186)
.L_186:
        /*0020*/ 	.word	0x00000000
        /*0024*/ 	.short	0x0003
        /*0026*/ 	.short	0x0018
        /*0028*/ 	.byte	0x00, 0xf0, 0x11, 0x00


	//----- nvinfo : EIATTR_KPARAM_INFO
	.align		4
.L_187:
        /*002c*/ 	.byte	0x04, 0x17
        /*002e*/ 	.short	(.L_189 - .L_188)
.L_188:
        /*0030*/ 	.word	0x00000000
        /*0034*/ 	.short	0x0002
        /*0036*/ 	.short	0x0010
        /*0038*/ 	.byte	0x00, 0xf0, 0x21, 0x00


	//----- nvinfo : EIATTR_KPARAM_INFO
	.align		4
.L_189:
        /*003c*/ 	.byte	0x04, 0x17
        /*003e*/ 	.short	(.L_191 - .L_190)
.L_190:
        /*0040*/ 	.word	0x00000000
        /*0044*/ 	.short	0x0001
        /*0046*/ 	.short	0x0008
        /*0048*/ 	.byte	0x00, 0xf0, 0x21, 0x00


	//----- nvinfo : EIATTR_KPARAM_INFO
	.align		4
.L_191:
        /*004c*/ 	.byte	0x04, 0x17
        /*004e*/ 	.short	(.L_193 - .L_192)
.L_192:
        /*0050*/ 	.word	0x00000000
        /*0054*/ 	.short	0x0000
        /*0056*/ 	.short	0x0000
        /*0058*/ 	.byte	0x00, 0xf0, 0x21, 0x00


	//----- nvinfo : EIATTR_MAXREG_COUNT
	.align		4
.L_193:
        /*005c*/ 	.byte	0x03, 0x1b
        /*005e*/ 	.short	0x00ff


	//----- nvinfo : EIATTR_NUM_BARRIERS
	.align		4
        /*0060*/ 	.byte	0x02, 0x4c
        /*0062*/ 	.byte	0x01
	.zero		1


	//----- nvinfo : EIATTR_MERCURY_ISA_VERSION
	.align		4
        /*0064*/ 	.byte	0x03, 0x5f
        /*0066*/ 	.short	0x0000


	//----- nvinfo : EIATTR_COOP_GROUP_MASK_REGIDS
	.align		4
        /*0068*/ 	.byte	0x04, 0x29
        /*006a*/ 	.short	(.L_195 - .L_194)


	//   ....[0]....
.L_194:
        /*006c*/ 	.word	0xffffffff


	//   ....[1]....
        /*0070*/ 	.word	0xffffffff


	//   ....[2]....
        /*0074*/ 	.word	0xffffffff


	//   ....[3]....
        /*0078*/ 	.word	0xffffffff


	//   ....[4]....
        /*007c*/ 	.word	0xffffffff


	//   ....[5]....
        /*0080*/ 	.word	0xffffffff


	//   ....[6]....
        /*0084*/ 	.word	0xffffffff


	//   ....[7]....
        /*0088*/ 	.word	0xffffffff


	//   ....[8]....
        /*008c*/ 	.word	0xffffffff


	//   ....[9]....
        /*0090*/ 	.word	0xffffffff


	//----- nvinfo : EIATTR_COOP_GROUP_INSTR_OFFSETS
	.align		4
.L_195:
        /*0094*/ 	.byte	0x04, 0x28
        /*0096*/ 	.short	(.L_197 - .L_196)


	//   ....[0]....
.L_196:
        /*0098*/ 	.word	0x00000b80


	//   ....[1]....
        /*009c*/ 	.word	0x00000be0


	//   ....[2]....
        /*00a0*/ 	.word	0x00000c30


	//   ....[3]....
        /*00a4*/ 	.word	0x00000c80


	//   ....[4]....
        /*00a8*/ 	.word	0x00000cc0


	//   ....[5]....
        /*00ac*/ 	.word	0x00000ef0


	//   ....[6]....
        /*00b0*/ 	.word	0x00000f50


	//   ....[7]....
        /*00b4*/ 	.word	0x00000fb0


	//   ....[8]....
        /*00b8*/ 	.word	0x00001000


	//   ....[9]....
        /*00bc*/ 	.word	0x00001040


	//----- nvinfo : EIATTR_EXIT_INSTR_OFFSETS
	.align		4
.L_197:
        /*00c0*/ 	.byte	0x04, 0x1c
        /*00c2*/ 	.short	(.L_199 - .L_198)


	//   ....[0]....
.L_198:
        /*00c4*/ 	.word	0x00001a90


	//   ....[1]....
        /*00c8*/ 	.word	0x00001b70


	//   ....[2]....
        /*00cc*/ 	.word	0x00001bd0


	//   ....[3]....
        /*00d0*/ 	.word	0x000020c0


	//----- nvinfo : EIATTR_CRS_STACK_SIZE
	.align		4
.L_199:
        /*00d4*/ 	.byte	0x04, 0x1e
        /*00d6*/ 	.short	(.L_201 - .L_200)
.L_200:
        /*00d8*/ 	.word	0x00000000
.L_201:


//--------------------- .nv.info._ZN4vllm36dynamic_scaled_int8_azp_quant_kernelIffiEEvPKT_PaPT0_PT1_i --------------------------
	.section	.nv.info._ZN4vllm36dynamic_scaled_int8_azp_quant_kernelIffiEEvPKT_PaPT0_PT1_i,"",@"SHT_CUDA_INFO"
	.sectionflags	@""
	.align	4


	//----- nvinfo : EIATTR_CUDA_API_VERSION
	.align		4
        /*0000*/ 	.byte	0x04, 0x37
        /*0002*/ 	.short	(.L_203 - .L_202)
.L_202:
        /*0004*/ 	.word	0x00000082


	//----- nvinfo : EIATTR_SW2861232_WAR
	.align		4
.L_203:
        /*0008*/ 	.byte	0x01, 0x35
	.zero		2


	//----- nvinfo : EIATTR_PARAM_CBANK
	.align		4
        /*000c*/ 	.byte	0x04, 0x0a
        /*000e*/ 	.short	(.L_205 - .L_204)
	.align		4
.L_204:
        /*0010*/ 	.word	index@(.nv.constant0._ZN4vllm36dynamic_scaled_int8_azp_quant_kernelIffiEEvPKT_PaPT0_PT1_i)
        /*0014*/ 	.short	0x0160
        /*0016*/ 	.short	0x0024


	//----- nvinfo : EIATTR_CBANK_PARAM_SIZE
	.align		4
.L_205:
        /*0018*/ 	.byte	0x03, 0x19
        /*001a*/ 	.short	0x0024


	//----- nvinfo : EIATTR_KPARAM_INFO
	.align		4
        /*001c*/ 	.byte	0x04, 0x17
        /*001e*/ 	.short	(.L_207 - .L_206)
.L_206:
        /*0020*/ 	.word	0x00000000
        /*0024*/ 	.short	0x0004
        /*0026*/ 	.short	0x0020
        /*0028*/ 	.byte	0x00, 0xf0, 0x11, 0x00


	//----- nvinfo : EIATTR_KPARAM_INFO
	.align		4
.L_207:
        /*002c*/ 	.byte	0x04, 0x17
        /*002e*/ 	.short	(.L_209 - .L_208)
.L_208:
        /*0030*/ 	.word	0x00000000
        /*0034*/ 	.short	0x0003
        /*0036*/ 	.short	0x0018
        /*0038*/ 	.byte	0x00, 0xf0, 0x21, 0x00


	//----- nvinfo : EIATTR_KPARAM_INFO
	.align		4
.L_209:
        /*003c*/ 	.byte	0x04, 0x17
        /*003e*/ 	.short	(.L_211 - .L_210)
.L_210:
        /*0040*/ 	.word	0x00000000
        /*0044*/ 	.short	0x0002
        /*0046*/ 	.short	0x0010
        /*0048*/ 	.byte	0x00, 0xf0, 0x21, 0x00


	//----- nvinfo : EIATTR_KPARAM_INFO
	.align		4
.L_211:
        /*004c*/ 	.byte	0x04, 0x17
        /*004e*/ 	.short	(.L_213 - .L_212)
.L_212:
        /*0050*/ 	.word	0x00000000
        /*0054*/ 	.short	0x0001
        /*0056*/ 	.short	0x0008
        /*0058*/ 	.byte	0x00, 0xf0, 0x21, 0x00


	//----- nvinfo : EIATTR_KPARAM_INFO
	.align		4
.L_213:
        /*005c*/ 	.byte	0x04, 0x17
        /*005e*/ 	.short	(.L_215 - .L_214)
.L_214:
        /*0060*/ 	.word	0x00000000
        /*0064*/ 	.short	0x0000
        /*0066*/ 	.short	0x0000
        /*0068*/ 	.byte	0x00, 0xf0, 0x21, 0x00


	//----- nvinfo : EIATTR_MAXREG_COUNT
	.align		4
.L_215:
        /*006c*/ 	.byte	0x03, 0x1b
        /*006e*/ 	.short	0x00ff


	//----- nvinfo : EIATTR_NUM_BARRIERS
	.align		4
        /*0070*/ 	.byte	0x02, 0x4c
        /*0072*/ 	.byte	0x01
	.zero		1


	//----- nvinfo : EIATTR_MERCURY_ISA_VERSION
	.align		4
        /*0074*/ 	.byte	0x03, 0x5f
        /*0076*/ 	.short	0x0000


	//----- nvinfo : EIATTR_COOP_GROUP_MASK_REGIDS
	.align		4
        /*0078*/ 	.byte	0x04, 0x29
        /*007a*/ 	.short	(.L_217 - .L_216)


	//   ....[0]....
.L_216:
        /*007c*/ 	.word	0xffffffff


	//   ....[1]....
        /*0080*/ 	.word	0xffffffff


	//   ....[2]....
        /*0084*/ 	.word	0xffffffff


	//   ....[3]....
        /*0088*/ 	.word	0xffffffff


	//   ....[4]....
        /*008c*/ 	.word	0xffffffff


	//   ....[5]....
        /*0090*/ 	.word	0xffffffff


	//   ....[6]....
        /*0094*/ 	.word	0xffffffff


	//   ....[7]....
        /*0098*/ 	.word	0xffffffff


	//   ....[8]....
        /*009c*/ 	.word	0xffffffff


	//   ....[9]....
        /*00a0*/ 	.word	0xffffffff


	//   ....[10]....
        /*00a4*/ 	.word	0xffffffff


	//   ....[11]....
        /*00a8*/ 	.word	0xffffffff


	//   ....[12]....
        /*00ac*/ 	.word	0xffffffff


	//   ....[13]....
        /*00b0*/ 	.word	0xffffffff


	//   ....[14]....
        /*00b4*/ 	.word	0xffffffff


	//   ....[15]....
        /*00b8*/ 	.word	0xffffffff


	//   ....[16]....
        /*00bc*/ 	.word	0xffffffff


	//   ....[17]....
        /*00c0*/ 	.word	0xffffffff


	//   ....[18]....
        /*00c4*/ 	.word	0xffffffff


	//   ....[19]....
        /*00c8*/ 	.word	0xffffffff


	//----- nvinfo : EIATTR_COOP_GROUP_INSTR_OFFSETS
	.align		4
.L_217:
        /*00cc*/ 	.byte	0x04, 0x28
        /*00ce*/ 	.short	(.L_219 - .L_218)


	//   ....[0]....
.L_218:
        /*00d0*/ 	.word	0x00002860


	//   ....[1]....
        /*00d4*/ 	.word	0x00002870


	//   ....[2]....
        /*00d8*/ 	.word	0x000028b0


	//   ....[3]....
        /*00dc*/ 	.word	0x000028e0


	//   ....[4]....
        /*00e0*/ 	.word	0x00002910


	//   ....[5]....
        /*00e4*/ 	.word	0x00002940


	//   ....[6]....
        /*00e8*/ 	.word	0x00002970


	//   ....[7]....
        /*00ec*/ 	.word	0x000029a0


	//   ....[8]....
        /*00f0*/ 	.word	0x000029d0


	//   ....[9]....
        /*00f4*/ 	.word	0x000029f0


	//   ....[10]....
        /*00f8*/ 	.word	0x00002c40


	//   ....[11]....
        /*00fc*/ 	.word	0x00002c70


	//   ....[12]....
        /*0100*/ 	.word	0x00002ca0


	//   ....[13]....
        /*0104*/ 	.word	0x00002cc0


	//   ....[14]....
        /*0108*/ 	.word	0x00002cf0


	//   ....[15]....
        /*010c*/ 	.word	0x00002d10


	//   ....[16]....
        /*0110*/ 	.word	0x00002d40


	//   ....[17]....
        /*0114*/ 	.word	0x00002d60


	//   ....[18]....
        /*0118*/ 	.word	0x00002d90


	//   ....[19]....
        /*011c*/ 	.word	0x00002db0


	//----- nvinfo : EIATTR_EXIT_INSTR_OFFSETS
	.align		4
.L_219:
        /*0120*/ 	.byte	0x04, 0x1c
        /*0122*/ 	.short	(.L_221 - .L_220)


	//   ....[0]....
.L_220:
        /*0124*/ 	.word	0x00003be0


	//   ....[1]....
        /*0128*/ 	.word	0x00003cd0


	//   ....[2]....
        /*012c*/ 	.word	0x00003d30


	//   ....[3]....
        /*0130*/ 	.word	0x00004510


	//----- nvinfo : EIATTR_CRS_STACK_SIZE
	.align		4
.L_221:
        /*0134*/ 	.byte	0x04, 0x1e
        /*0136*/ 	.short	(.L_223 - .L_222)
.L_222:
        /*0138*/ 	.word	0x00000000
.L_223:


//--------------------- .nv.info._ZN4vllm32dynamic_scaled_int8_quant_kernelIffEEvPKT_PaPT0_i --------------------------
	.section	.nv.info._ZN4vllm32dynamic_scaled_int8_quant_kernelIffEEvPKT_PaPT0_i,"",@"SHT_CUDA_INFO"
	.sectionflags	@""
	.align	4


	//----- nvinfo : EIATTR_CUDA_API_VERSION
	.align		4
        /*0000*/ 	.byte	0x04, 0x37
        /*0002*/ 	.short	(.L_225 - .L_224)
.L_224:
        /*0004*/ 	.word	0x00000082


	//----- nvinfo : EIATTR_SW2861232_WAR
	.align		4
.L_225:
        /*0008*/ 	.byte	0x01, 0x35
	.zero		2


	//----- nvinfo : EIATTR_PARAM_CBANK
	.align		4
        /*000c*/ 	.byte	0x04, 0x0a
        /*000e*/ 	.short	(.L_227 - .L_226)
	.align		4
.L_226:
        /*0010*/ 	.word	index@(.nv.constant0._ZN4vllm32dynamic_scaled_int8_quant_kernelIffEEvPKT_PaPT0_i)
        /*0014*/ 	.short	0x0160
        /*0016*/ 	.short	0x001c


	//----- nvinfo : EIATTR_CBANK_PARAM_SIZE
	.align		4
.L_227:
        /*0018*/ 	.byte	0x03, 0x19
        /*001a*/ 	.short	0x001c


	//----- nvinfo : EIATTR_KPARAM_INFO
	.align		4
        /*001c*/ 	.byte	0x04, 0x17
        /*001e*/ 	.short	(.L_229 - .L_228)
.L_228:
        /*0020*/ 	.word	0x00000000
        /*0024*/ 	.short	0x0003
        /*0026*/ 	.short	0x0018
        /*0028*/ 	.byte	0x00, 0xf0, 0x11, 0x00


	//----- nvinfo : EIATTR_KPARAM_INFO
	.align		4
.L_229:
        /*002c*/ 	.byte	0x04, 0x17
        /*002e*/ 	.short	(.L_231 - .L_230)
.L_230:
        /*0030*/ 	.word	0x00000000
        /*0034*/ 	.short	0x0002
        /*0036*/ 	.short	0x0010
        /*0038*/ 	.byte	0x00, 0xf0, 0x21, 0x00


	//----- nvinfo : EIATTR_KPARAM_INFO
	.align		4
.L_231:
        /*003c*/ 	.byte	0x04, 0x17
        /*003e*/ 	.short	(.L_233 - .L_232)
.L_232:
        /*0040*/ 	.word	0x00000000
        /*0044*/ 	.short	0x0001
        /*0046*/ 	.short	0x0008
        /*0048*/ 	.byte	0x00, 0xf0, 0x21, 0x00


	//----- nvinfo : EIATTR_KPARAM_INFO
	.align		4
.L_233:
        /*004c*/ 	.byte	0x04, 0x17
        /*004e*/ 	.short	(.L_235 - .L_234)
.L_234:
        /*0050*/ 	.word	0x00000000
        /*0054*/ 	.short	0x0000
        /*0056*/ 	.short	0x0000
        /*0058*/ 	.byte	0x00, 0xf0, 0x21, 0x00


	//----- nvinfo : EIATTR_MAXREG_COUNT
	.align		4
.L_235:
        /*005c*/ 	.byte	0x03, 0x1b
        /*005e*/ 	.short	0x00ff


	//----- nvinfo : EIATTR_NUM_BARRIERS
	.align		4
        /*0060*/ 	.byte	0x02, 0x4c
        /*0062*/ 	.byte	0x01
	.zero		1


	//----- nvinfo : EIATTR_MERCURY_ISA_VERSION
	.align		4
        /*0064*/ 	.byte	0x03, 0x5f
        /*0066*/ 	.short	0x0000


	//----- nvinfo : EIATTR_COOP_GROUP_MASK_REGIDS
	.align		4
        /*0068*/ 	.byte	0x04, 0x29
        /*006a*/ 	.short	(.L_237 - .L_236)


	//   ....[0]....
.L_236:
        /*006c*/ 	.word	0xffffffff


	//   ....[1]....
        /*0070*/ 	.word	0xffffffff


	//   ....[2]....
        /*0074*/ 	.word	0xffffffff


	//   ....[3]....
        /*0078*/ 	.word	0xffffffff


	//   ....[4]....
        /*007c*/ 	.word	0xffffffff


	//   ....[5]....
        /*0080*/ 	.word	0xffffffff


	//   ....[6]....
        /*0084*/ 	.word	0xffffffff


	//   ....[7]....
        /*0088*/ 	.word	0xffffffff


	//   ....[8]....
        /*008c*/ 	.word	0xffffffff


	//   ....[9]....
        /*0090*/ 	.word	0xffffffff


	//----- nvinfo : EIATTR_COOP_GROUP_INSTR_OFFSETS
	.align		4
.L_237:
        /*0094*/ 	.byte	0x04, 0x28
        /*0096*/ 	.short	(.L_239 - .L_238)


	//   ....[0]....
.L_238:
        /*0098*/ 	.word	0x00001e60


	//   ....[1]....
        /*009c*/ 	.word	0x00001ec0


	//   ....[2]....
        /*00a0*/ 	.word	0x00001f10


	//   ....[3]....
        /*00a4*/ 	.word	0x00001f60


	//   ....[4]....
        /*00a8*/ 	.word	0x00001fa0


	//   ....[5]....
        /*00ac*/ 	.word	0x000021c0


	//   ....[6]....
        /*00b0*/ 	.word	0x00002220


	//   ....[7]....
        /*00b4*/ 	.word	0x00002290


	//   ....[8]....
        /*00b8*/ 	.word	0x000022d0


	//   ....[9]....
        /*00bc*/ 	.word	0x00002310


	//----- nvinfo : EIATTR_EXIT_INSTR_OFFSETS
	.align		4
.L_239:
        /*00c0*/ 	.byte	0x04, 0x1c
        /*00c2*/ 	.short	(.L_241 - .L_240)


	//   ....[0]....
.L_240:
        /*00c4*/ 	.word	0x00002be0


	//   ....[1]....
        /*00c8*/ 	.word	0x00002c90


	//   ....[2]....
        /*00cc*/ 	.word	0x00002cf0


	//   ....[3]....
        /*00d0*/ 	.word	0x000030f0


	//----- nvinfo : EIATTR_CRS_STACK_SIZE
	.align		4
.L_241:
        /*00d4*/ 	.byte	0x04, 0x1e
        /*00d6*/ 	.short	(.L_243 - .L_242)
.L_242:
        /*00d8*/ 	.word	0x00000000
.L_243:


//--------------------- .nv.info._ZN4vllm35static_scaled_int8_azp_quant_kernelIN3c108BFloat16EfiEEvPKT_PaPKT0_PKT1_i --------------------------
	.section	.nv.info._ZN4vllm35static_scaled_int8_azp_quant_kernelIN3c108BFloat16EfiEEvPKT_PaPKT0_PKT1_i,"",@"SHT_CUDA_INFO"
	.sectionflags	@""
	.align	4


	//----- nvinfo : EIATTR_CUDA_API_VERSION
	.align		4
        /*0000*/ 	.byte	0x04, 0x37
        /*0002*/ 	.short	(.L_245 - .L_244)
.L_244:
        /*0004*/ 	.word	0x00000082


	//----- nvinfo : EIATTR_SW2861232_WAR
	.align		4
.L_245:
        /*0008*/ 	.byte	0x01, 0x35
	.zero		2


	//----- nvinfo : EIATTR_PARAM_CBANK
	.align		4
        /*000c*/ 	.byte	0x04, 0x0a
        /*000e*/ 	.short	(.L_247 - .L_246)
	.align		4
.L_246:
        /*0010*/ 	.word	index@(.nv.constant0._ZN4vllm35static_scaled_int8_azp_quant_kernelIN3c108BFloat16EfiEEvPKT_PaPKT0_PKT1_i)
        /*0014*/ 	.short	0x0160
        /*0016*/ 	.short	0x0024


	//----- nvinfo : EIATTR_CBANK_PARAM_SIZE
	.align		4
.L_247:
        /*0018*/ 	.byte	0x03, 0x19
        /*001a*/ 	.short	0x0024


	//----- nvinfo : EIATTR_KPARAM_INFO
	.align		4
        /*001c*/ 	.byte	0x04, 0x17
        /*001e*/ 	.short	(.L_249 - .L_248)
.L_248:
        /*0020*/ 	.word	0x00000000
        /*0024*/ 	.short	0x0004
        /*0026*/ 	.short	0x0020
        /*0028*/ 	.byte	0x00, 0xf0, 0x11, 0x00


	//----- nvinfo : EIATTR_KPARAM_INFO
	.align		4
.L_249:
        /*002c*/ 	.byte	0x04, 0x17
        /*002e*/ 	.short	(.L_251 - .L_250)
.L_250:
        /*0030*/ 	.word	0x00000000
        /*0034*/ 	.short	0x0003
        /*0036*/ 	.short	0x0018
        /*0038*/ 	.byte	0x00, 0xf0, 0x21, 0x00


	//----- nvinfo : EIATTR_KPARAM_INFO
	.align		4
.L_251:
        /*003c*/ 	.byte	0x04, 0x17
        /*003e*/ 	.short	(.L_253 - .L_252)
.L_252:
        /*0040*/ 	.word	0x00000000
        /*0044*/ 	.short	0x0002
        /*0046*/ 	.short	0x0010
        /*0048*/ 	.byte	0x00, 0xf0, 0x21, 0x00


	//----- nvinfo : EIATTR_KPARAM_INFO
	.align		4
.L_253:
        /*004c*/ 	.byte	0x04, 0x17
        /*004e*/ 	.short	(.L_255 - .L_254)
.L_254:
        /*0050*/ 	.word	0x00000000
        /*0054*/ 	.short	0x0001
        /*0056*/ 	.short	0x0008
        /*0058*/ 	.byte	0x00, 0xf0, 0x21, 0x00


	//----- nvinfo : EIATTR_KPARAM_INFO
	.align		4
.L_255:
        /*005c*/ 	.byte	0x04, 0x17
        /*005e*/ 	.short	(.L_257 - .L_256)
.L_256:
        /*0060*/ 	.word	0x00000000
        /*0064*/ 	.short	0x0000
        /*0066*/ 	.short	0x0000
        /*0068*/ 	.byte	0x00, 0xf0, 0x21, 0x00


	//----- nvinfo : EIATTR_MAXREG_COUNT
	.align		4
.L_257:
        /*006c*/ 	.byte	0x03, 0x1b
        /*006e*/ 	.short	0x00ff


	//----- nvinfo : EIATTR_MERCURY_ISA_VERSION
	.align		4
        /*0070*/ 	.byte	0x03, 0x5f
        /*0072*/ 	.short	0x0000


	//----- nvinfo : EIATTR_EXIT_INSTR_OFFSETS
	.align		4
        /*0074*/ 	.byte	0x04, 0x1c
        /*0076*/ 	.short	(.L_259 - .L_258)


	//   ....[0]....
.L_258:
        /*0078*/ 	.word	0x00000d50


	//   ....[1]....
        /*007c*/ 	.word	0x00000e60


	//   ....[2]....
        /*0080*/ 	.word	0x00000ec0


	//   ....[3]....
        /*0084*/ 	.word	0x00001790


	//----- nvinfo : EIATTR_CRS_STACK_SIZE
	.align		4
.L_259:
        /*0088*/ 	.byte	0x04, 0x1e
        /*008a*/ 	.short	(.L_261 - .L_260)
.L_260:
        /*008c*/ 	.word	0x00000000
.L_261:


//--------------------- .nv.info._ZN4vllm31static_scaled_int8_quant_kernelIN3c108BFloat16EfEEvPKT_PaPKT0_i --------------------------
	.section	.nv.info._ZN4vllm31static_scaled_int8_quant_kernelIN3c108BFloat16EfEEvPKT_PaPKT0_i,"",@"SHT_CUDA_INFO"
	.sectionflags	@""
	.align	4


	//----- nvinfo : EIATTR_CUDA_API_VERSION
	.align		4
        /*0000*/ 	.byte	0x04, 0x37
        /*0002*/ 	.short	(.L_263 - .L_262)
.L_262:
        /*0004*/ 	.word	0x00000082


	//----- nvinfo : EIATTR_SW2861232_WAR
	.align		4
.L_263:
        /*0008*/ 	.byte	0x01, 0x35
	.zero		2


	//----- nvinfo : EIATTR_PARAM_CBANK
	.align		4
        /*000c*/ 	.byte	0x04, 0x0a
        /*000e*/ 	.short	(.L_265 - .L_264)
	.align		4
.L_264:
        /*0010*/ 	.word	index@(.nv.constant0._ZN4vllm31static_scaled_int8_quant_kernelIN3c108BFloat16EfEEvPKT_PaPKT0_i)
        /*0014*/ 	.short	0x0160
        /*0016*/ 	.short	0x001c


	//----- nvinfo : EIATTR_CBANK_PARAM_SIZE
	.align		4
.L_265:
        /*0018*/ 	.byte	0x03, 0x19
        /*001a*/ 	.short	0x001c


	//----- nvinfo : EIATTR_KPARAM_INFO
	.align		4
        /*001c*/ 	.byte	0x04, 0x17
        /*001e*/ 	.short	(.L_267 - .L_266)
.L_266:
        /*0020*/ 	.word	0x00000000
        /*0024*/ 	.short	0x0003
        /*0026*/ 	.short	0x0018
        /*0028*/ 	.byte	0x00, 0xf0, 0x11, 0x00


	//----- nvinfo : EIATTR_KPARAM_INFO
	.align		4
.L_267:
        /*002c*/ 	.byte	0x04, 0x17
        /*002e*/ 	.short	(.L_269 - .L_268)
.L_268:
        /*0030*/ 	.word	0x00000000
        /*0034*/ 	.short	0x0002
        /*0036*/ 	.short	0x0010
        /*0038*/ 	.byte	0x00, 0xf0, 0x21, 0x00


	//----- nvinfo : EIATTR_KPARAM_INFO
	.align		4
.L_269:
        /*003c*/ 	.byte	0x04, 0x17
        /*003e*/ 	.short	(.L_271 - .L_270)
.L_270:
        /*0040*/ 	.word	0x00000000
        /*0044*/ 	.short	0x0001
        /*0046*/ 	.short	0x0008
        /*0048*/ 	.byte	0x00, 0xf0, 0x21, 0x00


	//----- nvinfo : EIATTR_KPARAM_INFO
	.align		4
.L_271:
        /*004c*/ 	.byte	0x04, 0x17
        /*004e*/ 	.short	(.L_273 - .L_272)
.L_272:
        /*0050*/ 	.word	0x00000000
        /*0054*/ 	.short	0x0000
        /*0056*/ 	.short	0x0000
        /*0058*/ 	.byte	0x00, 0xf0, 0x21, 0x00


	//----- nvinfo : EIATTR_MAXREG_COUNT
	.align		4
.L_273:
        /*005c*/ 	.byte	0x03, 0x1b
        /*005e*/ 	.short	0x00ff


	//----- nvinfo : EIATTR_MERCURY_ISA_VERSION
	.align		4
        /*0060*/ 	.byte	0x03, 0x5f
        /*0062*/ 	.short	0x0000


	//----- nvinfo : EIATTR_EXIT_INSTR_OFFSETS
	.align		4
        /*0064*/ 	.byte	0x04, 0x1c
        /*0066*/ 	.short	(.L_275 - .L_274)


	//   ....[0]....
.L_274:
        /*0068*/ 	.word	0x00000900


	//   ....[1]....
        /*006c*/ 	.word	0x000009f0


	//   ....[2]....
        /*0070*/ 	.word	0x00000a50


	//   ....[3]....
        /*0074*/ 	.word	0x00000f70


	//----- nvinfo : EIATTR_CRS_STACK_SIZE
	.align		4
.L_275:
        /*0078*/ 	.byte	0x04, 0x1e
        /*007a*/ 	.short	(.L_277 - .L_276)
.L_276:
        /*007c*/ 	.word	0x00000000
.L_277:


//--------------------- .nv.info._ZN4vllm35static_scaled_int8_azp_quant_kernelIN3c104HalfEfiEEvPKT_PaPKT0_PKT1_i --------------------------
	.section	.nv.info._ZN4vllm35static_scaled_int8_azp_quant_kernelIN3c104HalfEfiEEvPKT_PaPKT0_PKT1_i,"",@"SHT_CUDA_INFO"
	.sectionflags	@""
	.align	4


	//----- nvinfo : EIATTR_CUDA_API_VERSION
	.align		4
        /*0000*/ 	.byte	0x04, 0x37
        /*0002*/ 	.short	(.L_279 - .L_278)
.L_278:
        /*0004*/ 	.word	0x00000082


	//----- nvinfo : EIATTR_SW2861232_WAR
	.align		4
.L_279:
        /*0008*/ 	.byte	0x01, 0x35
	.zero		2


	//----- nvinfo : EIATTR_PARAM_CBANK
	.align		4
        /*000c*/ 	.byte	0x04, 0x0a
        /*000e*/ 	.short	(.L_281 - .L_280)
	.align		4
.L_280:
        /*0010*/ 	.word	index@(.nv.constant0._ZN4vllm35static_scaled_int8_azp_quant_kernelIN3c104HalfEfiEEvPKT_PaPKT0_PKT1_i)
        /*0014*/ 	.short	0x0160
        /*0016*/ 	.short	0x0024


	//----- nvinfo : EIATTR_CBANK_PARAM_SIZE
	.align		4
.L_281:
        /*0018*/ 	.byte	0x03, 0x19
        /*001a*/ 	.short	0x0024


	//----- nvinfo : EIATTR_KPARAM_INFO
	.align		4
        /*001c*/ 	.byte	0x04, 0x17
        /*001e*/ 	.short	(.L_283 - .L_282)
.L_282:
        /*0020*/ 	.word	0x00000000
        /*0024*/ 	.short	0x0004
        /*0026*/ 	.short	0x0020
        /*0028*/ 	.byte	0x00, 0xf0, 0x11, 0x00


	//----- nvinfo : EIATTR_KPARAM_INFO
	.align		4
.L_283:
        /*002c*/ 	.byte	0x04, 0x17
        /*002e*/ 	.short	(.L_285 - .L_284)
.L_284:
        /*0030*/ 	.word	0x00000000
        /*0034*/ 	.short	0x0003
        /*0036*/ 	.short	0x0018
        /*0038*/ 	.byte	0x00, 0xf0, 0x21, 0x00


	//----- nvinfo : EIATTR_KPARAM_INFO
	.align		4
.L_285:
        /*003c*/ 	.byte	0x04, 0x17
        /*003e*/ 	.short	(.L_287 - .L_286)
.L_286:
        /*0040*/ 	.word	0x00000000
        /*0044*/ 	.short	0x0002
        /*0046*/ 	.short	0x0010
        /*0048*/ 	.byte	0x00, 0xf0, 0x21, 0x00


	//----- nvinfo : EIATTR_KPARAM_INFO
	.align		4
.L_287:
        /*004c*/ 	.byte	0x04, 0x17
        /*004e*/ 	.short	(.L_289 - .L_288)
.L_288:
        /*0050*/ 	.word	0x00000000
        /*0054*/ 	.short	0x0001
        /*0056*/ 	.short	0x0008
        /*0058*/ 	.byte	0x00, 0xf0, 0x21, 0x00


	//----- nvinfo : EIATTR_KPARAM_INFO
	.align		4
.L_289:
        /*005c*/ 	.byte	0x04, 0x17
        /*005e*/ 	.short	(.L_291 - .L_290)
.L_290:
        /*0060*/ 	.word	0x00000000
        /*0064*/ 	.short	0x0000
        /*0066*/ 	.short	0x0000
        /*0068*/ 	.byte	0x00, 0xf0, 0x21, 0x00


	//----- nvinfo : EIATTR_MAXREG_COUNT
	.align		4
.L_291:
        /*006c*/ 	.byte	0x03, 0x1b
        /*006e*/ 	.short	0x00ff


	//----- nvinfo : EIATTR_MERCURY_ISA_VERSION
	.align		4
        /*0070*/ 	.byte	0x03, 0x5f
        /*0072*/ 	.short	0x0000


	//----- nvinfo : EIATTR_EXIT_INSTR_OFFSETS
	.align		4
        /*0074*/ 	.byte	0x04, 0x1c
        /*0076*/ 	.short	(.L_293 - .L_292)


	//   ....[0]....
.L_292:
        /*0078*/ 	.word	0x00000d50


	//   ....[1]....
        /*007c*/ 	.word	0x00000e60


	//   ....[2]....
        /*0080*/ 	.word	0x00000ec0


	//   ....[3]....
        /*0084*/ 	.word	0x00001780


	//----- nvinfo : EIATTR_CRS_STACK_SIZE
	.align		4
.L_293:
        /*0088*/ 	.byte	0x04, 0x1e
        /*008a*/ 	.short	(.L_295 - .L_294)
.L_294:
        /*008c*/ 	.word	0x00000000
.L_295:


//--------------------- .nv.info._ZN4vllm31static_scaled_int8_quant_kernelIN3c104HalfEfEEvPKT_PaPKT0_i --------------------------
	.section	.nv.info._ZN4vllm31static_scaled_int8_quant_kernelIN3c104HalfEfEEvPKT_PaPKT0_i,"",@"SHT_CUDA_INFO"
	.sectionflags	@""
	.align	4


	//----- nvinfo : EIATTR_CUDA_API_VERSION
	.align		4
        /*0000*/ 	.byte	0x04, 0x37
        /*0002*/ 	.short	(.L_297 - .L_296)
.L_296:
        /*0004*/ 	.word	0x00000082


	//----- nvinfo : EIATTR_SW2861232_WAR
	.align		4
.L_297:
        /*0008*/ 	.byte	0x01, 0x35
	.zero		2


	//----- nvinfo : EIATTR_PARAM_CBANK
	.align		4
        /*000c*/ 	.byte	0x04, 0x0a
        /*000e*/ 	.short	(.L_299 - .L_298)
	.align		4
.L_298:
        /*0010*/ 	.word	index@(.nv.constant0._ZN4vllm31static_scaled_int8_quant_kernelIN3c104HalfEfEEvPKT_PaPKT0_i)
        /*0014*/ 	.short	0x0160
        /*0016*/ 	.short	0x001c


	//----- nvinfo : EIATTR_CBANK_PARAM_SIZE
	.align		4
.L_299:
        /*0018*/ 	.byte	0x03, 0x19
        /*001a*/ 	.short	0x001c


	//----- nvinfo : EIATTR_KPARAM_INFO
	.align		4
        /*001c*/ 	.byte	0x04, 0x17
        /*001e*/ 	.short	(.L_301 - .L_300)
.L_300:
        /*0020*/ 	.word	0x00000000
        /*0024*/ 	.short	0x0003
        /*0026*/ 	.short	0x0018
        /*0028*/ 	.byte	0x00, 0xf0, 0x11, 0x00


	//----- nvinfo : EIATTR_KPARAM_INFO
	.align		4
.L_301:
        /*002c*/ 	.byte	0x04, 0x17
        /*002e*/ 	.short	(.L_303 - .L_302)
.L_302:
        /*0030*/ 	.word	0x00000000
        /*0034*/ 	.short	0x0002
        /*0036*/ 	.short	0x0010
        /*0038*/ 	.byte	0x00, 0xf0, 0x21, 0x00


	//----- nvinfo : EIATTR_KPARAM_INFO
	.align		4
.L_303:
        /*003c*/ 	.byte	0x04, 0x17
        /*003e*/ 	.short	(.L_305 - .L_304)
.L_304:
        /*0040*/ 	.word	0x00000000
        /*0044*/ 	.short	0x0001
        /*0046*/ 	.short	0x0008
        /*0048*/ 	.byte	0x00, 0xf0, 0x21, 0x00


	//----- nvinfo : EIATTR_KPARAM_INFO
	.align		4
.L_305:
        /*004c*/ 	.byte	0x04, 0x17
        /*004e*/ 	.short	(.L_307 - .L_306)
.L_306:
        /*0050*/ 	.word	0x00000000
        /*0054*/ 	.short	0x0000
        /*0056*/ 	.short	0x0000
        /*0058*/ 	.byte	0x00, 0xf0, 0x21, 0x00


	//----- nvinfo : EIATTR_MAXREG_COUNT
	.align		4
.L_307:
        /*005c*/ 	.byte	0x03, 0x1b
        /*005e*/ 	.short	0x00ff


	//----- nvinfo : EIATTR_MERCURY_ISA_VERSION
	.align		4
        /*0060*/ 	.byte	0x03, 0x5f
        /*0062*/ 	.short	0x0000


	//----- nvinfo : EIATTR_EXIT_INSTR_OFFSETS
	.align		4
        /*0064*/ 	.byte	0x04, 0x1c
        /*0066*/ 	.short	(.L_309 - .L_308)


	//   ....[0]....
.L_308:
        /*0068*/ 	.word	0x00000900


	//   ....[1]....
        /*006c*/ 	.word	0x000009f0


	//   ....[2]....
        /*0070*/ 	.word	0x00000a50


	//   ....[3]....
        /*0074*/ 	.word	0x00000f70


	//----- nvinfo : EIATTR_CRS_STACK_SIZE
	.align		4
.L_309:
        /*0078*/ 	.byte	0x04, 0x1e
        /*007a*/ 	.short	(.L_311 - .L_310)
.L_310:
        /*007c*/ 	.word	0x00000000
.L_311:


//--------------------- .nv.info._ZN4vllm35static_scaled_int8_azp_quant_kernelIffiEEvPKT_PaPKT0_PKT1_i --------------------------
	.section	.nv.info._ZN4vllm35static_scaled_int8_azp_quant_kernelIffiEEvPKT_PaPKT0_PKT1_i,"",@"SHT_CUDA_INFO"
	.sectionflags	@""
	.align	4


	//----- nvinfo : EIATTR_CUDA_API_VERSION
	.align		4
        /*0000*/ 	.byte	0x04, 0x37
        /*0002*/ 	.short	(.L_313 - .L_312)
.L_312:
        /*0004*/ 	.word	0x00000082


	//----- nvinfo : EIATTR_SW2861232_WAR
	.align		4
.L_313:
        /*0008*/ 	.byte	0x01, 0x35
	.zero		2


	//----- nvinfo : EIATTR_PARAM_CBANK
	.align		4
        /*000c*/ 	.byte	0x04, 0x0a
        /*000e*/ 	.short	(.L_315 - .L_314)
	.align		4
.L_314:
        /*0010*/ 	.word	index@(.nv.constant0._ZN4vllm35static_scaled_int8_azp_quant_kernelIffiEEvPKT_PaPKT0_PKT1_i)
        /*0014*/ 	.short	0x0160
        /*0016*/ 	.short	0x0024


	//----- nvinfo : EIATTR_CBANK_PARAM_SIZE
	.align		4
.L_315:
        /*0018*/ 	.byte	0x03, 0x19
        /*001a*/ 	.short	0x0024


	//----- nvinfo : EIATTR_KPARAM_INFO
	.align		4
        /*001c*/ 	.byte	0x04, 0x17
        /*001e*/ 	.short	(.L_317 - .L_316)
.L_316:
        /*0020*/ 	.word	0x00000000
        /*0024*/ 	.short	0x0004
        /*0026*/ 	.short	0x0020
        /*0028*/ 	.byte	0x00, 0xf0, 0x11, 0x00


	//----- nvinfo : EIATTR_KPARAM_INFO
	.align		4
.L_317:
        /*002c*/ 	.byte	0x04, 0x17
        /*002e*/ 	.short	(.L_319 - .L_318)
.L_318:
        /*0030*/ 	.word	0x00000000
        /*0034*/ 	.short	0x0003
        /*0036*/ 	.short	0x0018
        /*0038*/ 	.byte	0x00, 0xf0, 0x21, 0x00


	//----- nvinfo : EIATTR_KPARAM_INFO
	.align		4
.L_319:
        /*003c*/ 	.byte	0x04, 0x17
        /*003e*/ 	.short	(.L_321 - .L_320)
.L_320:
        /*0040*/ 	.word	0x00000000
        /*0044*/ 	.short	0x0002
        /*0046*/ 	.short	0x0010
        /*0048*/ 	.byte	0x00, 0xf0, 0x21, 0x00


	//----- nvinfo : EIATTR_KPARAM_INFO
	.align		4
.L_321:
        /*004c*/ 	.byte	0x04, 0x17
        /*004e*/ 	.short	(.L_323 - .L_322)
.L_322:
        /*0050*/ 	.word	0x00000000
        /*0054*/ 	.short	0x0001
        /*0056*/ 	.short	0x0008
        /*0058*/ 	.byte	0x00, 0xf0, 0x21, 0x00


	//----- nvinfo : EIATTR_KPARAM_INFO
	.align		4
.L_323:
        /*005c*/ 	.byte	0x04, 0x17
        /*005e*/ 	.short	(.L_325 - .L_324)
.L_324:
        /*0060*/ 	.word	0x00000000
        /*0064*/ 	.short	0x0000
        /*0066*/ 	.short	0x0000
        /*0068*/ 	.byte	0x00, 0xf0, 0x21, 0x00


	//----- nvinfo : EIATTR_MAXREG_COUNT
	.align		4
.L_325:
        /*006c*/ 	.byte	0x03, 0x1b
        /*006e*/ 	.short	0x00ff


	//----- nvinfo : EIATTR_MERCURY_ISA_VERSION
	.align		4
        /*0070*/ 	.byte	0x03, 0x5f
        /*0072*/ 	.short	0x0000


	//----- nvinfo : EIATTR_EXIT_INSTR_OFFSETS
	.align		4
        /*0074*/ 	.byte	0x04, 0x1c
        /*0076*/ 	.short	(.L_327 - .L_326)


	//   ....[0]....
.L_326:
        /*0078*/ 	.word	0x00000c70


	//   ....[1]....
        /*007c*/ 	.word	0x00000d70


	//   ....[2]....
        /*0080*/ 	.word	0x00000dd0


	//   ....[3]....
        /*0084*/ 	.word	0x000015e0


	//----- nvinfo : EIATTR_CRS_STACK_SIZE
	.align		4
.L_327:
        /*0088*/ 	.byte	0x04, 0x1e
        /*008a*/ 	.short	(.L_329 - .L_328)
.L_328:
        /*008c*/ 	.word	0x00000000
.L_329:


//--------------------- .nv.info._ZN4vllm31static_scaled_int8_quant_kernelIffEEvPKT_PaPKT0_i --------------------------
	.section	.nv.info._ZN4vllm31static_scaled_int8_quant_kernelIffEEvPKT_PaPKT0_i,"",@"SHT_CUDA_INFO"
	.sectionflags	@""
	.align	4


	//----- nvinfo : EIATTR_CUDA_API_VERSION
	.align		4
        /*0000*/ 	.byte	0x04, 0x37
        /*0002*/ 	.short	(.L_331 - .L_330)
.L_330:
        /*0004*/ 	.word	0x00000082


	//----- nvinfo : EIATTR_SW2861232_WAR
	.align		4
.L_331:
        /*0008*/ 	.byte	0x01, 0x35
	.zero		2


	//----- nvinfo : EIATTR_PARAM_CBANK
	.align		4
        /*000c*/ 	.byte	0x04, 0x0a
        /*000e*/ 	.short	(.L_333 - .L_332)
	.align		4
.L_332:
        /*0010*/ 	.word	index@(.nv.constant0._ZN4vllm31static_scaled_int8_quant_kernelIffEEvPKT_PaPKT0_i)
        /*0014*/ 	.short	0x0160
        /*0016*/ 	.short	0x001c


	//----- nvinfo : EIATTR_CBANK_PARAM_SIZE
	.align		4
.L_333:
        /*0018*/ 	.byte	0x03, 0x19
        /*001a*/ 	.short	0x001c


	//----- nvinfo : EIATTR_KPARAM_INFO
	.align		4
        /*001c*/ 	.byte	0x04, 0x17
        /*001e*/ 	.short	(.L_335 - .L_334)
.L_334:
        /*0020*/ 	.word	0x00000000
        /*0024*/ 	.short	0x0003
        /*0026*/ 	.short	0x0018
        /*0028*/ 	.byte	0x00, 0xf0, 0x11, 0x00


	//----- nvinfo : EIATTR_KPARAM_INFO
	.align		4
.L_335:
        /*002c*/ 	.byte	0x04, 0x17
        /*002e*/ 	.short	(.L_337 - .L_336)
.L_336:
        /*0030*/ 	.word	0x00000000
        /*0034*/ 	.short	0x0002
        /*0036*/ 	.short	0x0010
        /*0038*/ 	.byte	0x00, 0xf0, 0x21, 0x00


	//----- nvinfo : EIATTR_KPARAM_INFO
	.align		4
.L_337:
        /*003c*/ 	.byte	0x04, 0x17
        /*003e*/ 	.short	(.L_339 - .L_338)
.L_338:
        /*0040*/ 	.word	0x00000000
        /*0044*/ 	.short	0x0001
        /*0046*/ 	.short	0x0008
        /*0048*/ 	.byte	0x00, 0xf0, 0x21, 0x00


	//----- nvinfo : EIATTR_KPARAM_INFO
	.align		4
.L_339:
        /*004c*/ 	.byte	0x04, 0x17
        /*004e*/ 	.short	(.L_341 - .L_340)
.L_340:
        /*0050*/ 	.word	0x00000000
        /*0054*/ 	.short	0x0000
        /*0056*/ 	.short	0x0000
        /*0058*/ 	.byte	0x00, 0xf0, 0x21, 0x00


	//----- nvinfo : EIATTR_MAXREG_COUNT
	.align		4
.L_341:
        /*005c*/ 	.byte	0x03, 0x1b
        /*005e*/ 	.short	0x00ff


	//----- nvinfo : EIATTR_MERCURY_ISA_VERSION
	.align		4
        /*0060*/ 	.byte	0x03, 0x5f
        /*0062*/ 	.short	0x0000


	//----- nvinfo : EIATTR_EXIT_INSTR_OFFSETS
	.align		4
        /*0064*/ 	.byte	0x04, 0x1c
        /*0066*/ 	.short	(.L_343 - .L_342)


	//   ....[0]....
.L_342:
        /*0068*/ 	.word	0x00000810


	//   ....[1]....
        /*006c*/ 	.word	0x000008f0


	//   ....[2]....
        /*0070*/ 	.word	0x00000950


	//   ....[3]....
        /*0074*/ 	.word	0x00000d90


	//----- nvinfo : EIATTR_CRS_STACK_SIZE
	.align		4
.L_343:
        /*0078*/ 	.byte	0x04, 0x1e
        /*007a*/ 	.short	(.L_345 - .L_344)
.L_344:
        /*007c*/ 	.word	0x00000000
.L_345:


//--------------------- .nv.info._ZN3cub17CUB_300001_SM_8006detail11EmptyKernelIvEEvv --------------------------
	.section	.nv.info._ZN3cub17CUB_300001_SM_8006detail11EmptyKernelIvEEvv,"",@"SHT_CUDA_INFO"
	.sectionflags	@""
	.align	4


	//----- nvinfo : EIATTR_CUDA_API_VERSION
	.align		4
        /*0000*/ 	.byte	0x04, 0x37
        /*0002*/ 	.short	(.L_347 - .L_346)
.L_346:
        /*0004*/ 	.word	0x00000082


	//----- nvinfo : EIATTR_SW2861232_WAR
	.align		4
.L_347:
        /*0008*/ 	.byte	0x01, 0x35
	.zero		2


	//----- nvinfo : EIATTR_MAXREG_COUNT
	.align		4
        /*000c*/ 	.byte	0x03, 0x1b
        /*000e*/ 	.short	0x00ff


	//----- nvinfo : EIATTR_MERCURY_ISA_VERSION
	.align		4
        /*0010*/ 	.byte	0x03, 0x5f
        /*0012*/ 	.short	0x0000


	//----- nvinfo : EIATTR_EXIT_INSTR_OFFSETS
	.align		4
        /*0014*/ 	.byte	0x04, 0x1c
        /*0016*/ 	.short	(.L_349 - .L_348)


	//   ....[0]....
.L_348:
        /*0018*/ 	.word	0x00000010
.L_349:


//--------------------- .nv.callgraph             --------------------------
	.section	.nv.callgraph,"",@"SHT_CUDA_CALLGRAPH"
	.align	4
	.sectionentsize	8
	.align		4
        /*0000*/ 	.word	0x00000000
	.align		4
        /*0004*/ 	.word	0xffffffff
	.align		4
        /*0008*/ 	.word	0x00000000
	.align		4
        /*000c*/ 	.word	0xfffffffe
	.align		4
        /*0010*/ 	.word	0x00000000
	.align		4
        /*0014*/ 	.word	0xfffffffd
	.align		4
        /*0018*/ 	.word	0x00000000
	.align		4
        /*001c*/ 	.word	0xfffffffc


//--------------------- .nv.rel.action            --------------------------
	.section	.nv.rel.action,"",@"SHT_CUDA_RELOCINFO"
	.align	8
	.sectionentsize	8
        /*0000*/ 	.byte	0x73, 0x00, 0x00, 0x00, 0x00, 0x00, 0x00, 0x00, 0x00, 0x00, 0x00, 0x11, 0x25, 0x00, 0x05, 0x36


//--------------------- .nv.constant4             --------------------------
	.section	.nv.constant4,"a",@progbits
	.align	8
	.align		8
.nv.constant4:
        /*0000*/ 	.dword	_ZN46_INTERNAL_cca0ce3b_15_scaled_quant_cu_f2eb58cb4cuda3std3__45__cpo5beginE
	.align		8
        /*0008*/ 	.dword	_ZN46_INTERNAL_cca0ce3b_15_scaled_quant_cu_f2eb58cb4cuda3std3__45__cpo3endE
	.align		8
        /*0010*/ 	.dword	_ZN46_INTERNAL_cca0ce3b_15_scaled_quant_cu_f2eb58cb4cuda3std3__45__cpo6cbeginE
	.align		8
        /*0018*/ 	.dword	_ZN46_INTERNAL_cca0ce3b_15_scaled_quant_cu_f2eb58cb4cuda3std3__45__cpo4cendE
	.align		8
        /*0020*/ 	.dword	_ZN46_INTERNAL_cca0ce3b_15_scaled_quant_cu_f2eb58cb4cuda3std3__45__cpo6rbeginE
	.align		8
        /*0028*/ 	.dword	_ZN46_INTERNAL_cca0ce3b_15_scaled_quant_cu_f2eb58cb4cuda3std3__45__cpo4rendE
	.align		8
        /*0030*/ 	.dword	_ZN46_INTERNAL_cca0ce3b_15_scaled_quant_cu_f2eb58cb4cuda3std3__45__cpo7crbeginE
	.align		8
        /*0038*/ 	.dword	_ZN46_INTERNAL_cca0ce3b_15_scaled_quant_cu_f2eb58cb4cuda3std3__45__cpo5crendE
	.align		8
        /*0040*/ 	.dword	_ZN46_INTERNAL_cca0ce3b_15_scaled_quant_cu_f2eb58cb4cuda3std3__448_GLOBAL__N__cca0ce3b_15_scaled_quant_cu_f2eb58cb6ignoreE
	.align		8
        /*0048*/ 	.dword	_ZN46_INTERNAL_cca0ce3b_15_scaled_quant_cu_f2eb58cb4cuda3std3__419piecewise_constructE
	.align		8
        /*0050*/ 	.dword	_ZN46_INTERNAL_cca0ce3b_15_scaled_quant_cu_f2eb58cb4cuda3std3__48in_placeE
	.align		8
        /*0058*/ 	.dword	_ZN46_INTERNAL_cca0ce3b_15_scaled_quant_cu_f2eb58cb4cuda3std3__420unreachable_sentinelE
	.align		8
        /*0060*/ 	.dword	_ZN46_INTERNAL_cca0ce3b_15_scaled_quant_cu_f2eb58cb4cuda3std3__47nulloptE
	.align		8
        /*0068*/ 	.dword	_ZN46_INTERNAL_cca0ce3b_15_scaled_quant_cu_f2eb58cb4cuda3std3__48unexpectE
	.align		8
        /*0070*/ 	.dword	_ZN46_INTERNAL_cca0ce3b_15_scaled_quant_cu_f2eb58cb4cuda3std6ranges3__45__cpo4swapE
	.align		8
        /*0078*/ 	.dword	_ZN46_INTERNAL_cca0ce3b_15_scaled_quant_cu_f2eb58cb4cuda3std6ranges3__45__cpo9iter_moveE
	.align		8
        /*0080*/ 	.dword	_ZN46_INTERNAL_cca0ce3b_15_scaled_quant_cu_f2eb58cb4cuda3std6ranges3__45__cpo5beginE
	.align		8
        /*0088*/ 	.dword	_ZN46_INTERNAL_cca0ce3b_15_scaled_quant_cu_f2eb58cb4cuda3std6ranges3__45__cpo3endE
	.align		8
        /*0090*/ 	.dword	_ZN46_INTERNAL_cca0ce3b_15_scaled_quant_cu_f2eb58cb4cuda3std6ranges3__45__cpo6cbeginE
	.align		8
        /*0098*/ 	.dword	_ZN46_INTERNAL_cca0ce3b_15_scaled_quant_cu_f2eb58cb4cuda3std6ranges3__45__cpo4cendE
	.align		8
        /*00a0*/ 	.dword	_ZN46_INTERNAL_cca0ce3b_15_scaled_quant_cu_f2eb58cb4cuda3std6ranges3__45__cpo7advanceE
	.align		8
        /*00a8*/ 	.dword	_ZN46_INTERNAL_cca0ce3b_15_scaled_quant_cu_f2eb58cb4cuda3std6ranges3__45__cpo9iter_swapE
	.align		8
        /*00b0*/ 	.dword	_ZN46_INTERNAL_cca0ce3b_15_scaled_quant_cu_f2eb58cb4cuda3std6ranges3__45__cpo4nextE
	.align		8
        /*00b8*/ 	.dword	_ZN46_INTERNAL_cca0ce3b_15_scaled_quant_cu_f2eb58cb4cuda3std6ranges3__45__cpo4prevE
	.align		8
        /*00c0*/ 	.dword	_ZN46_INTERNAL_cca0ce3b_15_scaled_quant_cu_f2eb58cb4cuda3std6ranges3__45__cpo4dataE
	.align		8
        /*00c8*/ 	.dword	_ZN46_INTERNAL_cca0ce3b_15_scaled_quant_cu_f2eb58cb4cuda3std6ranges3__45__cpo5cdataE
	.align		8
        /*00d0*/ 	.dword	_ZN46_INTERNAL_cca0ce3b_15_scaled_quant_cu_f2eb58cb4cuda3std6ranges3__45__cpo4sizeE
	.align		8
        /*00d8*/ 	.dword	_ZN46_INTERNAL_cca0ce3b_15_scaled_quant_cu_f2eb58cb4cuda3std6ranges3__45__cpo5ssizeE
	.align		8
        /*00e0*/ 	.dword	_ZN46_INTERNAL_cca0ce3b_15_scaled_quant_cu_f2eb58cb4cuda3std6ranges3__45__cpo8distanceE
	.align		8
        /*00e8*/ 	.dword	_ZN46_INTERNAL_cca0ce3b_15_scaled_quant_cu_f2eb58cb6thrust23THRUST_300001_SM_800_NS6system6detail10sequential3seqE
	.align		8
        /*00f0*/ 	.dword	_ZN46_INTERNAL_cca0ce3b_15_scaled_quant_cu_f2eb58cb6thrust23THRUST_300001_SM_800_NS12placeholders2_1E
	.align		8
        /*00f8*/ 	.dword	_ZN46_INTERNAL_cca0ce3b_15_scaled_quant_cu_f2eb58cb6thrust23THRUST_300001_SM_800_NS12placeholders2_2E
	.align		8
        /*0100*/ 	.dword	_ZN46_INTERNAL_cca0ce3b_15_scaled_quant_cu_f2eb58cb6thrust23THRUST_300001_SM_800_NS12placeholders2_3E
	.align		8
        /*0108*/ 	.dword	_ZN46_INTERNAL_cca0ce3b_15_scaled_quant_cu_f2eb58cb6thrust23THRUST_300001_SM_800_NS12placeholders2_4E
	.align		8
        /*0110*/ 	.dword	_ZN46_INTERNAL_cca0ce3b_15_scaled_quant_cu_f2eb58cb6thrust23THRUST_300001_SM_800_NS12placeholders2_5E
	.align		8
        /*0118*/ 	.dword	_ZN46_INTERNAL_cca0ce3b_15_scaled_quant_cu_f2eb58cb6thrust23THRUST_300001_SM_800_NS12placeholders2_6E
	.align		8
        /*0120*/ 	.dword	_ZN46_INTERNAL_cca0ce3b_15_scaled_quant_cu_f2eb58cb6thrust23THRUST_300001_SM_800_NS12placeholders2_7E
	.align		8
        /*0128*/ 	.dword	_ZN46_INTERNAL_cca0ce3b_15_scaled_quant_cu_f2eb58cb6thrust23THRUST_300001_SM_800_NS12placeholders2_8E
	.align		8
        /*0130*/ 	.dword	_ZN46_INTERNAL_cca0ce3b_15_scaled_quant_cu_f2eb58cb6thrust23THRUST_300001_SM_800_NS12placeholders2_9E
	.align		8
        /*0138*/ 	.dword	_ZN46_INTERNAL_cca0ce3b_15_scaled_quant_cu_f2eb58cb6thrust23THRUST_300001_SM_800_NS12placeholders3_10E


//--------------------- .nv.constant0._ZN4vllm36dynamic_scaled_int8_azp_quant_kernelIN3c108BFloat16EfiEEvPKT_PaPT0_PT1_i --------------------------
	.section	.nv.constant0._ZN4vllm36dynamic_scaled_int8_azp_quant_kernelIN3c108BFloat16EfiEEvPKT_PaPT0_PT1_i,"a",@progbits
	.sectionflags	@""
	.align	4
.nv.constant0._ZN4vllm36dynamic_scaled_int8_azp_quant_kernelIN3c108BFloat16EfiEEvPKT_PaPT0_PT1_i:
	.zero		388


//--------------------- .nv.constant0._ZN4vllm32dynamic_scaled_int8_quant_kernelIN3c108BFloat16EfEEvPKT_PaPT0_i --------------------------
	.section	.nv.constant0._ZN4vllm32dynamic_scaled_int8_quant_kernelIN3c108BFloat16EfEEvPKT_PaPT0_i,"a",@progbits
	.sectionflags	@""
	.align	4
.nv.constant0._ZN4vllm32dynamic_scaled_int8_quant_kernelIN3c108BFloat16EfEEvPKT_PaPT0_i:
	.zero		380


//--------------------- .nv.constant0._ZN4vllm36dynamic_scaled_int8_azp_quant_kernelIN3c104HalfEfiEEvPKT_PaPT0_PT1_i --------------------------
	.section	.nv.constant0._ZN4vllm36dynamic_scaled_int8_azp_quant_kernelIN3c104HalfEfiEEvPKT_PaPT0_PT1_i,"a",@progbits
	.sectionflags	@""
	.align	4
.nv.constant0._ZN4vllm36dynamic_scaled_int8_azp_quant_kernelIN3c104HalfEfiEEvPKT_PaPT0_PT1_i:
	.zero		388


//--------------------- .nv.constant0._ZN4vllm32dynamic_scaled_int8_quant_kernelIN3c104HalfEfEEvPKT_PaPT0_i --------------------------
	.section	.nv.constant0._ZN4vllm32dynamic_scaled_int8_quant_kernelIN3c104HalfEfEEvPKT_PaPT0_i,"a",@progbits
	.sectionflags	@""
	.align	4
.nv.constant0._ZN4vllm32dynamic_scaled_int8_quant_kernelIN3c104HalfEfEEvPKT_PaPT0_i:
	.zero		380


//--------------------- .nv.constant0._ZN4vllm36dynamic_scaled_int8_azp_quant_kernelIffiEEvPKT_PaPT0_PT1_i --------------------------
	.section	.nv.constant0._ZN4vllm36dynamic_scaled_int8_azp_quant_kernelIffiEEvPKT_PaPT0_PT1_i,"a",@progbits
	.sectionflags	@""
	.align	4
.nv.constant0._ZN4vllm36dynamic_scaled_int8_azp_quant_kernelIffiEEvPKT_PaPT0_PT1_i:
	.zero		388


//--------------------- .nv.constant0._ZN4vllm32dynamic_scaled_int8_quant_kernelIffEEvPKT_PaPT0_i --------------------------
	.section	.nv.constant0._ZN4vllm32dynamic_scaled_int8_quant_kernelIffEEvPKT_PaPT0_i,"a",@progbits
	.sectionflags	@""
	.align	4
.nv.constant0._ZN4vllm32dynamic_scaled_int8_quant_kernelIffEEvPKT_PaPT0_i:
	.zero		380


//--------------------- .nv.constant0._ZN4vllm35static_scaled_int8_azp_quant_kernelIN3c108BFloat16EfiEEvPKT_PaPKT0_PKT1_i --------------------------
	.section	.nv.constant0._ZN4vllm35static_scaled_int8_azp_quant_kernelIN3c108BFloat16EfiEEvPKT_PaPKT0_PKT1_i,"a",@progbits
	.sectionflags	@""
	.align	4
.nv.constant0._ZN4vllm35static_scaled_int8_azp_quant_kernelIN3c108BFloat16EfiEEvPKT_PaPKT0_PKT1_i:
	.zero		388


//--------------------- .nv.constant0._ZN4vllm31static_scaled_int8_quant_kernelIN3c108BFloat16EfEEvPKT_PaPKT0_i --------------------------
	.section	.nv.constant0._ZN4vllm31static_scaled_int8_quant_kernelIN3c108BFloat16EfEEvPKT_PaPKT0_i,"a",@progbits
	.sectionflags	@""
	.align	4
.nv.constant0._ZN4vllm31static_scaled_int8_quant_kernelIN3c108BFloat16EfEEvPKT_PaPKT0_i:
	.zero		380


//--------------------- .nv.constant0._ZN4vllm35static_scaled_int8_azp_quant_kernelIN3c104HalfEfiEEvPKT_PaPKT0_PKT1_i --------------------------
	.section	.nv.constant0._ZN4vllm35static_scaled_int8_azp_quant_kernelIN3c104HalfEfiEEvPKT_PaPKT0_PKT1_i,"a",@progbits
	.sectionflags	@""
	.align	4
.nv.constant0._ZN4vllm35static_scaled_int8_azp_quant_kernelIN3c104HalfEfiEEvPKT_PaPKT0_PKT1_i:
	.zero		388


//--------------------- .nv.constant0._ZN4vllm31static_scaled_int8_quant_kernelIN3c104HalfEfEEvPKT_PaPKT0_i --------------------------
	.section	.nv.constant0._ZN4vllm31static_scaled_int8_quant_kernelIN3c104HalfEfEEvPKT_PaPKT0_i,"a",@progbits
	.sectionflags	@""
	.align	4
.nv.constant0._ZN4vllm31static_scaled_int8_quant_kernelIN3c104HalfEfEEvPKT_PaPKT0_i:
	.zero		380


//--------------------- .nv.constant0._ZN4vllm35static_scaled_int8_azp_quant_kernelIffiEEvPKT_PaPKT0_PKT1_i --------------------------
	.section	.nv.constant0._ZN4vllm35static_scaled_int8_azp_quant_kernelIffiEEvPKT_PaPKT0_PKT1_i,"a",@progbits
	.sectionflags	@""
	.align	4
.nv.constant0._ZN4vllm35static_scaled_int8_azp_quant_kernelIffiEEvPKT_PaPKT0_PKT1_i:
	.zero		388


//--------------------- .nv.constant0._ZN4vllm31static_scaled_int8_quant_kernelIffEEvPKT_PaPKT0_i --------------------------
	.section	.nv.constant0._ZN4vllm31static_scaled_int8_quant_kernelIffEEvPKT_PaPKT0_i,"a",@progbits
	.sectionflags	@""
	.align	4
.nv.constant0._ZN4vllm31static_scaled_int8_quant_kernelIffEEvPKT_PaPKT0_i:
	.zero		380


//--------------------- .nv.constant0._ZN3cub17CUB_300001_SM_8006detail11EmptyKernelIvEEvv --------------------------
	.section	.nv.constant0._ZN3cub17CUB_300001_SM_8006detail11EmptyKernelIvEEvv,"a",@progbits
	.sectionflags	@""
	.align	4
.nv.constant0._ZN3cub17CUB_300001_SM_8006detail11EmptyKernelIvEEvv:
	.zero		352


//--------------------- .text._ZN4vllm36dynamic_scaled_int8_azp_quant_kernelIN3c108BFloat16EfiEEvPKT_PaPT0_PT1_i --------------------------
	.section	.text._ZN4vllm36dynamic_scaled_int8_azp_quant_kernelIN3c108BFloat16EfiEEvPKT_PaPT0_PT1_i,"ax",@progbits
	.sectioninfo	@"SHI_REGISTERS=26"
	.align	128
        .global         _ZN4vllm36dynamic_scaled_int8_azp_quant_kernelIN3c108BFloat16EfiEEvPKT_PaPT0_PT1_i
        .type           _ZN4vllm36dynamic_scaled_int8_azp_quant_kernelIN3c108BFloat16EfiEEvPKT_PaPT0_PT1_i,@function
        .size           _ZN4vllm36dynamic_scaled_int8_azp_quant_kernelIN3c108BFloat16EfiEEvPKT_PaPT0_PT1_i,(.L_x_240 - _ZN4vllm36dynamic_scaled_int8_azp_quant_kernelIN3c108BFloat16EfiEEvPKT_PaPT0_PT1_i)
        .other          _ZN4vllm36dynamic_scaled_int8_azp_quant_kernelIN3c108BFloat16EfiEEvPKT_PaPT0_PT1_i,@"STO_CUDA_ENTRY STV_DEFAULT"
_ZN4vllm36dynamic_scaled_int8_azp_quant_kernelIN3c108BFloat16EfiEEvPKT_PaPT0_PT1_i:
.text._ZN4vllm36dynamic_scaled_int8_azp_quant_kernelIN3c108BFloat16EfiEEvPKT_PaPT0_PT1_i:
[----:B------:R-:W-:Y:S02]  /*0000*/  IMAD.MOV.U32 R1, RZ, RZ, c[0x0][0x28] ;  /* 0x00000a00ff017624 */ /* 0x000fe400078e00ff */
[----:B------:R-:W0:Y:S01]  /*0010*/  S2UR UR12, SR_CTAID.X ;  /* 0x00000000000c79c3 */ /* 0x000e220000002500 */
[----:B------:R-:W-:Y:S01]  /*0020*/  ULDC UR18, c[0x0][0x180] ;  /* 0x0000600000127ab9 */ /* 0x000fe20000000800 */
[----:B------:R-:W1:Y:S01]  /*0030*/  S2R R0, SR_TID.X ;  /* 0x0000000000007919 */ /* 0x000e620000002100 */
[----:B------:R-:W-:Y:S01]  /*0040*/  ULDC.64 UR8, c[0x0][0x160] ;  /* 0x0000580000087ab9 */ /* 0x000fe20000000a00 */
[----:B------:R-:W-:Y:S01]  /*0050*/  BSSY B0, `(.L_x_0) ;  /* 0x00000ca000007945 */ /* 0x000fe20003800000 */
[----:B------:R-:W-:Y:S02]  /*0060*/  ULOP3.LUT UP2, URZ, UR18, 0xf, URZ, 0xc0, !UPT ;  /* 0x0000000f123f7892 */ /* 0x000fe4000f84c03f */
[----:B------:R-:W-:Y:S02]  /*0070*/  USHF.R.S32.HI UR5, URZ, 0x1f, UR18 ;  /* 0x0000001f3f057899 */ /* 0x000fe40008011412 */
[----:B------:R-:W-:Y:S02]  /*0080*/  ULDC.64 UR14, c[0x0][0x118] ;  /* 0x00004600000e7ab9 */ /* 0x000fe40000000a00 */
[----:B0-----:R-:W-:-:S02]  /*0090*/  UIMAD.WIDE.U32 UR6, UR12, UR18, URZ ;  /* 0x000000120c0672a5 */ /* 0x001fc4000f8e003f */
[----:B------:R-:W-:Y:S02]  /*00a0*/  UIMAD UR13, UR5, UR12, URZ ;  /* 0x0000000c050d72a4 */ /* 0x000fe4000f8e023f */
[----:B------:R-:W-:Y:S02]  /*00b0*/  ULEA UR4, UP1, UR6, UR8, 0x1 ;  /* 0x0000000806047291 */ /* 0x000fe4000f82083f */
[----:B------:R-:W-:Y:S02]  /*00c0*/  UIADD3 UR5, UR7, UR13, URZ ;  /* 0x0000000d07057290 */ /* 0x000fe4000fffe03f */
[----:B------:R-:W-:Y:S02]  /*00d0*/  ULOP3.LUT UP0, URZ, UR4, 0x1f, URZ, 0xc0, !UPT ;  /* 0x0000001f043f7892 */ /* 0x000fe4000f80c03f */
[----:B------:R-:W-:Y:S02]  /*00e0*/  USHF.L.U64.HI UR5, UR6, 0x1, UR5 ;  /* 0x0000000106057899 */ /* 0x000fe40008010205 */
[----:B------:R-:W-:-:S02]  /*00f0*/  UPLOP3.LUT UP0, UPT, UP2, UPT, UP0, 0x4, 0x0 ;  /* 0x000000000000789c */ /* 0x000fc4000170e004 */
[----:B------:R-:W-:-:S04]  /*0100*/  UIADD3.X UR5, UR5, UR9, URZ, UP1, !UPT ;  /* 0x0000000905057290 */ /* 0x000fc80008ffe43f */
[----:B------:R-:W-:-:S13]  /*0110*/  PLOP3.LUT P0, PT, PT, PT, UP0, 0x80, 0x0 ;  /* 0x000000000000781c */ /* 0x000fda0003f0f008 */
[----:B------:R-:W-:Y:S05]  /*0120*/  @P0 BRA `(.L_x_1) ;  /* 0x000007a000000947 */ /* 0x000fea0003800000 */
[----:B-1----:R-:W-:Y:S01]  /*0130*/  UIADD3 UR8, -UR4, URZ, URZ ;  /* 0x0000003f04087290 */ /* 0x002fe2000fffe13f */
[----:B------:R-:W-:Y:S01]  /*0140*/  BSSY B1, `(.L_x_2) ;  /* 0x0000016000017945 */ /* 0x000fe20003800000 */
[----:B------:R-:W-:Y:S01]  /*0150*/  ULDC UR9, c[0x0][0x180] ;  /* 0x0000600000097ab9 */ /* 0x000fe20000000800 */
[----:B------:R-:W-:Y:S01]  /*0160*/  IMAD.MOV.U32 R2, RZ, RZ, 0x7f7fffff ;  /* 0x7f7fffffff027424 */ /* 0x000fe200078e00ff */
[----:B------:R-:W-:Y:S01]  /*0170*/  ULOP3.LUT UR8, UR8, 0x1e, URZ, 0xc0, !UPT ;  /* 0x0000001e08087892 */ /* 0x000fe2000f8ec03f */
[----:B------:R-:W-:-:S03]  /*0180*/  IMAD.MOV.U32 R3, RZ, RZ, -0x800001 ;  /* 0xff7fffffff037424 */ /* 0x000fc600078e00ff */
[----:B------:R-:W-:-:S04]  /*0190*/  USHF.R.U64 UR8, UR8, 0x1, URZ ;  /* 0x0000000108087899 */ /* 0x000fc8000800123f */
[----:B------:R-:W-:-:S04]  /*01a0*/  UISETP.LT.AND UP0, UPT, UR8, UR9, UPT ;  /* 0x000000090800728c */ /* 0x000fc8000bf01270 */
[----:B------:R-:W-:-:S06]  /*01b0*/  USEL UR8, UR8, UR9, UP0 ;  /* 0x0000000908087287 */ /* 0x000fcc0008000000 */
[----:B------:R-:W-:-:S13]  /*01c0*/  ISETP.GE.AND P1, PT, R0, UR8, PT ;  /* 0x0000000800007c0c */ /* 0x000fda000bf26270 */
[----:B------:R-:W-:Y:S05]  /*01d0*/  @P1 BRA `(.L_x_3) ;  /* 0x000000c000001947 */ /* 0x000fea0003800000 */
[----:B------:R-:W-:Y:S02]  /*01e0*/  IMAD.MOV.U32 R6, RZ, RZ, R0 ;  /* 0x000000ffff067224 */ /* 0x000fe400078e0000 */
[----:B------:R-:W-:Y:S02]  /*01f0*/  IMAD.MOV.U32 R3, RZ, RZ, -0x800001 ;  /* 0xff7fffffff037424 */ /* 0x000fe400078e00ff */
[----:B------:R-:W-:Y:S02]  /*0200*/  IMAD.MOV.U32 R2, RZ, RZ, 0x7f7fffff ;  /* 0x7f7fffffff027424 */ /* 0x000fe400078e00ff */
.L_x_4:
[----:B------:R-:W-:-:S04]  /*0210*/  IMAD.MOV.U32 R5, RZ, RZ, 0x2 ;  /* 0x00000002ff057424 */ /* 0x000fc800078e00ff */
[----:B------:R-:W-:-:S06]  /*0220*/  IMAD.WIDE R4, R6, R5, UR4 ;  /* 0x0000000406047e25 */ /* 0x000fcc000f8e0205 */
[----:B------:R-:W2:Y:S01]  /*0230*/  LDG.E.U16 R4, [R4.64] ;  /* 0x0000000e04047981 */ /* 0x000ea2000c1e1500 */
[----:B------:R-:W-:-:S04]  /*0240*/  IADD3 R6, R6, c[0x0][0x0], RZ ;  /* 0x0000000006067a10 */ /* 0x000fc80007ffe0ff */
[----:B------:R-:W-:Y:S02]  /*0250*/  ISETP.GE.AND P1, PT, R6, UR8, PT ;  /* 0x0000000806007c0c */ /* 0x000fe4000bf26270 */
[----:B--2---:R-:W-:-:S04]  /*0260*/  PRMT R4, RZ, 0x5410, R4 ;  /* 0x00005410ff047816 */ /* 0x004fc80000000004 */
[C---:B------:R-:W-:Y:S02]  /*0270*/  FMNMX.FTZ R2, R4.reuse, R2, PT ;  /* 0x0000000204027209 */ /* 0x040fe40003810000 */
[----:B------:R-:W-:-:S05]  /*0280*/  FMNMX.FTZ R3, R4, R3, !PT ;  /* 0x0000000304037209 */ /* 0x000fca0007810000 */
[----:B------:R-:W-:Y:S05]  /*0290*/  @!P1 BRA `(.L_x_4) ;  /* 0xffffff7000009947 */ /* 0x000fea000383ffff */
.L_x_3:
[----:B------:R-:W-:Y:S05]  /*02a0*/  BSYNC B1 ;  /* 0x0000000000017941 */ /* 0x000fea0003800000 */
.L_x_2:
[----:B------:R-:W-:Y:S01]  /*02b0*/  ULDC UR10, c[0x0][0x180] ;  /* 0x00006000000a7ab9 */ /* 0x000fe20000000800 */
[----:B------:R-:W-:Y:S01]  /*02c0*/  BSSY B1, `(.L_x_5) ;  /* 0x0000052000017945 */ /* 0x000fe20003800000 */
[----:B------:R-:W-:-:S04]  /*02d0*/  UIADD3 UR10, -UR8, UR10, URZ ;  /* 0x0000000a080a7290 */ /* 0x000fc8000fffe13f */
[----:B------:R-:W-:-:S04]  /*02e0*/  USHF.R.S32.HI UR9, URZ, 0x1f, UR10 ;  /* 0x0000001f3f097899 */ /* 0x000fc8000801140a */
[----:B------:R-:W-:-:S04]  /*02f0*/  ULEA.HI UR9, UR9, UR10, URZ, 0x4 ;  /* 0x0000000a09097291 */ /* 0x000fc8000f8f203f */
[----:B------:R-:W-:Y:S02]  /*0300*/  USHF.R.S32.HI UR11, URZ, 0x4, UR9 ;  /* 0x000000043f0b7899 */ /* 0x000fe40008011409 */
[----:B------:R-:W-:-:S04]  /*0310*/  UIMAD.WIDE UR8, UR8, 0x2, UR4 ;  /* 0x00000002080878a5 */ /* 0x000fc8000f8e0204 */
[----:B------:R-:W-:Y:S01]  /*0320*/  ISETP.GE.AND P1, PT, R0, UR11, PT ;  /* 0x0000000b00007c0c */ /* 0x000fe2000bf26270 */
[----:B------:R-:W-:-:S04]  /*0330*/  IMAD.U32 R5, RZ, RZ, UR11 ;  /* 0x0000000bff057e24 */ /* 0x000fc8000f8e00ff */
[----:B------:R-:W-:-:S05]  /*0340*/  IMAD R6, R5, 0x10, R0 ;  /* 0x0000001005067824 */ /* 0x000fca00078e0200 */
[----:B------:R-:W-:-:S03]  /*0350*/  ISETP.GE.AND P2, PT, R6, UR10, PT ;  /* 0x0000000a06007c0c */ /* 0x000fc6000bf46270 */
[----:B------:R-:W-:Y:S05]  /*0360*/  @P1 BRA `(.L_x_6) ;  /* 0x0000047000001947 */ /* 0x000fea0003800000 */
[----:B------:R-:W-:-:S05]  /*0370*/  IMAD.MOV.U32 R7, RZ, RZ, R0 ;  /* 0x000000ffff077224 */ /* 0x000fca00078e0000 */
.L_x_7:
[----:B------:R-:W-:Y:S02]  /*0380*/  IMAD.U32 R4, RZ, RZ, UR8 ;  /* 0x00000008ff047e24 */ /* 0x000fe4000f8e00ff */
[----:B------:R-:W-:-:S04]  /*0390*/  IMAD.U32 R5, RZ, RZ, UR9 ;  /* 0x00000009ff057e24 */ /* 0x000fc8000f8e00ff */
[----:B------:R-:W-:-:S05]  /*03a0*/  IMAD.WIDE R4, R7, 0x20, R4 ;  /* 0x0000002007047825 */ /* 0x000fca00078e0204 */
[----:B------:R-:W2:Y:S04]  /*03b0*/  LDG.E.U16 R21, [R4.64] ;  /* 0x0000000e04157981 */ /* 0x000ea8000c1e1500 */
[----:B------:R-:W3:Y:S04]  /*03c0*/  LDG.E.U16 R22, [R4.64+0x2] ;  /* 0x0000020e04167981 */ /* 0x000ee8000c1e1500 */
[----:B------:R-:W4:Y:S04]  /*03d0*/  LDG.E.U16 R23, [R4.64+0x4] ;  /* 0x0000040e04177981 */ /* 0x000f28000c1e1500 */
[----:B------:R-:W5:Y:S04]  /*03e0*/  LDG.E.U16 R19, [R4.64+0x6] ;  /* 0x0000060e04137981 */ /* 0x000f68000c1e1500 */
        /* <DEDUP_REMOVED lines=11> */
[----:B------:R-:W5:Y:S01]  /*04a0*/  LDG.E.U16 R20, [R4.64+0x1e] ;  /* 0x00001e0e04147981 */ /* 0x000f62000c1e1500 */
[----:B------:R-:W-:-:S04]  /*04b0*/  IADD3 R7, R7, c[0x0][0x0], RZ ;  /* 0x0000000007077a10 */ /* 0x000fc80007ffe0ff */
[----:B------:R-:W-:Y:S02]  /*04c0*/  ISETP.GE.AND P1, PT, R7, UR11, PT ;  /* 0x0000000b07007c0c */ /* 0x000fe4000bf26270 */
[----:B--2---:R-:W-:-:S04]  /*04d0*/  PRMT R21, RZ, 0x5410, R21 ;  /* 0x00005410ff157816 */ /* 0x004fc80000000015 */
[C---:B------:R-:W-:Y:S02]  /*04e0*/  FMNMX.FTZ R2, R21.reuse, R2, PT ;  /* 0x0000000215027209 */ /* 0x040fe40003810000 */
[----:B------:R-:W-:Y:S02]  /*04f0*/  FMNMX.FTZ R3, R21, R3, !PT ;  /* 0x0000000315037209 */ /* 0x000fe40007810000 */
[----:B---3--:R-:W-:Y:S02]  /*0500*/  PRMT R22, RZ, 0x5410, R22 ;  /* 0x00005410ff167816 */ /* 0x008fe40000000016 */
[----:B----4-:R-:W-:Y:S02]  /*0510*/  PRMT R23, RZ, 0x5410, R23 ;  /* 0x00005410ff177816 */ /* 0x010fe40000000017 */
[-C--:B------:R-:W-:Y:S02]  /*0520*/  FMNMX.FTZ R2, R2, R22.reuse, PT ;  /* 0x0000001602027209 */ /* 0x080fe40003810000 */
[----:B------:R-:W-:-:S02]  /*0530*/  FMNMX.FTZ R3, R3, R22, !PT ;  /* 0x0000001603037209 */ /* 0x000fc40007810000 */
[-C--:B------:R-:W-:Y:S02]  /*0540*/  FMNMX.FTZ R2, R2, R23.reuse, PT ;  /* 0x0000001702027209 */ /* 0x080fe40003810000 */
[----:B------:R-:W-:Y:S02]  /*0550*/  FMNMX.FTZ R3, R3, R23, !PT ;  /* 0x0000001703037209 */ /* 0x000fe40007810000 */
[----:B-----5:R-:W-:Y:S02]  /*0560*/  PRMT R19, RZ, 0x5410, R19 ;  /* 0x00005410ff137816 */ /* 0x020fe40000000013 */
[----:B------:R-:W-:Y:S02]  /*0570*/  PRMT R18, RZ, 0x5410, R18 ;  /* 0x00005410ff127816 */ /* 0x000fe40000000012 */
[-C--:B------:R-:W-:Y:S02]  /*0580*/  FMNMX.FTZ R2, R2, R19.reuse, PT ;  /* 0x0000001302027209 */ /* 0x080fe40003810000 */
[----:B------:R-:W-:-:S02]  /*0590*/  FMNMX.FTZ R3, R3, R19, !PT ;  /* 0x0000001303037209 */ /* 0x000fc40007810000 */
[-C--:B------:R-:W-:Y:S02]  /*05a0*/  FMNMX.FTZ R2, R2, R18.reuse, PT ;  /* 0x0000001202027209 */ /* 0x080fe40003810000 */
[----:B------:R-:W-:Y:S02]  /*05b0*/  FMNMX.FTZ R3, R3, R18, !PT ;  /* 0x0000001203037209 */ /* 0x000fe40007810000 */
[----:B------:R-:W-:Y:S02]  /*05c0*/  PRMT R17, RZ, 0x5410, R17 ;  /* 0x00005410ff117816 */ /* 0x000fe40000000011 */
        /* <DEDUP_REMOVED lines=29> */
[----:B------:R-:W-:-:S04]  /*07a0*/  PRMT R20, RZ, 0x5410, R20 ;  /* 0x00005410ff147816 */ /* 0x000fc80000000014 */
[-C--:B------:R-:W-:Y:S02]  /*07b0*/  FMNMX.FTZ R2, R2, R20.reuse, PT ;  /* 0x0000001402027209 */ /* 0x080fe40003810000 */
[----:B------:R-:W-:Y:S01]  /*07c0*/  FMNMX.FTZ R3, R3, R20, !PT ;  /* 0x0000001403037209 */ /* 0x000fe20007810000 */
[----:B------:R-:W-:Y:S05]  /*07d0*/  @!P1 BRA `(.L_x_7) ;  /* 0xfffffba000009947 */ /* 0x000fea000383ffff */
.L_x_6:
[----:B------:R-:W-:Y:S05]  /*07e0*/  BSYNC B1 ;  /* 0x0000000000017941 */ /* 0x000fea0003800000 */
.L_x_5:
[----:B------:R-:W-:Y:S05]  /*07f0*/  @P2 BRA `(.L_x_8) ;  /* 0x000004f000002947 */ /* 0x000fea0003800000 */
[----:B------:R-:W-:Y:S02]  /*0800*/  BSSY B1, `(.L_x_9) ;  /* 0x000000b000017945 */ /* 0x000fe40003800000 */
.L_x_10:
[----:B------:R-:W-:Y:S02]  /*0810*/  IMAD.U32 R4, RZ, RZ, UR8 ;  /* 0x00000008ff047e24 */ /* 0x000fe4000f8e00ff */
[----:B------:R-:W-:-:S04]  /*0820*/  IMAD.U32 R5, RZ, RZ, UR9 ;  /* 0x00000009ff057e24 */ /* 0x000fc8000f8e00ff */
[----:B------:R-:W-:-:S06]  /*0830*/  IMAD.WIDE R4, R6, 0x2, R4 ;  /* 0x0000000206047825 */ /* 0x000fcc00078e0204 */
[----:B------:R-:W2:Y:S01]  /*0840*/  LDG.E.U16 R4, [R4.64] ;  /* 0x0000000e04047981 */ /* 0x000ea2000c1e1500 */
[----:B------:R-:W-:-:S04]  /*0850*/  IADD3 R6, R6, c[0x0][0x0], RZ ;  /* 0x0000000006067a10 */ /* 0x000fc80007ffe0ff */
[----:B------:R-:W-:Y:S02]  /*0860*/  ISETP.GE.AND P1, PT, R6, UR10, PT ;  /* 0x0000000a06007c0c */ /* 0x000fe4000bf26270 */
[----:B--2---:R-:W-:-:S04]  /*0870*/  PRMT R4, RZ, 0x5410, R4 ;  /* 0x00005410ff047816 */ /* 0x004fc80000000004 */
[C---:B------:R-:W-:Y:S02]  /*0880*/  FMNMX.FTZ R2, R4.reuse, R2, PT ;  /* 0x0000000204027209 */ /* 0x040fe40003810000 */
[----:B------:R-:W-:-:S05]  /*0890*/  FMNMX.FTZ R3, R4, R3, !PT ;  /* 0x0000000304037209 */ /* 0x000fca0007810000 */
[----:B------:R-:W-:Y:S05]  /*08a0*/  @!P1 BRA `(.L_x_10) ;  /* 0xffffff6000009947 */ /* 0x000fea000383ffff */
[----:B------:R-:W-:Y:S05]  /*08b0*/  BSYNC B1 ;  /* 0x0000000000017941 */ /* 0x000fea0003800000 */
.L_x_9:
[----:B------:R-:W-:Y:S05]  /*08c0*/  BRA `(.L_x_8) ;  /* 0x0000042000007947 */ /* 0x000fea0003800000 */
.L_x_1:
[----:B-1----:R-:W-:Y:S01]  /*08d0*/  USHF.R.S32.HI UR8, URZ, 0x1f, UR18 ;  /* 0x0000001f3f087899 */ /* 0x002fe20008011412 */
[----:B------:R-:W-:Y:S01]  /*08e0*/  IMAD.MOV.U32 R2, RZ, RZ, 0x7f7fffff ;  /* 0x7f7fffffff027424 */ /* 0x000fe200078e00ff */
[----:B------:R-:W-:Y:S01]  /*08f0*/  ULDC UR9, c[0x0][0x180] ;  /* 0x0000600000097ab9 */ /* 0x000fe20000000800 */
[----:B------:R-:W-:Y:S01]  /*0900*/  IMAD.MOV.U32 R3, RZ, RZ, -0x800001 ;  /* 0xff7fffffff037424 */ /* 0x000fe200078e00ff */
[----:B------:R-:W-:-:S04]  /*0910*/  ULEA.HI UR8, UR8, UR9, URZ, 0x4 ;  /* 0x0000000908087291 */ /* 0x000fc8000f8f203f */
[----:B------:R-:W-:-:S06]  /*0920*/  USHF.R.S32.HI UR8, URZ, 0x4, UR8 ;  /* 0x000000043f087899 */ /* 0x000fcc0008011408 */
[----:B------:R-:W-:-:S13]  /*0930*/  ISETP.GE.AND P1, PT, R0, UR8, PT ;  /* 0x0000000800007c0c */ /* 0x000fda000bf26270 */
[----:B------:R-:W-:Y:S05]  /*0940*/  @P1 BRA `(.L_x_8) ;  /* 0x000003a000001947 */ /* 0x000fea0003800000 */
[----:B------:R-:W-:Y:S02]  /*0950*/  IMAD.MOV.U32 R12, RZ, RZ, R0 ;  /* 0x000000ffff0c7224 */ /* 0x000fe400078e0000 */
[----:B------:R-:W-:Y:S02]  /*0960*/  IMAD.MOV.U32 R3, RZ, RZ, -0x800001 ;  /* 0xff7fffffff037424 */ /* 0x000fe400078e00ff */
[----:B------:R-:W-:Y:S02]  /*0970*/  IMAD.MOV.U32 R2, RZ, RZ, 0x7f7fffff ;  /* 0x7f7fffffff027424 */ /* 0x000fe400078e00ff */
.L_x_11:
[----:B------:R-:W-:-:S04]  /*0980*/  IMAD.MOV.U32 R15, RZ, RZ, 0x20 ;  /* 0x00000020ff0f7424 */ /* 0x000fc800078e00ff */
[----:B------:R-:W-:-:S05]  /*0990*/  IMAD.WIDE R14, R12, R15, UR4 ;  /* 0x000000040c0e7e25 */ /* 0x000fca000f8e020f */
[----:B------:R-:W2:Y:S04]  /*09a0*/  LDG.E.128 R4, [R14.64] ;  /* 0x0000000e0e047981 */ /* 0x000ea8000c1e1d00 */
[----:B------:R-:W3:Y:S01]  /*09b0*/  LDG.E.128 R8, [R14.64+0x10] ;  /* 0x0000100e0e087981 */ /* 0x000ee2000c1e1d00 */
[----:B------:R-:W-:-:S04]  /*09c0*/  IADD3 R12, R12, c[0x0][0x0], RZ ;  /* 0x000000000c0c7a10 */ /* 0x000fc80007ffe0ff */
[----:B------:R-:W-:Y:S02]  /*09d0*/  ISETP.GE.AND P1, PT, R12, UR8, PT ;  /* 0x000000080c007c0c */ /* 0x000fe4000bf26270 */
[--C-:B--2---:R-:W-:Y:S02]  /*09e0*/  PRMT R13, RZ, 0x5410, R4.reuse ;  /* 0x00005410ff0d7816 */ /* 0x104fe40000000004 */
[----:B------:R-:W-:Y:S02]  /*09f0*/  PRMT R4, RZ, 0x7610, R4 ;  /* 0x00007610ff047816 */ /* 0x000fe40000000004 */
[C---:B------:R-:W-:Y:S02]  /*0a00*/  FMNMX.FTZ R2, R13.reuse, R2, PT ;  /* 0x000000020d027209 */ /* 0x040fe40003810000 */
[----:B------:R-:W-:Y:S02]  /*0a10*/  FMNMX.FTZ R3, R13, R3, !PT ;  /* 0x000000030d037209 */ /* 0x000fe40007810000 */
[----:B------:R-:W-:-:S02]  /*0a20*/  FMNMX.FTZ R2, R2, R4, PT ;  /* 0x0000000402027209 */ /* 0x000fc40003810000 */
[----:B------:R-:W-:Y:S02]  /*0a30*/  FMNMX.FTZ R3, R3, R4, !PT ;  /* 0x0000000403037209 */ /* 0x000fe40007810000 */
[--C-:B------:R-:W-:Y:S02]  /*0a40*/  PRMT R4, RZ, 0x5410, R5.reuse ;  /* 0x00005410ff047816 */ /* 0x100fe40000000005 */
[----:B------:R-:W-:Y:S02]  /*0a50*/  PRMT R5, RZ, 0x7610, R5 ;  /* 0x00007610ff057816 */ /* 0x000fe40000000005 */
[-C--:B------:R-:W-:Y:S02]  /*0a60*/  FMNMX.FTZ R2, R2, R4.reuse, PT ;  /* 0x0000000402027209 */ /* 0x080fe40003810000 */
        /* <DEDUP_REMOVED lines=15> */
[--C-:B---3--:R-:W-:Y:S02]  /*0b60*/  PRMT R4, RZ, 0x5410, R8.reuse ;  /* 0x00005410ff047816 */ /* 0x108fe40000000008 */
        /* <DEDUP_REMOVED lines=22> */
[----:B------:R-:W-:Y:S01]  /*0cd0*/  FMNMX.FTZ R3, R3, R11, !PT ;  /* 0x0000000b03037209 */ /* 0x000fe20007810000 */
[----:B------:R-:W-:Y:S05]  /*0ce0*/  @!P1 BRA `(.L_x_11) ;  /* 0xfffffc9000009947 */ /* 0x000fea000383ffff */
.L_x_8:
[----:B------:R-:W-:Y:S05]  /*0cf0*/  BSYNC B0 ;  /* 0x0000000000007941 */ /* 0x000fea0003800000 */
.L_x_0:
[----:B------:R-:W0:Y:S01]  /*0d00*/  S2R R4, SR_LANEID ;  /* 0x0000000000047919 */ /* 0x000e220000000000 */
[----:B------:R-:W-:Y:S01]  /*0d10*/  IMAD.MOV.U32 R10, RZ, RZ, c[0x0][0x0] ;  /* 0x00000000ff0a7624 */ /* 0x000fe200078e00ff */
[----:B------:R-:W-:Y:S01]  /*0d20*/  SHF.R.S32.HI R5, RZ, 0x1f, R0 ;  /* 0x0000001fff057819 */ /* 0x000fe20000011400 */
[----:B------:R-:W-:Y:S03]  /*0d30*/  BSSY B0, `(.L_x_12) ;  /* 0x000007c000007945 */ /* 0x000fe60003800000 */
[----:B------:R-:W-:Y:S02]  /*0d40*/  ISETP.GT.AND P1, PT, R10, 0xff, PT ;  /* 0x000000ff0a00780c */ /* 0x000fe40003f24270 */
[----:B------:R-:W-:-:S04]  /*0d50*/  LEA.HI R5, R5, R0, RZ, 0x5 ;  /* 0x0000000005057211 */ /* 0x000fc800078f28ff */
[----:B------:R-:W-:-:S05]  /*0d60*/  SHF.R.S32.HI R6, RZ, 0x5, R5 ;  /* 0x00000005ff067819 */ /* 0x000fca0000011405 */
[----:B------:R-:W-:Y:S02]  /*0d70*/  IMAD.SHL.U32 R5, R6, 0x8, RZ ;  /* 0x0000000806057824 */ /* 0x000fe400078e00ff */
[----:B------:R-:W-:Y:S05]  /*0d80*/  @P1 BRA `(.L_x_13) ;  /* 0x0000046000001947 */ /* 0x000fea0003800000 */
[----:B------:R-:W-:Y:S01]  /*0d90*/  IMAD.SHL.U32 R6, R6, 0x20, RZ ;  /* 0x0000002006067824 */ /* 0x000fe200078e00ff */
[----:B0-----:R-:W-:-:S04]  /*0da0*/  ISETP.NE.AND P2, PT, R4, RZ, PT ;  /* 0x000000ff0400720c */ /* 0x001fc80003f45270 */
[----:B------:R-:W-:Y:S02]  /*0db0*/  IADD3 R7, R6, 0x20, RZ ;  /* 0x0000002006077810 */ /* 0x000fe40007ffe0ff */
[----:B------:R-:W-:Y:S02]  /*0dc0*/  LOP3.LUT R6, RZ, R6, RZ, 0x33, !PT ;  /* 0x00000006ff067212 */ /* 0x000fe400078e33ff */
[----:B------:R-:W-:Y:S02]  /*0dd0*/  ISETP.GT.AND P1, PT, R7, c[0x0][0x0], PT ;  /* 0x0000000007007a0c */ /* 0x000fe40003f24270 */
[----:B------:R-:W-:-:S04]  /*0de0*/  IADD3 R6, R6, c[0x0][0x0], RZ ;  /* 0x0000000006067a10 */ /* 0x000fc80007ffe0ff */
[----:B------:R-:W-:-:S04]  /*0df0*/  SEL R7, R6, 0x1f, P1 ;  /* 0x0000001f06077807 */ /* 0x000fc80000800000 */
[----:B------:R-:W-:Y:S01]  /*0e00*/  ISETP.GE.AND P1, PT, R4, R7, PT ;  /* 0x000000070400720c */ /* 0x000fe20003f26270 */
[----:B------:R-:W0:Y:S04]  /*0e10*/  SHFL.DOWN PT, R6, R3, 0x1, R7 ;  /* 0x0820000003067989 */ /* 0x000e2800000e0007 */
[----:B------:R-:W1:Y:S08]  /*0e20*/  SHFL.DOWN PT, R9, R2, 0x1, R7 ;  /* 0x0820000002097989 */ /* 0x000e7000000e0007 */
[----:B0-----:R-:W-:-:S02]  /*0e30*/  @!P1 FMNMX.FTZ R3, R3, R6, !PT ;  /* 0x0000000603039209 */ /* 0x001fc40007810000 */
[----:B------:R-:W-:Y:S02]  /*0e40*/  IADD3 R6, R4, 0x2, RZ ;  /* 0x0000000204067810 */ /* 0x000fe40007ffe0ff */
[----:B-1----:R-:W-:Y:S01]  /*0e50*/  @!P1 FMNMX.FTZ R2, R2, R9, PT ;  /* 0x0000000902029209 */ /* 0x002fe20003810000 */
[----:B------:R-:W0:Y:S01]  /*0e60*/  SHFL.DOWN PT, R8, R3, 0x2, R7 ;  /* 0x0840000003087989 */ /* 0x000e2200000e0007 */
[----:B------:R-:W-:Y:S02]  /*0e70*/  ISETP.GT.AND P1, PT, R6, R7, PT ;  /* 0x000000070600720c */ /* 0x000fe40003f24270 */
[----:B------:R-:W-:Y:S01]  /*0e80*/  IADD3 R6, R4, 0x4, RZ ;  /* 0x0000000404067810 */ /* 0x000fe20007ffe0ff */
[----:B------:R-:W1:Y:S10]  /*0e90*/  SHFL.DOWN PT, R9, R2, 0x2, R7 ;  /* 0x0840000002097989 */ /* 0x000e7400000e0007 */
[----:B0-----:R-:W-:-:S02]  /*0ea0*/  @!P1 FMNMX.FTZ R3, R3, R8, !PT ;  /* 0x0000000803039209 */ /* 0x001fc40007810000 */
[----:B-1----:R-:W-:-:S03]  /*0eb0*/  @!P1 FMNMX.FTZ R2, R2, R9, PT ;  /* 0x0000000902029209 */ /* 0x002fc60003810000 */
        /* <DEDUP_REMOVED lines=13> */
[----:B------:R-:W-:-:S03]  /*0f90*/  ISETP.GT.AND P1, PT, R6, R7, PT ;  /* 0x000000070600720c */ /* 0x000fc60003f24270 */
[----:B------:R-:W1:Y:S10]  /*0fa0*/  SHFL.DOWN PT, R9, R2, 0x10, R7 ;  /* 0x0a00000002097989 */ /* 0x000e7400000e0007 */
[----:B0-----:R-:W-:-:S02]  /*0fb0*/  @!P1 FMNMX.FTZ R3, R3, R8, !PT ;  /* 0x0000000803039209 */ /* 0x001fc40007810000 */
[----:B-1----:R-:W-:Y:S02]  /*0fc0*/  @!P1 FMNMX.FTZ R2, R2, R9, PT ;  /* 0x0000000902029209 */ /* 0x002fe40003810000 */
[----:B------:R-:W-:-:S03]  /*0fd0*/  ISETP.NE.AND P1, PT, R0, RZ, PT ;  /* 0x000000ff0000720c */ /* 0x000fc60003f25270 */
[----:B------:R0:W-:Y:S04]  /*0fe0*/  @!P2 STS.64 [R5+0x8], R2 ;  /* 0x000008020500a388 */ /* 0x0001e80000000a00 */
[----:B------:R-:W-:Y:S06]  /*0ff0*/  BAR.SYNC.DEFER_BLOCKING 0x0 ;  /* 0x0000000000007b1d */ /* 0x000fec0000010000 */
[----:B------:R-:W-:Y:S05]  /*1000*/  @P1 BRA `(.L_x_14) ;  /* 0x000004e000001947 */ /* 0x000fea0003800000 */
[C---:B------:R-:W-:Y:S02]  /*1010*/  ISETP.GE.AND P6, PT, R10.reuse, 0x21, PT ;  /* 0x000000210a00780c */ /* 0x040fe40003fc6270 */
[----:B------:R-:W-:-:S02]  /*1020*/  ISETP.GE.AND P2, PT, R10, 0x41, PT ;  /* 0x000000410a00780c */ /* 0x000fc40003f46270 */
[C---:B------:R-:W-:Y:S02]  /*1030*/  ISETP.GE.AND P3, PT, R10.reuse, 0x61, PT ;  /* 0x000000610a00780c */ /* 0x040fe40003f66270 */
[C---:B------:R-:W-:Y:S02]  /*1040*/  ISETP.GE.AND P4, PT, R10.reuse, 0x81, PT ;  /* 0x000000810a00780c */ /* 0x040fe40003f86270 */
[----:B------:R-:W-:-:S05]  /*1050*/  ISETP.GE.AND P5, PT, R10, 0xa1, PT ;  /* 0x000000a10a00780c */ /* 0x000fca0003fa6270 */
[----:B0-----:R-:W0:Y:S04]  /*1060*/  @P6 LDS.64 R4, [0x10] ;  /* 0x00001000ff046984 */ /* 0x001e280000000a00 */
[----:B------:R-:W1:Y:S04]  /*1070*/  @P2 LDS.64 R8, [0x18] ;  /* 0x00001800ff082984 */ /* 0x000e680000000a00 */
[----:B------:R-:W-:Y:S04]  /*1080*/  @P4 LDS.64 R12, [0x28] ;  /* 0x00002800ff0c4984 */ /* 0x000fe80000000a00 */
[----:B------:R-:W-:Y:S01]  /*1090*/  @P5 LDS.64 R6, [0x30] ;  /* 0x00003000ff065984 */ /* 0x000fe20000000a00 */
[----:B0-----:R-:W-:-:S02]  /*10a0*/  @P6 FMNMX.FTZ R3, R3, R5, !PT ;  /* 0x0000000503036209 */ /* 0x001fc40007810000 */
[----:B------:R-:W-:Y:S02]  /*10b0*/  @P6 FMNMX.FTZ R2, R2, R4, PT ;  /* 0x0000000402026209 */ /* 0x000fe40003810000 */
[----:B------:R-:W-:Y:S01]  /*10c0*/  ISETP.GE.AND P6, PT, R10, 0xc1, PT ;  /* 0x000000c10a00780c */ /* 0x000fe20003fc6270 */
[----:B------:R-:W0:Y:S01]  /*10d0*/  @P3 LDS.64 R4, [0x20] ;  /* 0x00002000ff043984 */ /* 0x000e220000000a00 */
[----:B-1----:R-:W-:Y:S02]  /*10e0*/  @P2 FMNMX.FTZ R2, R2, R8, PT ;  /* 0x0000000802022209 */ /* 0x002fe40003810000 */
[----:B------:R-:W-:Y:S02]  /*10f0*/  @P2 FMNMX.FTZ R3, R3, R9, !PT ;  /* 0x0000000903032209 */ /* 0x000fe40007810000 */
[----:B------:R-:W-:-:S07]  /*1100*/  ISETP.GE.AND P2, PT, R10, 0xe1, PT ;  /* 0x000000e10a00780c */ /* 0x000fce0003f46270 */
[----:B------:R-:W1:Y:S01]  /*1110*/  @P6 LDS.64 R14, [0x38] ;  /* 0x00003800ff0e6984 */ /* 0x000e620000000a00 */
[----:B0-----:R-:W-:Y:S02]  /*1120*/  @P3 FMNMX.FTZ R2, R2, R4, PT ;  /* 0x0000000402023209 */ /* 0x001fe40003810000 */
[----:B------:R-:W-:Y:S02]  /*1130*/  @P3 FMNMX.FTZ R3, R3, R5, !PT ;  /* 0x0000000503033209 */ /* 0x000fe40007810000 */
[----:B------:R-:W-:Y:S02]  /*1140*/  @P4 FMNMX.FTZ R2, R2, R12, PT ;  /* 0x0000000c02024209 */ /* 0x000fe40003810000 */
[----:B------:R-:W-:Y:S02]  /*1150*/  @P4 FMNMX.FTZ R3, R3, R13, !PT ;  /* 0x0000000d03034209 */ /* 0x000fe40007810000 */
[----:B------:R-:W-:Y:S02]  /*1160*/  @P5 FMNMX.FTZ R2, R2, R6, PT ;  /* 0x0000000602025209 */ /* 0x000fe40003810000 */
[----:B------:R-:W-:-:S02]  /*1170*/  @P5 FMNMX.FTZ R3, R3, R7, !PT ;  /* 0x0000000703035209 */ /* 0x000fc40007810000 */
[----:B-1----:R-:W-:Y:S02]  /*1180*/  @P6 FMNMX.FTZ R2, R2, R14, PT ;  /* 0x0000000e02026209 */ /* 0x002fe40003810000 */
[----:B------:R-:W-:Y:S01]  /*1190*/  @P6 FMNMX.FTZ R3, R3, R15, !PT ;  /* 0x0000000f03036209 */ /* 0x000fe20007810000 */
[----:B------:R-:W-:Y:S05]  /*11a0*/  @!P2 BRA `(.L_x_14) ;  /* 0x000003400000a947 */ /* 0x000fea0003800000 */
[----:B------:R-:W0:Y:S02]  /*11b0*/  LDS.64 R4, [0x40] ;  /* 0x00004000ff047984 */ /* 0x000e240000000a00 */
[----:B0-----:R-:W-:Y:S02]  /*11c0*/  FMNMX.FTZ R2, R2, R4, PT ;  /* 0x0000000402027209 */ /* 0x001fe40003810000 */
[----:B------:R-:W-:Y:S01]  /*11d0*/  FMNMX.FTZ R3, R3, R5, !PT ;  /* 0x0000000503037209 */ /* 0x000fe20007810000 */
[----:B------:R-:W-:Y:S05]  /*11e0*/  BRA `(.L_x_14) ;  /* 0x0000030000007947 */ /* 0x000fea0003800000 */
.L_x_13:
[----:B------:R-:W1:Y:S01]  /*11f0*/  SHFL.DOWN PT, R6, R3, 0x1, 0x1f ;  /* 0x08201f0003067f89 */ /* 0x000e6200000e0000 */
[C---:B0-----:R-:W-:Y:S02]  /*1200*/  ISETP.GT.AND P1, PT, R4.reuse, 0x1e, PT ;  /* 0x0000001e0400780c */ /* 0x041fe40003f24270 */
[----:B------:R-:W-:Y:S01]  /*1210*/  ISETP.NE.AND P2, PT, R4, RZ, PT ;  /* 0x000000ff0400720c */ /* 0x000fe20003f45270 */
[----:B------:R-:W0:Y:S10]  /*1220*/  SHFL.DOWN PT, R7, R2, 0x1, 0x1f ;  /* 0x08201f0002077f89 */ /* 0x000e3400000e0000 */
[----:B-1----:R-:W-:-:S02]  /*1230*/  @!P1 FMNMX.FTZ R3, R3, R6, !PT ;  /* 0x0000000603039209 */ /* 0x002fc40007810000 */
[----:B0-----:R-:W-:-:S03]  /*1240*/  @!P1 FMNMX.FTZ R2, R2, R7, PT ;  /* 0x0000000702029209 */ /* 0x001fc60003810000 */
[----:B------:R-:W0:Y:S01]  /*1250*/  SHFL.DOWN PT, R6, R3, 0x2, 0x1f ;  /* 0x08401f0003067f89 */ /* 0x000e2200000e0000 */
[----:B------:R-:W-:-:S03]  /*1260*/  ISETP.GT.AND P1, PT, R4, 0x1d, PT ;  /* 0x0000001d0400780c */ /* 0x000fc60003f24270 */
[----:B------:R-:W1:Y:S10]  /*1270*/  SHFL.DOWN PT, R7, R2, 0x2, 0x1f ;  /* 0x08401f0002077f89 */ /* 0x000e7400000e0000 */
[----:B0-----:R-:W-:-:S02]  /*1280*/  @!P1 FMNMX.FTZ R3, R3, R6, !PT ;  /* 0x0000000603039209 */ /* 0x001fc40007810000 */
[----:B-1----:R-:W-:-:S03]  /*1290*/  @!P1 FMNMX.FTZ R2, R2, R7, PT ;  /* 0x0000000702029209 */ /* 0x002fc60003810000 */
        /* <DEDUP_REMOVED lines=14> */
[----:B-1----:R-:W-:Y:S02]  /*1380*/  @!P1 FMNMX.FTZ R2, R2, R7, PT ;  /* 0x0000000702029209 */ /* 0x002fe40003810000 */
[----:B------:R-:W-:-:S03]  /*1390*/  ISETP.NE.AND P1, PT, R0, RZ, PT ;  /* 0x000000ff0000720c */ /* 0x000fc60003f25270 */
[----:B------:R0:W-:Y:S04]  /*13a0*/  @!P2 STS.64 [R5+0x8], R2 ;  /* 0x000008020500a388 */ /* 0x0001e80000000a00 */
[----:B------:R-:W-:Y:S06]  /*13b0*/  BAR.SYNC.DEFER_BLOCKING 0x0 ;  /* 0x0000000000007b1d */ /* 0x000fec0000010000 */
[----:B------:R-:W-:Y:S05]  /*13c0*/  @P1 BRA `(.L_x_14) ;  /* 0x0000012000001947 */ /* 0x000fea0003800000 */
[----:B------:R-:W1:Y:S04]  /*13d0*/  LDS.128 R12, [0x10] ;  /* 0x00001000ff0c7984 */ /* 0x000e680000000c00 */
[----:B------:R-:W2:Y:S04]  /*13e0*/  LDS.128 R8, [0x20] ;  /* 0x00002000ff087984 */ /* 0x000ea80000000c00 */
[----:B0-----:R-:W0:Y:S04]  /*13f0*/  LDS.128 R4, [0x30] ;  /* 0x00003000ff047984 */ /* 0x001e280000000c00 */
[----:B------:R-:W3:Y:S01]  /*1400*/  LDS.64 R16, [0x40] ;  /* 0x00004000ff107984 */ /* 0x000ee20000000a00 */
[----:B-1----:R-:W-:-:S02]  /*1410*/  FMNMX.FTZ R19, R2, R12, PT ;  /* 0x0000000c02137209 */ /* 0x002fc40003810000 */
[----:B------:R-:W-:Y:S02]  /*1420*/  FMNMX.FTZ R2, R3, R13, !PT ;  /* 0x0000000d03027209 */ /* 0x000fe40007810000 */
[----:B------:R-:W-:Y:S02]  /*1430*/  FMNMX.FTZ R19, R19, R14, PT ;  /* 0x0000000e13137209 */ /* 0x000fe40003810000 */
[----:B------:R-:W-:Y:S02]  /*1440*/  FMNMX.FTZ R2, R2, R15, !PT ;  /* 0x0000000f02027209 */ /* 0x000fe40007810000 */
[----:B--2---:R-:W-:Y:S02]  /*1450*/  FMNMX.FTZ R19, R19, R8, PT ;  /* 0x0000000813137209 */ /* 0x004fe40003810000 */
[----:B------:R-:W-:Y:S02]  /*1460*/  FMNMX.FTZ R2, R2, R9, !PT ;  /* 0x0000000902027209 */ /* 0x000fe40007810000 */
[----:B------:R-:W-:-:S02]  /*1470*/  FMNMX.FTZ R19, R19, R10, PT ;  /* 0x0000000a13137209 */ /* 0x000fc40003810000 */
[----:B------:R-:W-:Y:S02]  /*1480*/  FMNMX.FTZ R2, R2, R11, !PT ;  /* 0x0000000b02027209 */ /* 0x000fe40007810000 */
[----:B0-----:R-:W-:Y:S02]  /*1490*/  FMNMX.FTZ R19, R19, R4, PT ;  /* 0x0000000413137209 */ /* 0x001fe40003810000 */
[----:B------:R-:W-:Y:S02]  /*14a0*/  FMNMX.FTZ R2, R2, R5, !PT ;  /* 0x0000000502027209 */ /* 0x000fe40007810000 */
[----:B------:R-:W-:Y:S02]  /*14b0*/  FMNMX.FTZ R19, R19, R6, PT ;  /* 0x0000000613137209 */ /* 0x000fe40003810000 */
[----:B------:R-:W-:Y:S02]  /*14c0*/  FMNMX.FTZ R4, R2, R7, !PT ;  /* 0x0000000702047209 */ /* 0x000fe40007810000 */
[----:B---3--:R-:W-:-:S02]  /*14d0*/  FMNMX.FTZ R2, R19, R16, PT ;  /* 0x0000001013027209 */ /* 0x008fc40003810000 */
[----:B------:R-:W-:Y:S02]  /*14e0*/  FMNMX.FTZ R3, R4, R17, !PT ;  /* 0x0000001104037209 */ /* 0x000fe40007810000 */
.L_x_14:
[----:B------:R-:W-:Y:S05]  /*14f0*/  BSYNC B0 ;  /* 0x0000000000007941 */ /* 0x000fea0003800000 */
.L_x_12:
[----:B------:R-:W-:Y:S01]  /*1500*/  BSSY B0, `(.L_x_15) ;  /* 0x0000016000007945 */ /* 0x000fe20003800000 */
[----:B------:R-:W-:Y:S05]  /*1510*/  @P1 BRA `(.L_x_16) ;  /* 0x0000014000001947 */ /* 0x000fea0003800000 */
[----:B0-----:R-:W-:Y:S01]  /*1520*/  FADD.FTZ R3, R3, -R2 ;  /* 0x8000000203037221 */ /* 0x001fe20000010000 */
[----:B------:R-:W-:Y:S02]  /*1530*/  USHF.L.U32 UR8, UR12, 0x2, URZ ;  /* 0x000000020c087899 */ /* 0x000fe4000800063f */
[----:B------:R-:W-:Y:S01]  /*1540*/  ULDC.64 UR10, c[0x0][0x170] ;  /* 0x00005c00000a7ab9 */ /* 0x000fe20000000a00 */
[----:B------:R-:W-:Y:S01]  /*1550*/  FMUL.FTZ R6, R3, 0.0039215688593685626984 ;  /* 0x3b80808103067820 */ /* 0x000fe20000410000 */
[----:B------:R-:W-:Y:S02]  /*1560*/  ULDC.64 UR16, c[0x0][0x178] ;  /* 0x00005e0000107ab9 */ /* 0x000fe40000000a00 */
[----:B------:R-:W-:Y:S01]  /*1570*/  USHF.R.U32.HI UR9, URZ, 0x1e, UR12 ;  /* 0x0000001e3f097899 */ /* 0x000fe2000801160c */
[----:B------:R-:W0:Y:S01]  /*1580*/  MUFU.RCP R7, R6 ;  /* 0x0000000600077308 */ /* 0x000e220000001000 */
[----:B------:R-:W-:-:S02]  /*1590*/  UIADD3 UR10, UP0, UR8, UR10, URZ ;  /* 0x0000000a080a7290 */ /* 0x000fc4000ff1e03f */
[----:B------:R-:W-:Y:S02]  /*15a0*/  UIADD3 UR8, UP1, UR8, UR16, URZ ;  /* 0x0000001008087290 */ /* 0x000fe4000ff3e03f */
[----:B------:R-:W-:Y:S02]  /*15b0*/  UIADD3.X UR11, UR9, UR11, URZ, UP0, !UPT ;  /* 0x0000000b090b7290 */ /* 0x000fe400087fe43f */
[----:B------:R-:W-:Y:S02]  /*15c0*/  UIADD3.X UR9, UR9, UR17, URZ, UP1, !UPT ;  /* 0x0000001109097290 */ /* 0x000fe40008ffe43f */
[----:B------:R-:W-:Y:S02]  /*15d0*/  IMAD.U32 R4, RZ, RZ, UR8 ;  /* 0x00000008ff047e24 */ /* 0x000fe4000f8e00ff */
[----:B------:R-:W-:Y:S02]  /*15e0*/  IMAD.U32 R3, RZ, RZ, UR11 ;  /* 0x0000000bff037e24 */ /* 0x000fe4000f8e00ff */
[----:B------:R-:W-:-:S02]  /*15f0*/  IMAD.U32 R5, RZ, RZ, UR9 ;  /* 0x00000009ff057e24 */ /* 0x000fc4000f8e00ff */
[----:B0-----:R-:W-:Y:S02]  /*1600*/  FFMA.FTZ R7, R7, -R2, -128 ;  /* 0xc300000007077423 */ /* 0x001fe40000010802 */
[----:B------:R-:W-:-:S04]  /*1610*/  IMAD.U32 R2, RZ, RZ, UR10 ;  /* 0x0000000aff027e24 */ /* 0x000fc8000f8e00ff */
[----:B------:R-:W0:Y:S01]  /*1620*/  F2I.NTZ R7, R7 ;  /* 0x0000000700077305 */ /* 0x000e220000203100 */
[----:B------:R1:W-:Y:S04]  /*1630*/  STG.E [R2.64], R6 ;  /* 0x0000000602007986 */ /* 0x0003e8000c10190e */
[----:B0-----:R1:W-:Y:S04]  /*1640*/  STS.64 [0x50], R6 ;  /* 0x00005006ff007388 */ /* 0x0013e80000000a00 */
[----:B------:R1:W-:Y:S02]  /*1650*/  STG.E [R4.64], R7 ;  /* 0x0000000704007986 */ /* 0x0003e4000c10190e */
.L_x_16:
[----:B------:R-:W-:Y:S05]  /*1660*/  BSYNC B0 ;  /* 0x0000000000007941 */ /* 0x000fea0003800000 */
.L_x_15:
[----:B------:R-:W-:Y:S06]  /*1670*/  BAR.SYNC.DEFER_BLOCKING 0x0 ;  /* 0x0000000000007b1d */ /* 0x000fec0000010000 */
[----:B------:R-:W-:-:S02]  /*1680*/  ULDC.64 UR8, c[0x0][0x168] ;  /* 0x00005a0000087ab9 */ /* 0x000fc40000000a00 */
[----:B------:R-:W-:-:S04]  /*1690*/  UIMAD.WIDE.U32 UR8, UR12, UR18, UR8 ;  /* 0x000000120c0872a5 */ /* 0x000fc8000f8e0008 */
[----:B------:R-:W-:Y:S01]  /*16a0*/  UIADD3 UR10, UR13, UR9, URZ ;  /* 0x000000090d0a7290 */ /* 0x000fe2000fffe03f */
[----:B01----:R-:W0:Y:S02]  /*16b0*/  LDS.64 R2, [0x50] ;  /* 0x00005000ff027984 */ /* 0x003e240000000a00 */
[----:B0-----:R-:W0:Y:S01]  /*16c0*/  MUFU.RCP R2, R2 ;  /* 0x0000000200027308 */ /* 0x001e220000001000 */
[----:B------:R1:W2:Y:S08]  /*16d0*/  R2UR UR17, R3 ;  /* 0x00000000031173c2 */ /* 0x0002b000000e0000 */
[----:B0-----:R1:W0:Y:S01]  /*16e0*/  R2UR UR16, R2 ;  /* 0x00000000021073c2 */ /* 0x00122200000e0000 */
[----:B------:R-:W-:Y:S05]  /*16f0*/  @P0 BRA `(.L_x_17) ;  /* 0x00000ca000000947 */ /* 0x000fea0003800000 */
[----:B------:R-:W-:Y:S01]  /*1700*/  ULDC UR7, c[0x0][0x160] ;  /* 0x0000580000077ab9 */ /* 0x000fe20000000800 */
[----:B------:R-:W-:Y:S01]  /*1710*/  BSSY B0, `(.L_x_18) ;  /* 0x000001a000007945 */ /* 0x000fe20003800000 */
[----:B------:R-:W-:-:S03]  /*1720*/  ULEA UR6, UR6, UR7, 0x1 ;  /* 0x0000000706067291 */ /* 0x000fc6000f8e083f */
[----:B------:R-:W-:Y:S02]  /*1730*/  ULDC UR7, c[0x0][0x180] ;  /* 0x0000600000077ab9 */ /* 0x000fe40000000800 */
[----:B------:R-:W-:-:S04]  /*1740*/  UIADD3 UR6, -UR6, URZ, URZ ;  /* 0x0000003f06067290 */ /* 0x000fc8000fffe13f */
[----:B------:R-:W-:-:S04]  /*1750*/  ULOP3.LUT UR6, UR6, 0x1e, URZ, 0xc0, !UPT ;  /* 0x0000001e06067892 */ /* 0x000fc8000f8ec03f */
[----:B------:R-:W-:-:S04]  /*1760*/  USHF.R.U64 UR6, UR6, 0x1, URZ ;  /* 0x0000000106067899 */ /* 0x000fc8000800123f */
[----:B------:R-:W-:-:S04]  /*1770*/  UISETP.LT.AND UP0, UPT, UR6, UR7, UPT ;  /* 0x000000070600728c */ /* 0x000fc8000bf01270 */
[----:B------:R-:W-:-:S06]  /*1780*/  USEL UR6, UR6, UR7, UP0 ;  /* 0x0000000706067287 */ /* 0x000fcc0008000000 */
[----:B------:R-:W-:-:S13]  /*1790*/  ISETP.GE.AND P0, PT, R0, UR6, PT ;  /* 0x0000000600007c0c */ /* 0x000fda000bf06270 */
[----:B------:R-:W-:Y:S05]  /*17a0*/  @P0 BRA `(.L_x_19) ;  /* 0x0000010000000947 */ /* 0x000fea0003800000 */
[----:B------:R-:W-:Y:S02]  /*17b0*/  IMAD.MOV.U32 R6, RZ, RZ, R0 ;  /* 0x000000ffff067224 */ /* 0x000fe400078e0000 */
.L_x_20:
[----:B-1----:R-:W-:-:S04]  /*17c0*/  IMAD.MOV.U32 R3, RZ, RZ, 0x2 ;  /* 0x00000002ff037424 */ /* 0x002fc800078e00ff */
[----:B------:R-:W-:-:S06]  /*17d0*/  IMAD.WIDE R2, R6, R3, UR4 ;  /* 0x0000000406027e25 */ /* 0x000fcc000f8e0203 */
[----:B------:R-:W3:Y:S02]  /*17e0*/  LDG.E.U16 R2, [R2.64] ;  /* 0x0000000e02027981 */ /* 0x000ee4000c1e1500 */
[----:B---3--:R-:W-:-:S05]  /*17f0*/  PRMT R2, RZ, 0x5410, R2 ;  /* 0x00005410ff027816 */ /* 0x008fca0000000002 */
[----:B0-----:R-:W-:-:S06]  /*1800*/  FMUL.FTZ R7, R2, UR16 ;  /* 0x0000001002077c20 */ /* 0x001fcc0008410000 */
[----:B------:R-:W0:Y:S02]  /*1810*/  F2I.NTZ R7, R7 ;  /* 0x0000000700077305 */ /* 0x000e240000203100 */
[----:B0-2---:R-:W-:-:S04]  /*1820*/  IADD3 R4, R7, UR17, RZ ;  /* 0x0000001107047c10 */ /* 0x005fc8000fffe0ff */
[----:B------:R-:W-:Y:S02]  /*1830*/  I2I.S8.S32.SAT R5, R4 ;  /* 0x0000000400057238 */ /* 0x000fe40000001000 */
[C---:B------:R-:W-:Y:S02]  /*1840*/  IADD3 R4, P0, R6.reuse, UR8, RZ ;  /* 0x0000000806047c10 */ /* 0x040fe4000ff1e0ff */
[----:B------:R-:W-:Y:S02]  /*1850*/  PRMT R9, R5, 0x8880, RZ ;  /* 0x0000888005097816 */ /* 0x000fe400000000ff */
[C---:B------:R-:W-:Y:S02]  /*1860*/  LEA.HI.X.SX32 R5, R6.reuse, UR10, 0x1, P0 ;  /* 0x0000000a06057c11 */ /* 0x040fe400080f0eff */
[----:B------:R-:W-:-:S03]  /*1870*/  IADD3 R6, R6, c[0x0][0x0], RZ ;  /* 0x0000000006067a10 */ /* 0x000fc60007ffe0ff */
[----:B------:R0:W-:Y:S01]  /*1880*/  STG.E.U8 [R4.64], R9 ;  /* 0x0000000904007986 */ /* 0x0001e2000c10110e */
[----:B------:R-:W-:-:S13]  /*1890*/  ISETP.GE.AND P0, PT, R6, UR6, PT ;  /* 0x0000000606007c0c */ /* 0x000fda000bf06270 */
[----:B0-----:R-:W-:Y:S05]  /*18a0*/  @!P0 BRA `(.L_x_20) ;  /* 0xffffff1000008947 */ /* 0x001fea000383ffff */
.L_x_19:
[----:B------:R-:W-:Y:S05]  /*18b0*/  BSYNC B0 ;  /* 0x0000000000007941 */ /* 0x000fea0003800000 */
.L_x_18:
[----:B------:R-:W-:Y:S01]  /*18c0*/  ULDC UR7, c[0x0][0x180] ;  /* 0x0000600000077ab9 */ /* 0x000fe20000000800 */
[----:B------:R-:W-:Y:S01]  /*18d0*/  BSSY B0, `(.L_x_21) ;  /* 0x000009a000007945 */ /* 0x000fe20003800000 */
[----:B------:R-:W-:Y:S02]  /*18e0*/  UIADD3 UR7, -UR6, UR7, URZ ;  /* 0x0000000706077290 */ /* 0x000fe4000fffe13f */
[----:B------:R-:W-:Y:S02]  /*18f0*/  UIADD3 UR8, UP0, UR6, UR8, URZ ;  /* 0x0000000806087290 */ /* 0x000fe4000ff1e03f */
[----:B------:R-:W-:Y:S02]  /*1900*/  USHF.R.S32.HI UR9, URZ, 0x1f, UR7 ;  /* 0x0000001f3f097899 */ /* 0x000fe40008011407 */
[----:B------:R-:W-:Y:S02]  /*1910*/  UIMAD.WIDE UR4, UR6, 0x2, UR4 ;  /* 0x00000002060478a5 */ /* 0x000fe4000f8e0204 */
[----:B------:R-:W-:-:S02]  /*1920*/  ULEA.HI UR9, UR9, UR7, URZ, 0x4 ;  /* 0x0000000709097291 */ /* 0x000fc4000f8f203f */
[----:B------:R-:W-:Y:S02]  /*1930*/  ULEA.HI.X.SX32 UR6, UR6, UR10, 0x1, UP0 ;  /* 0x0000000a06067291 */ /* 0x000fe400080f0e3f */
[----:B------:R-:W-:-:S06]  /*1940*/  USHF.R.S32.HI UR9, URZ, 0x4, UR9 ;  /* 0x000000043f097899 */ /* 0x000fcc0008011409 */
[----:B------:R-:W-:Y:S01]  /*1950*/  ISETP.GE.AND P0, PT, R0, UR9, PT ;  /* 0x0000000900007c0c */ /* 0x000fe2000bf06270 */
[----:B-1----:R-:W-:-:S04]  /*1960*/  IMAD.U32 R3, RZ, RZ, UR9 ;  /* 0x00000009ff037e24 */ /* 0x002fc8000f8e00ff */
[----:B------:R-:W-:-:S05]  /*1970*/  IMAD R2, R3, 0x10, R0 ;  /* 0x0000001003027824 */ /* 0x000fca00078e0200 */
[----:B------:R-:W-:-:S03]  /*1980*/  ISETP.GE.AND P1, PT, R2, UR7, PT ;  /* 0x0000000702007c0c */ /* 0x000fc6000bf26270 */
[----:B------:R-:W-:Y:S05]  /*1990*/  @P0 BRA `(.L_x_22) ;  /* 0x000008d000000947 */ /* 0x000fea0003800000 */
.L_x_23:
[----:B------:R-:W-:-:S04]  /*19a0*/  IMAD.MOV.U32 R17, RZ, RZ, 0x20 ;  /* 0x00000020ff117424 */ /* 0x000fc800078e00ff */
[----:B------:R-:W-:-:S05]  /*19b0*/  IMAD.WIDE R16, R0, R17, UR4 ;  /* 0x0000000400107e25 */ /* 0x000fca000f8e0211 */
[----:B0-----:R-:W3:Y:S04]  /*19c0*/  LDG.E.128 R8, [R16.64] ;  /* 0x0000000e10087981 */ /* 0x001ee8000c1e1d00 */
[----:B------:R-:W4:Y:S01]  /*19d0*/  LDG.E.128 R4, [R16.64+0x10] ;  /* 0x0000100e10047981 */ /* 0x000f22000c1e1d00 */
[--C-:B---3--:R-:W-:Y:S02]  /*19e0*/  PRMT R3, RZ, 0x5410, R8.reuse ;  /* 0x00005410ff037816 */ /* 0x108fe40000000008 */
[----:B------:R-:W-:-:S03]  /*19f0*/  PRMT R8, RZ, 0x7610, R8 ;  /* 0x00007610ff087816 */ /* 0x000fc60000000008 */
[----:B0-----:R-:W-:Y:S02]  /*1a00*/  FMUL.FTZ R3, R3, UR16 ;  /* 0x0000001003037c20 */ /* 0x001fe40008410000 */
[----:B------:R-:W-:Y:S02]  /*1a10*/  FMUL.FTZ R8, R8, UR16 ;  /* 0x0000001008087c20 */ /* 0x000fe40008410000 */
[----:B------:R0:W1:Y:S08]  /*1a20*/  F2I.NTZ R12, R3 ;  /* 0x00000003000c7305 */ /* 0x0000700000203100 */
[----:B------:R4:W3:Y:S01]  /*1a30*/  F2I.NTZ R13, R8 ;  /* 0x00000008000d7305 */ /* 0x0008e20000203100 */
[----:B0-----:R-:W-:-:S02]  /*1a40*/  PRMT R3, RZ, 0x5410, R9 ;  /* 0x00005410ff037816 */ /* 0x001fc40000000009 */
[----:B------:R-:W-:-:S03]  /*1a50*/  PRMT R9, RZ, 0x7610, R9 ;  /* 0x00007610ff097816 */ /* 0x000fc60000000009 */
[----:B------:R-:W-:Y:S01]  /*1a60*/  FMUL.FTZ R14, R3, UR16 ;  /* 0x00000010030e7c20 */ /* 0x000fe20008410000 */
[--C-:B------:R-:W-:Y:S01]  /*1a70*/  PRMT R3, RZ, 0x5410, R10.reuse ;  /* 0x00005410ff037816 */ /* 0x100fe2000000000a */
[----:B------:R-:W-:Y:S01]  /*1a80*/  FMUL.FTZ R9, R9, UR16 ;  /* 0x0000001009097c20 */ /* 0x000fe20008410000 */
[----:B------:R-:W-:Y:S02]  /*1a90*/  PRMT R10, RZ, 0x7610, R10 ;  /* 0x00007610ff0a7816 */ /* 0x000fe4000000000a */
[--C-:B----4-:R-:W-:Y:S01]  /*1aa0*/  PRMT R8, RZ, 0x5410, R5.reuse ;  /* 0x00005410ff087816 */ /* 0x110fe20000000005 */
[----:B------:R-:W-:Y:S01]  /*1ab0*/  FMUL.FTZ R3, R3, UR16 ;  /* 0x0000001003037c20 */ /* 0x000fe20008410000 */
[----:B------:R0:W4:Y:S01]  /*1ac0*/  F2I.NTZ R15, R9 ;  /* 0x00000009000f7305 */ /* 0x0001220000203100 */
[----:B------:R-:W-:Y:S01]  /*1ad0*/  FMUL.FTZ R10, R10, UR16 ;  /* 0x000000100a0a7c20 */ /* 0x000fe20008410000 */
[----:B------:R-:W-:Y:S01]  /*1ae0*/  PRMT R5, RZ, 0x7610, R5 ;  /* 0x00007610ff057816 */ /* 0x000fe20000000005 */
[----:B------:R-:W-:Y:S01]  /*1af0*/  FMUL.FTZ R8, R8, UR16 ;  /* 0x0000001008087c20 */ /* 0x000fe20008410000 */
[----:B-12---:R-:W-:-:S02]  /*1b00*/  IADD3 R12, R12, UR17, RZ ;  /* 0x000000110c0c7c10 */ /* 0x006fc4000fffe0ff */
[----:B---3--:R-:W-:Y:S01]  /*1b10*/  IADD3 R13, R13, UR17, RZ ;  /* 0x000000110d0d7c10 */ /* 0x008fe2000fffe0ff */
[----:B------:R-:W-:Y:S01]  /*1b20*/  FMUL.FTZ R5, R5, UR16 ;  /* 0x0000001005057c20 */ /* 0x000fe20008410000 */
[----:B------:R1:W2:Y:S01]  /*1b30*/  F2I.NTZ R16, R3 ;  /* 0x0000000300107305 */ /* 0x0002a20000203100 */
[--C-:B0-----:R-:W-:Y:S02]  /*1b40*/  PRMT R9, RZ, 0x5410, R6.reuse ;  /* 0x00005410ff097816 */ /* 0x101fe40000000006 */
[----:B------:R-:W-:Y:S02]  /*1b50*/  PRMT R6, RZ, 0x7610, R6 ;  /* 0x00007610ff067816 */ /* 0x000fe40000000006 */
[----:B------:R-:W-:Y:S01]  /*1b60*/  I2I.S8.S32.SAT R12, R12 ;  /* 0x0000000c000c7238 */ /* 0x000fe20000001000 */
[----:B------:R-:W-:Y:S01]  /*1b70*/  FMUL.FTZ R9, R9, UR16 ;  /* 0x0000001009097c20 */ /* 0x000fe20008410000 */
[----:B------:R-:W-:Y:S01]  /*1b80*/  I2I.S8.S32.SAT R13, R13 ;  /* 0x0000000d000d7238 */ /* 0x000fe20000001000 */
[----:B------:R-:W0:Y:S01]  /*1b90*/  F2I.NTZ R14, R14 ;  /* 0x0000000e000e7305 */ /* 0x000e220000203100 */
[----:B-1----:R-:W-:-:S02]  /*1ba0*/  PRMT R3, RZ, 0x5410, R11 ;  /* 0x00005410ff037816 */ /* 0x002fc4000000000b */
[----:B------:R-:W-:Y:S02]  /*1bb0*/  PRMT R11, RZ, 0x7610, R11 ;  /* 0x00007610ff0b7816 */ /* 0x000fe4000000000b */
[----:B----4-:R-:W-:Y:S01]  /*1bc0*/  IADD3 R15, R15, UR17, RZ ;  /* 0x000000110f0f7c10 */ /* 0x010fe2000fffe0ff */
[----:B------:R-:W-:Y:S01]  /*1bd0*/  FMUL.FTZ R18, R3, UR16 ;  /* 0x0000001003127c20 */ /* 0x000fe20008410000 */
[--C-:B------:R-:W-:Y:S01]  /*1be0*/  PRMT R3, RZ, 0x5410, R4.reuse ;  /* 0x00005410ff037816 */ /* 0x100fe20000000004 */
[----:B------:R-:W-:Y:S01]  /*1bf0*/  FMUL.FTZ R11, R11, UR16 ;  /* 0x000000100b0b7c20 */ /* 0x000fe20008410000 */
[----:B------:R1:W3:Y:S01]  /*1c00*/  F2I.NTZ R17, R10 ;  /* 0x0000000a00117305 */ /* 0x0002e20000203100 */
[----:B------:R-:W-:Y:S02]  /*1c10*/  PRMT R4, RZ, 0x7610, R4 ;  /* 0x00007610ff047816 */ /* 0x000fe40000000004 */
[----:B------:R-:W-:Y:S01]  /*1c20*/  FMUL.FTZ R3, R3, UR16 ;  /* 0x0000001003037c20 */ /* 0x000fe20008410000 */
[----:B--2---:R-:W-:-:S02]  /*1c30*/  IADD3 R16, R16, UR17, RZ ;  /* 0x0000001110107c10 */ /* 0x004fc4000fffe0ff */
[----:B------:R-:W-:Y:S01]  /*1c40*/  I2I.S8.S32.SAT R15, R15 ;  /* 0x0000000f000f7238 */ /* 0x000fe20000001000 */
[----:B------:R-:W-:Y:S01]  /*1c50*/  FMUL.FTZ R4, R4, UR16 ;  /* 0x0000001004047c20 */ /* 0x000fe20008410000 */
[----:B------:R-:W2:Y:S01]  /*1c60*/  F2I.NTZ R11, R11 ;  /* 0x0000000b000b7305 */ /* 0x000ea20000203100 */
[----:B-1----:R-:W-:Y:S01]  /*1c70*/  FMUL.FTZ R10, R6, UR16 ;  /* 0x00000010060a7c20 */ /* 0x002fe20008410000 */
[--C-:B------:R-:W-:Y:S02]  /*1c80*/  PRMT R6, RZ, 0x5410, R7.reuse ;  /* 0x00005410ff067816 */ /* 0x100fe40000000007 */
[----:B------:R-:W-:Y:S02]  /*1c90*/  PRMT R7, RZ, 0x7610, R7 ;  /* 0x00007610ff077816 */ /* 0x000fe40000000007 */
[----:B0-----:R-:W-:Y:S01]  /*1ca0*/  IADD3 R14, R14, UR17, RZ ;  /* 0x000000110e0e7c10 */ /* 0x001fe2000fffe0ff */
[----:B------:R-:W-:Y:S01]  /*1cb0*/  FMUL.FTZ R6, R6, UR16 ;  /* 0x0000001006067c20 */ /* 0x000fe20008410000 */
[----:B------:R-:W0:Y:S01]  /*1cc0*/  F2I.NTZ R18, R18 ;  /* 0x0000001200127305 */ /* 0x000e220000203100 */
[----:B------:R-:W-:Y:S01]  /*1cd0*/  FMUL.FTZ R7, R7, UR16 ;  /* 0x0000001007077c20 */ /* 0x000fe20008410000 */
[----:B------:R-:W-:-:S02]  /*1ce0*/  I2I.S8.S32.SAT R14, R14 ;  /* 0x0000000e000e7238 */ /* 0x000fc40000001000 */
[----:B---3--:R-:W-:Y:S02]  /*1cf0*/  IADD3 R17, R17, UR17, RZ ;  /* 0x0000001111117c10 */ /* 0x008fe4000fffe0ff */
[----:B------:R-:W-:Y:S02]  /*1d00*/  I2I.S8.S32.SAT R16, R16 ;  /* 0x0000001000107238 */ /* 0x000fe40000001000 */
[----:B------:R-:W1:Y:S01]  /*1d10*/  F2I.NTZ R9, R9 ;  /* 0x0000000900097305 */ /* 0x000e620000203100 */
[----:B--2---:R-:W-:Y:S02]  /*1d20*/  IADD3 R11, R11, UR17, RZ ;  /* 0x000000110b0b7c10 */ /* 0x004fe4000fffe0ff */
[----:B------:R-:W-:Y:S02]  /*1d30*/  PRMT R12, R12, 0x8880, RZ ;  /* 0x000088800c0c7816 */ /* 0x000fe400000000ff */
[----:B------:R-:W-:Y:S02]  /*1d40*/  I2I.S8.S32.SAT R11, R11 ;  /* 0x0000000b000b7238 */ /* 0x000fe40000001000 */
[----:B------:R-:W-:Y:S01]  /*1d50*/  PRMT R13, R13, 0x8880, RZ ;  /* 0x000088800d0d7816 */ /* 0x000fe200000000ff */
[----:B------:R-:W2:Y:S01]  /*1d60*/  F2I.NTZ R6, R6 ;  /* 0x0000000600067305 */ /* 0x000ea20000203100 */
[----:B------:R-:W-:-:S02]  /*1d70*/  PRMT R14, R14, 0x8880, RZ ;  /* 0x000088800e0e7816 */ /* 0x000fc400000000ff */
[----:B0-----:R-:W-:Y:S02]  /*1d80*/  IADD3 R18, R18, UR17, RZ ;  /* 0x0000001112127c10 */ /* 0x001fe4000fffe0ff */
[----:B------:R-:W-:Y:S02]  /*1d90*/  PRMT R15, R15, 0x8880, RZ ;  /* 0x000088800f0f7816 */ /* 0x000fe400000000ff */
[----:B------:R-:W-:Y:S01]  /*1da0*/  I2I.S8.S32.SAT R17, R17 ;  /* 0x0000001100117238 */ /* 0x000fe20000001000 */
[----:B------:R-:W0:Y:S01]  /*1db0*/  F2I.NTZ R8, R8 ;  /* 0x0000000800087305 */ /* 0x000e220000203100 */
[----:B------:R-:W-:Y:S02]  /*1dc0*/  PRMT R16, R16, 0x8880, RZ ;  /* 0x0000888010107816 */ /* 0x000fe400000000ff */
[----:B------:R-:W-:Y:S01]  /*1dd0*/  PRMT R19, R11, 0x8880, RZ ;  /* 0x000088800b137816 */ /* 0x000fe200000000ff */
[----:B------:R-:W-:Y:S01]  /*1de0*/  IMAD.MOV.U32 R11, RZ, RZ, R12 ;  /* 0x000000ffff0b7224 */ /* 0x000fe200078e000c */
[----:B------:R-:W-:Y:S01]  /*1df0*/  I2I.S8.S32.SAT R18, R18 ;  /* 0x0000001200127238 */ /* 0x000fe20000001000 */
[----:B------:R-:W-:Y:S01]  /*1e00*/  IMAD.MOV.U32 R12, RZ, RZ, R13 ;  /* 0x000000ffff0c7224 */ /* 0x000fe200078e000d */
[----:B------:R-:W-:Y:S01]  /*1e10*/  PRMT R17, R17, 0x8880, RZ ;  /* 0x0000888011117816 */ /* 0x000fe200000000ff */
[----:B------:R-:W3:Y:S01]  /*1e20*/  F2I.NTZ R10, R10 ;  /* 0x0000000a000a7305 */ /* 0x000ee20000203100 */
[----:B------:R-:W-:Y:S01]  /*1e30*/  IMAD.MOV.U32 R13, RZ, RZ, R14 ;  /* 0x000000ffff0d7224 */ /* 0x000fe200078e000e */
[----:B-1----:R-:W-:Y:S01]  /*1e40*/  IADD3 R9, R9, UR17, RZ ;  /* 0x0000001109097c10 */ /* 0x002fe2000fffe0ff */
[----:B------:R-:W-:Y:S01]  /*1e50*/  IMAD.MOV.U32 R14, RZ, RZ, R15 ;  /* 0x000000ffff0e7224 */ /* 0x000fe200078e000f */
[----:B------:R-:W-:Y:S01]  /*1e60*/  PRMT R18, R18, 0x8880, RZ ;  /* 0x0000888012127816 */ /* 0x000fe200000000ff */
[----:B------:R-:W-:Y:S01]  /*1e70*/  IMAD.MOV.U32 R15, RZ, RZ, R16 ;  /* 0x000000ffff0f7224 */ /* 0x000fe200078e0010 */
[----:B--2---:R-:W-:Y:S01]  /*1e80*/  IADD3 R6, R6, UR17, RZ ;  /* 0x0000001106067c10 */ /* 0x004fe2000fffe0ff */
[----:B------:R-:W-:Y:S01]  /*1e90*/  IMAD.MOV.U32 R16, RZ, RZ, R17 ;  /* 0x000000ffff107224 */ /* 0x000fe200078e0011 */
[----:B------:R-:W1:Y:S01]  /*1ea0*/  F2I.NTZ R7, R7 ;  /* 0x0000000700077305 */ /* 0x000e620000203100 */
[----:B0-----:R-:W-:Y:S01]  /*1eb0*/  IADD3 R8, R8, UR17, RZ ;  /* 0x0000001108087c10 */ /* 0x001fe2000fffe0ff */
[----:B------:R-:W-:Y:S01]  /*1ec0*/  IMAD.MOV.U32 R17, RZ, RZ, R18 ;  /* 0x000000ffff117224 */ /* 0x000fe200078e0012 */
[----:B------:R-:W-:Y:S01]  /*1ed0*/  LOP3.LUT R11, R11, 0xff, RZ, 0xc0, !PT ;  /* 0x000000ff0b0b7812 */ /* 0x000fe200078ec0ff */
[----:B------:R-:W-:Y:S01]  /*1ee0*/  IMAD.MOV.U32 R18, RZ, RZ, R19 ;  /* 0x000000ffff127224 */ /* 0x000fe200078e0013 */
[----:B------:R-:W-:-:S02]  /*1ef0*/  LOP3.LUT R15, R15, 0xff, RZ, 0xc0, !PT ;  /* 0x000000ff0f0f7812 */ /* 0x000fc400078ec0ff */
[----:B------:R-:W-:Y:S01]  /*1f00*/  I2I.S8.S32.SAT R9, R9 ;  /* 0x0000000900097238 */ /* 0x000fe20000001000 */
[----:B------:R-:W0:Y:S01]  /*1f10*/  F2I.NTZ R5, R5 ;  /* 0x0000000500057305 */ /* 0x000e220000203100 */
[----:B---3--:R-:W-:Y:S02]  /*1f20*/  IADD3 R10, R10, UR17, RZ ;  /* 0x000000110a0a7c10 */ /* 0x008fe4000fffe0ff */
[----:B------:R-:W-:Y:S02]  /*1f30*/  I2I.S8.S32.SAT R6, R6 ;  /* 0x0000000600067238 */ /* 0x000fe40000001000 */
[----:B------:R-:W-:Y:S02]  /*1f40*/  I2I.S8.S32.SAT R8, R8 ;  /* 0x0000000800087238 */ /* 0x000fe40000001000 */
[----:B------:R-:W-:Y:S01]  /*1f50*/  PRMT R11, R12, 0x7604, R11 ;  /* 0x000076040c0b7816 */ /* 0x000fe2000000000b */
[----:B------:R-:W2:Y:S01]  /*1f60*/  F2I.NTZ R3, R3 ;  /* 0x0000000300037305 */ /* 0x000ea20000203100 */
[----:B-1----:R-:W-:-:S02]  /*1f70*/  IADD3 R7, R7, UR17, RZ ;  /* 0x0000001107077c10 */ /* 0x002fc4000fffe0ff */
[----:B------:R-:W-:Y:S02]  /*1f80*/  PRMT R12, R16, 0x7604, R15 ;  /* 0x00007604100c7816 */ /* 0x000fe4000000000f */
[----:B------:R-:W-:Y:S02]  /*1f90*/  I2I.S8.S32.SAT R10, R10 ;  /* 0x0000000a000a7238 */ /* 0x000fe40000001000 */
[----:B------:R-:W-:Y:S01]  /*1fa0*/  I2I.S8.S32.SAT R7, R7 ;  /* 0x0000000700077238 */ /* 0x000fe20000001000 */
[----:B------:R-:W1:Y:S01]  /*1fb0*/  F2I.NTZ R4, R4 ;  /* 0x0000000400047305 */ /* 0x000e620000203100 */
[----:B0-----:R-:W-:Y:S02]  /*1fc0*/  IADD3 R5, R5, UR17, RZ ;  /* 0x0000001105057c10 */ /* 0x001fe4000fffe0ff */
[----:B------:R-:W-:Y:S02]  /*1fd0*/  PRMT R9, R9, 0x8880, RZ ;  /* 0x0000888009097816 */ /* 0x000fe400000000ff */
[----:B------:R-:W-:-:S02]  /*1fe0*/  PRMT R16, R6, 0x8880, RZ ;  /* 0x0000888006107816 */ /* 0x000fc400000000ff */
[----:B------:R-:W-:Y:S02]  /*1ff0*/  LOP3.LUT R19, R13, 0xff, RZ, 0xc0, !PT ;  /* 0x000000ff0d137812 */ /* 0x000fe400078ec0ff */
[----:B--2---:R-:W-:Y:S02]  /*2000*/  IADD3 R3, R3, UR17, RZ ;  /* 0x0000001103037c10 */ /* 0x004fe4000fffe0ff */
[----:B------:R-:W-:Y:S02]  /*2010*/  I2I.S8.S32.SAT R5, R5 ;  /* 0x0000000500057238 */ /* 0x000fe40000001000 */
[----:B------:R-:W-:Y:S02]  /*2020*/  PRMT R8, R8, 0x8880, RZ ;  /* 0x0000888008087816 */ /* 0x000fe400000000ff */
[----:B------:R-:W-:Y:S02]  /*2030*/  LOP3.LUT R13, R17, 0xff, RZ, 0xc0, !PT ;  /* 0x000000ff110d7812 */ /* 0x000fe400078ec0ff */
[----:B-1----:R-:W-:-:S02]  /*2040*/  IADD3 R4, R4, UR17, RZ ;  /* 0x0000001104047c10 */ /* 0x002fc4000fffe0ff */
[----:B------:R-:W-:Y:S02]  /*2050*/  I2I.S8.S32.SAT R3, R3 ;  /* 0x0000000300037238 */ /* 0x000fe40000001000 */
[----:B------:R-:W-:Y:S02]  /*2060*/  PRMT R10, R10, 0x8880, RZ ;  /* 0x000088800a0a7816 */ /* 0x000fe400000000ff */
[----:B------:R-:W-:Y:S01]  /*2070*/  PRMT R17, R7, 0x8880, RZ ;  /* 0x0000888007117816 */ /* 0x000fe200000000ff */
[----:B------:R-:W-:Y:S01]  /*2080*/  IMAD.MOV.U32 R7, RZ, RZ, R9 ;  /* 0x000000ffff077224 */ /* 0x000fe200078e0009 */
[----:B------:R-:W-:Y:S01]  /*2090*/  PRMT R15, R5, 0x8880, RZ ;  /* 0x00008880050f7816 */ /* 0x000fe200000000ff */
[----:B------:R-:W-:Y:S01]  /*20a0*/  IMAD.MOV.U32 R9, RZ, RZ, R16 ;  /* 0x000000ffff097224 */ /* 0x000fe200078e0010 */
[----:B------:R-:W-:Y:S01]  /*20b0*/  I2I.S8.S32.SAT R4, R4 ;  /* 0x0000000400047238 */ /* 0x000fe20000001000 */
[----:B------:R-:W-:Y:S01]  /*20c0*/  IMAD.MOV.U32 R5, RZ, RZ, R8 ;  /* 0x000000ffff057224 */ /* 0x000fe200078e0008 */
[----:B------:R-:W-:Y:S01]  /*20d0*/  PRMT R3, R3, 0x8880, RZ ;  /* 0x0000888003037816 */ /* 0x000fe200000000ff */
[----:B------:R-:W-:Y:S01]  /*20e0*/  IMAD.MOV.U32 R8, RZ, RZ, R10 ;  /* 0x000000ffff087224 */ /* 0x000fe200078e000a */
[----:B------:R-:W-:Y:S01]  /*20f0*/  LOP3.LUT R7, R7, 0xff, RZ, 0xc0, !PT ;  /* 0x000000ff07077812 */ /* 0x000fe200078ec0ff */
[----:B------:R-:W-:Y:S01]  /*2100*/  IMAD.MOV.U32 R10, RZ, RZ, R17 ;  /* 0x000000ffff0a7224 */ /* 0x000fe200078e0011 */
[----:B------:R-:W-:Y:S01]  /*2110*/  LOP3.LUT R9, R9, 0xff, RZ, 0xc0, !PT ;  /* 0x000000ff09097812 */ /* 0x000fe200078ec0ff */
[----:B------:R-:W-:Y:S01]  /*2120*/  IMAD.MOV.U32 R6, RZ, RZ, R15 ;  /* 0x000000ffff067224 */ /* 0x000fe200078e000f */
[----:B------:R-:W-:-:S02]  /*2130*/  PRMT R4, R4, 0x8880, RZ ;  /* 0x0000888004047816 */ /* 0x000fc400000000ff */
[----:B------:R-:W-:Y:S02]  /*2140*/  LOP3.LUT R3, R3, 0xff, RZ, 0xc0, !PT ;  /* 0x000000ff03037812 */ /* 0x000fe400078ec0ff */
[----:B------:R-:W-:Y:S02]  /*2150*/  LOP3.LUT R5, R5, 0xff, RZ, 0xc0, !PT ;  /* 0x000000ff05057812 */ /* 0x000fe400078ec0ff */
[----:B------:R-:W-:Y:S01]  /*2160*/  PRMT R7, R8, 0x7604, R7 ;  /* 0x0000760408077816 */ /* 0x000fe20000000007 */
[----:B------:R-:W-:Y:S01]  /*2170*/  IMAD.U32 R8, RZ, RZ, UR8 ;  /* 0x00000008ff087e24 */ /* 0x000fe2000f8e00ff */
[----:B------:R-:W-:Y:S01]  /*2180*/  PRMT R10, R10, 0x7604, R9 ;  /* 0x000076040a0a7816 */ /* 0x000fe20000000009 */
[----:B------:R-:W-:Y:S01]  /*2190*/  IMAD.U32 R9, RZ, RZ, UR6 ;  /* 0x00000006ff097e24 */ /* 0x000fe2000f8e00ff */
[----:B------:R-:W-:Y:S02]  /*21a0*/  PRMT R14, R14, 0x7604, R19 ;  /* 0x000076040e0e7816 */ /* 0x000fe40000000013 */
[----:B------:R-:W-:Y:S01]  /*21b0*/  PRMT R13, R18, 0x7604, R13 ;  /* 0x00007604120d7816 */ /* 0x000fe2000000000d */
[----:B------:R-:W-:Y:S01]  /*21c0*/  IMAD.WIDE R8, R0, 0x10, R8 ;  /* 0x0000001000087825 */ /* 0x000fe200078e0208 */
[----:B------:R-:W-:-:S02]  /*21d0*/  PRMT R3, R4, 0x7604, R3 ;  /* 0x0000760404037816 */ /* 0x000fc40000000003 */
[----:B------:R-:W-:Y:S02]  /*21e0*/  PRMT R6, R6, 0x7604, R5 ;  /* 0x0000760406067816 */ /* 0x000fe40000000005 */
[----:B------:R-:W-:Y:S02]  /*21f0*/  PRMT R4, R14, 0x1054, R11 ;  /* 0x000010540e047816 */ /* 0x000fe4000000000b */
[----:B------:R-:W-:Y:S02]  /*2200*/  PRMT R5, R13, 0x1054, R12 ;  /* 0x000010540d057816 */ /* 0x000fe4000000000c */
[----:B------:R-:W-:Y:S02]  /*2210*/  PRMT R6, R6, 0x1054, R3 ;  /* 0x0000105406067816 */ /* 0x000fe40000000003 */
[----:B------:R-:W-:Y:S02]  /*2220*/  PRMT R7, R10, 0x1054, R7 ;  /* 0x000010540a077816 */ /* 0x000fe40000000007 */
[----:B------:R-:W-:-:S03]  /*2230*/  IADD3 R0, R0, c[0x0][0x0], RZ ;  /* 0x0000000000007a10 */ /* 0x000fc60007ffe0ff */
[----:B------:R0:W-:Y:S01]  /*2240*/  STG.E.128 [R8.64], R4 ;  /* 0x0000000408007986 */ /* 0x0001e2000c101d0e */
[----:B------:R-:W-:-:S13]  /*2250*/  ISETP.GE.AND P0, PT, R0, UR9, PT ;  /* 0x0000000900007c0c */ /* 0x000fda000bf06270 */
[----:B------:R-:W-:Y:S05]  /*2260*/  @!P0 BRA `(.L_x_23) ;  /* 0xfffff73000008947 */ /* 0x000fea000383ffff */
.L_x_22:
[----:B------:R-:W-:Y:S05]  /*2270*/  BSYNC B0 ;  /* 0x0000000000007941 */ /* 0x000fea0003800000 */
.L_x_21:
[----:B------:R-:W-:Y:S05]  /*2280*/  @P1 EXIT ;  /* 0x000000000000194d */ /* 0x000fea0003800000 */
[----:B------:R-:W-:Y:S02]  /*2290*/  IMAD.MOV.U32 R0, RZ, RZ, R2 ;  /* 0x000000ffff007224 */ /* 0x000fe400078e0002 */
.L_x_24:
[----:B------:R-:W-:-:S04]  /*22a0*/  IMAD.MOV.U32 R3, RZ, RZ, 0x2 ;  /* 0x00000002ff037424 */ /* 0x000fc800078e00ff */
        /* <DEDUP_REMOVED lines=14> */
[----:B------:R-:W-:Y:S05]  /*2390*/  EXIT ;  /* 0x000000000000794d */ /* 0x000fea0003800000 */
.L_x_17:
[----:B------:R-:W-:Y:S02]  /*23a0*/  USHF.R.S32.HI UR11, URZ, 0x1f, UR18 ;  /* 0x0000001f3f0b7899 */ /* 0x000fe40008011412 */
[----:B------:R-:W-:Y:S02]  /*23b0*/  ULDC UR12, c[0x0][0x180] ;  /* 0x00006000000c7ab9 */ /* 0x000fe40000000800 */
[----:B------:R-:W-:-:S04]  /*23c0*/  ULEA.HI UR11, UR11, UR12, URZ, 0x4 ;  /* 0x0000000c0b0b7291 */ /* 0x000fc8000f8f203f */
[----:B------:R-:W-:-:S06]  /*23d0*/  USHF.R.S32.HI UR11, URZ, 0x4, UR11 ;  /* 0x000000043f0b7899 */ /* 0x000fcc000801140b */
[----:B------:R-:W-:-:S13]  /*23e0*/  ISETP.GE.AND P0, PT, R0, UR11, PT ;  /* 0x0000000b00007c0c */ /* 0x000fda000bf06270 */
[----:B------:R-:W-:Y:S05]  /*23f0*/  @P0 EXIT ;  /* 0x000000000000094d */ /* 0x000fea0003800000 */
.L_x_25:
[----:B01----:R-:W-:-:S04]  /*2400*/  IMAD.MOV.U32 R3, RZ, RZ, 0x20 ;  /* 0x00000020ff037424 */ /* 0x003fc800078e00ff */
[----:B------:R-:W-:-:S05]  /*2410*/  IMAD.WIDE R2, R0, R3, UR4 ;  /* 0x0000000400027e25 */ /* 0x000fca000f8e0203 */
[----:B------:R1:W3:Y:S04]  /*2420*/  LDG.E.128 R8, [R2.64] ;  /* 0x0000000e02087981 */ /* 0x0002e8000c1e1d00 */
[----:B------:R1:W4:Y:S02]  /*2430*/  LDG.E.128 R4, [R2.64+0x10] ;  /* 0x0000100e02047981 */ /* 0x000324000c1e1d00 */
[----:B-1----:R-:W-:Y:S01]  /*2440*/  IMAD.U32 R3, RZ, RZ, UR10 ;  /* 0x0000000aff037e24 */ /* 0x002fe2000f8e00ff */
[--C-:B---3--:R-:W-:Y:S02]  /*2450*/  PRMT R2, RZ, 0x5410, R8.reuse ;  /* 0x00005410ff027816 */ /* 0x108fe40000000008 */
[----:B------:R-:W-:-:S03]  /*2460*/  PRMT R8, RZ, 0x7610, R8 ;  /* 0x00007610ff087816 */ /* 0x000fc60000000008 */
[----:B0-----:R-:W-:Y:S01]  /*2470*/  FMUL.FTZ R13, R2, UR16 ;  /* 0x00000010020d7c20 */ /* 0x001fe20008410000 */
[--C-:B------:R-:W-:Y:S01]  /*2480*/  PRMT R2, RZ, 0x5410, R9.reuse ;  /* 0x00005410ff027816 */ /* 0x100fe20000000009 */
[----:B------:R-:W-:Y:S01]  /*2490*/  FMUL.FTZ R8, R8, UR16 ;  /* 0x0000001008087c20 */ /* 0x000fe20008410000 */
[----:B------:R-:W-:-:S03]  /*24a0*/  PRMT R9, RZ, 0x7610, R9 ;  /* 0x00007610ff097816 */ /* 0x000fc60000000009 */
[----:B------:R-:W-:Y:S01]  /*24b0*/  FMUL.FTZ R15, R2, UR16 ;  /* 0x00000010020f7c20 */ /* 0x000fe20008410000 */
[--C-:B------:R-:W-:Y:S01]  /*24c0*/  PRMT R2, RZ, 0x5410, R10.reuse ;  /* 0x00005410ff027816 */ /* 0x100fe2000000000a */
[----:B------:R-:W0:Y:S01]  /*24d0*/  F2I.NTZ R16, R8 ;  /* 0x0000000800107305 */ /* 0x000e220000203100 */
[----:B------:R-:W-:Y:S01]  /*24e0*/  PRMT R10, RZ, 0x7610, R10 ;  /* 0x00007610ff0a7816 */ /* 0x000fe2000000000a */
[----:B------:R-:W-:Y:S02]  /*24f0*/  FMUL.FTZ R9, R9, UR16 ;  /* 0x0000001009097c20 */ /* 0x000fe40008410000 */
[----:B------:R-:W-:Y:S02]  /*2500*/  FMUL.FTZ R2, R2, UR16 ;  /* 0x0000001002027c20 */ /* 0x000fe40008410000 */
[----:B------:R-:W-:Y:S02]  /*2510*/  FMUL.FTZ R10, R10, UR16 ;  /* 0x000000100a0a7c20 */ /* 0x000fe40008410000 */
[----:B------:R1:W3:Y:S08]  /*2520*/  F2I.NTZ R17, R2 ;  /* 0x0000000200117305 */ /* 0x0002f00000203100 */
[----:B------:R-:W5:Y:S01]  /*2530*/  F2I.NTZ R20, R10 ;  /* 0x0000000a00147305 */ /* 0x000f620000203100 */
[----:B-1----:R-:W-:-:S02]  /*2540*/  PRMT R2, RZ, 0x5410, R11 ;  /* 0x00005410ff027816 */ /* 0x002fc4000000000b */
[----:B------:R-:W-:Y:S02]  /*2550*/  PRMT R11, RZ, 0x7610, R11 ;  /* 0x00007610ff0b7816 */ /* 0x000fe4000000000b */
[----:B0-2---:R-:W-:Y:S01]  /*2560*/  IADD3 R16, R16, UR17, RZ ;  /* 0x0000001110107c10 */ /* 0x005fe2000fffe0ff */
[----:B------:R-:W-:Y:S01]  /*2570*/  FMUL.FTZ R19, R2, UR16 ;  /* 0x0000001002137c20 */ /* 0x000fe20008410000 */
[--C-:B----4-:R-:W-:Y:S01]  /*2580*/  PRMT R2, RZ, 0x5410, R4.reuse ;  /* 0x00005410ff027816 */ /* 0x110fe20000000004 */
[----:B------:R-:W0:Y:S01]  /*2590*/  F2I.NTZ R13, R13 ;  /* 0x0000000d000d7305 */ /* 0x000e220000203100 */
[----:B------:R-:W-:Y:S01]  /*25a0*/  PRMT R4, RZ, 0x7610, R4 ;  /* 0x00007610ff047816 */ /* 0x000fe20000000004 */
[----:B------:R-:W-:Y:S01]  /*25b0*/  FMUL.FTZ R11, R11, UR16 ;  /* 0x000000100b0b7c20 */ /* 0x000fe20008410000 */
[----:B---3--:R-:W-:Y:S01]  /*25c0*/  IADD3 R17, R17, UR17, RZ ;  /* 0x0000001111117c10 */ /* 0x008fe2000fffe0ff */
[----:B------:R-:W-:Y:S01]  /*25d0*/  FMUL.FTZ R2, R2, UR16 ;  /* 0x0000001002027c20 */ /* 0x000fe20008410000 */
[----:B------:R-:W-:Y:S01]  /*25e0*/  I2I.S8.S32.SAT R16, R16 ;  /* 0x0000001000107238 */ /* 0x000fe20000001000 */
[----:B------:R-:W-:Y:S01]  /*25f0*/  FMUL.FTZ R4, R4, UR16 ;  /* 0x0000001004047c20 */ /* 0x000fe20008410000 */
[----:B------:R-:W-:Y:S01]  /*2600*/  I2I.S8.S32.SAT R17, R17 ;  /* 0x0000001100117238 */ /* 0x000fe20000001000 */
[----:B------:R1:W-:Y:S01]  /*2610*/  F2I.NTZ R8, R2 ;  /* 0x0000000200087305 */ /* 0x0003e20000203100 */
[----:B-----5:R-:W-:-:S04]  /*2620*/  IADD3 R20, R20, UR17, RZ ;  /* 0x0000001114147c10 */ /* 0x020fc8000fffe0ff */
[----:B------:R-:W-:-:S03]  /*2630*/  I2I.S8.S32.SAT R20, R20 ;  /* 0x0000001400147238 */ /* 0x000fc60000001000 */
[----:B------:R-:W2:Y:S01]  /*2640*/  F2I.NTZ R15, R15 ;  /* 0x0000000f000f7305 */ /* 0x000ea20000203100 */
[--C-:B-1----:R-:W-:Y:S02]  /*2650*/  PRMT R2, RZ, 0x5410, R5.reuse ;  /* 0x00005410ff027816 */ /* 0x102fe40000000005 */
[----:B------:R-:W-:Y:S02]  /*2660*/  PRMT R5, RZ, 0x7610, R5 ;  /* 0x00007610ff057816 */ /* 0x000fe40000000005 */
[----:B0-----:R-:W-:Y:S01]  /*2670*/  IADD3 R13, R13, UR17, RZ ;  /* 0x000000110d0d7c10 */ /* 0x001fe2000fffe0ff */
[----:B------:R-:W-:Y:S01]  /*2680*/  FMUL.FTZ R10, R2, UR16 ;  /* 0x00000010020a7c20 */ /* 0x000fe20008410000 */
[--C-:B------:R-:W-:Y:S01]  /*2690*/  PRMT R2, RZ, 0x5410, R6.reuse ;  /* 0x00005410ff027816 */ /* 0x100fe20000000006 */
[----:B------:R-:W0:Y:S01]  /*26a0*/  F2I.NTZ R18, R9 ;  /* 0x0000000900127305 */ /* 0x000e220000203100 */
[----:B------:R-:W-:Y:S01]  /*26b0*/  PRMT R6, RZ, 0x7610, R6 ;  /* 0x00007610ff067816 */ /* 0x000fe20000000006 */
[----:B------:R-:W-:Y:S01]  /*26c0*/  FMUL.FTZ R5, R5, UR16 ;  /* 0x0000001005057c20 */ /* 0x000fe20008410000 */
[----:B------:R-:W-:Y:S01]  /*26d0*/  I2I.S8.S32.SAT R13, R13 ;  /* 0x0000000d000d7238 */ /* 0x000fe20000001000 */
[----:B------:R-:W-:Y:S01]  /*26e0*/  FMUL.FTZ R12, R2, UR16 ;  /* 0x00000010020c7c20 */ /* 0x000fe20008410000 */
[--C-:B------:R-:W-:Y:S01]  /*26f0*/  PRMT R2, RZ, 0x5410, R7.reuse ;  /* 0x00005410ff027816 */ /* 0x100fe20000000007 */
[----:B------:R-:W-:Y:S01]  /*2700*/  FMUL.FTZ R14, R6, UR16 ;  /* 0x00000010060e7c20 */ /* 0x000fe20008410000 */
[----:B------:R-:W-:Y:S01]  /*2710*/  PRMT R7, RZ, 0x7610, R7 ;  /* 0x00007610ff077816 */ /* 0x000fe20000000007 */
[----:B------:R1:W3:Y:S01]  /*2720*/  F2I.NTZ R9, R4 ;  /* 0x0000000400097305 */ /* 0x0002e20000203100 */
[----:B--2---:R-:W-:Y:S01]  /*2730*/  IADD3 R15, R15, UR17, RZ ;  /* 0x000000110f0f7c10 */ /* 0x004fe2000fffe0ff */
[----:B------:R-:W-:Y:S01]  /*2740*/  FMUL.FTZ R6, R2, UR16 ;  /* 0x0000001002067c20 */ /* 0x000fe20008410000 */
[----:B------:R-:W-:Y:S01]  /*2750*/  IADD3 R8, R8, UR17, RZ ;  /* 0x0000001108087c10 */ /* 0x000fe2000fffe0ff */
[----:B------:R-:W-:Y:S01]  /*2760*/  FMUL.FTZ R7, R7, UR16 ;  /* 0x0000001007077c20 */ /* 0x000fe20008410000 */
[----:B------:R-:W-:-:S02]  /*2770*/  I2I.S8.S32.SAT R15, R15 ;  /* 0x0000000f000f7238 */ /* 0x000fc40000001000 */
[----:B------:R-:W-:Y:S01]  /*2780*/  I2I.S8.S32.SAT R8, R8 ;  /* 0x0000000800087238 */ /* 0x000fe20000001000 */
[----:B------:R-:W2:Y:S01]  /*2790*/  F2I.NTZ R10, R10 ;  /* 0x0000000a000a7305 */ /* 0x000ea20000203100 */
[----:B-1----:R-:W-:Y:S01]  /*27a0*/  IMAD.U32 R4, RZ, RZ, UR8 ;  /* 0x00000008ff047e24 */ /* 0x002fe2000f8e00ff */
[----:B0-----:R-:W-:Y:S02]  /*27b0*/  IADD3 R18, R18, UR17, RZ ;  /* 0x0000001112127c10 */ /* 0x001fe4000fffe0ff */
[----:B------:R-:W-:Y:S01]  /*27c0*/  PRMT R8, R8, 0x8880, RZ ;  /* 0x0000888008087816 */ /* 0x000fe200000000ff */
[----:B------:R-:W-:Y:S01]  /*27d0*/  IMAD.MOV.U32 R2, RZ, RZ, R4 ;  /* 0x000000ffff027224 */ /* 0x000fe200078e0004 */
[----:B------:R-:W-:Y:S02]  /*27e0*/  I2I.S8.S32.SAT R18, R18 ;  /* 0x0000001200127238 */ /* 0x000fe40000001000 */
[----:B------:R-:W0:Y:S01]  /*27f0*/  F2I.NTZ R12, R12 ;  /* 0x0000000c000c7305 */ /* 0x000e220000203100 */
[----:B---3--:R-:W-:Y:S01]  /*2800*/  IADD3 R9, R9, UR17, RZ ;  /* 0x0000001109097c10 */ /* 0x008fe2000fffe0ff */
[C---:B------:R-:W-:Y:S01]  /*2810*/  IMAD.WIDE R2, R0.reuse, 0x10, R2 ;  /* 0x0000001000027825 */ /* 0x040fe200078e0202 */
[----:B------:R-:W-:-:S02]  /*2820*/  IADD3 R0, R0, c[0x0][0x0], RZ ;  /* 0x0000000000007a10 */ /* 0x000fc40007ffe0ff */
[----:B------:R-:W-:Y:S02]  /*2830*/  I2I.S8.S32.SAT R9, R9 ;  /* 0x0000000900097238 */ /* 0x000fe40000001000 */
[----:B------:R-:W-:Y:S01]  /*2840*/  ISETP.GE.AND P0, PT, R0, UR11, PT ;  /* 0x0000000b00007c0c */ /* 0x000fe2000bf06270 */
[----:B------:R-:W1:Y:S01]  /*2850*/  F2I.NTZ R6, R6 ;  /* 0x0000000600067305 */ /* 0x000e620000203100 */
[----:B--2---:R-:W-:Y:S02]  /*2860*/  IADD3 R10, R10, UR17, RZ ;  /* 0x000000110a0a7c10 */ /* 0x004fe4000fffe0ff */
[----:B------:R-:W-:Y:S02]  /*2870*/  PRMT R9, R9, 0x8880, RZ ;  /* 0x0000888009097816 */ /* 0x000fe400000000ff */
[----:B------:R-:W-:-:S03]  /*2880*/  I2I.S8.S32.SAT R10, R10 ;  /* 0x0000000a000a7238 */ /* 0x000fc60000001000 */
[----:B------:R2:W3:Y:S01]  /*2890*/  F2I.NTZ R4, R7 ;  /* 0x0000000700047305 */ /* 0x0004e20000203100 */
[----:B0-----:R-:W-:Y:S02]  /*28a0*/  IADD3 R12, R12, UR17, RZ ;  /* 0x000000110c0c7c10 */ /* 0x001fe4000fffe0ff */
[----:B------:R-:W-:Y:S02]  /*28b0*/  PRMT R10, R10, 0x8880, RZ ;  /* 0x000088800a0a7816 */ /* 0x000fe400000000ff */
[----:B------:R-:W-:-:S03]  /*28c0*/  I2I.S8.S32.SAT R12, R12 ;  /* 0x0000000c000c7238 */ /* 0x000fc60000001000 */
[----:B------:R-:W-:Y:S01]  /*28d0*/  F2I.NTZ R21, R11 ;  /* 0x0000000b00157305 */ /* 0x000fe20000203100 */
[----:B-1----:R-:W-:Y:S02]  /*28e0*/  IADD3 R6, R6, UR17, RZ ;  /* 0x0000001106067c10 */ /* 0x002fe4000fffe0ff */
[----:B--2---:R-:W-:Y:S02]  /*28f0*/  PRMT R7, R16, 0x8880, RZ ;  /* 0x0000888010077816 */ /* 0x004fe400000000ff */
[----:B------:R-:W-:Y:S02]  /*2900*/  PRMT R16, R18, 0x8880, RZ ;  /* 0x0000888012107816 */ /* 0x000fe400000000ff */
[----:B------:R-:W-:Y:S01]  /*2910*/  I2I.S8.S32.SAT R6, R6 ;  /* 0x0000000600067238 */ /* 0x000fe20000001000 */
[----:B------:R0:W1:Y:S01]  /*2920*/  F2I.NTZ R11, R5 ;  /* 0x00000005000b7305 */ /* 0x0000620000203100 */
[----:B---3--:R-:W-:Y:S02]  /*2930*/  IADD3 R4, R4, UR17, RZ ;  /* 0x0000001104047c10 */ /* 0x008fe4000fffe0ff */
[----:B------:R-:W-:-:S02]  /*2940*/  PRMT R12, R12, 0x8880, RZ ;  /* 0x000088800c0c7816 */ /* 0x000fc400000000ff */
[----:B------:R-:W-:-:S03]  /*2950*/  I2I.S8.S32.SAT R4, R4 ;  /* 0x0000000400047238 */ /* 0x000fc60000001000 */
[----:B------:R-:W2:Y:S01]  /*2960*/  F2I.NTZ R14, R14 ;  /* 0x0000000e000e7305 */ /* 0x000ea20000203100 */
[----:B0-----:R-:W-:Y:S01]  /*2970*/  IMAD.U32 R5, RZ, RZ, UR9 ;  /* 0x00000009ff057e24 */ /* 0x001fe2000f8e00ff */
[----:B------:R-:W-:Y:S02]  /*2980*/  PRMT R5, R13, 0x8880, RZ ;  /* 0x000088800d057816 */ /* 0x000fe400000000ff */
[----:B------:R-:W-:Y:S02]  /*2990*/  PRMT R13, R15, 0x8880, RZ ;  /* 0x000088800f0d7816 */ /* 0x000fe400000000ff */
[----:B------:R-:W-:Y:S02]  /*29a0*/  PRMT R15, R17, 0x8880, RZ ;  /* 0x00008880110f7816 */ /* 0x000fe400000000ff */
[----:B------:R-:W0:Y:S01]  /*29b0*/  F2I.NTZ R19, R19 ;  /* 0x0000001300137305 */ /* 0x000e220000203100 */
[----:B------:R-:W-:Y:S02]  /*29c0*/  LOP3.LUT R13, R13, 0xff, RZ, 0xc0, !PT ;  /* 0x000000ff0d0d7812 */ /* 0x000fe400078ec0ff */
[----:B-1----:R-:W-:-:S02]  /*29d0*/  IADD3 R11, R11, UR17, RZ ;  /* 0x000000110b0b7c10 */ /* 0x002fc4000fffe0ff */
[----:B------:R-:W-:Y:S02]  /*29e0*/  PRMT R17, R20, 0x8880, RZ ;  /* 0x0000888014117816 */ /* 0x000fe400000000ff */
[----:B------:R-:W-:Y:S02]  /*29f0*/  PRMT R16, R16, 0x7604, R13 ;  /* 0x0000760410107816 */ /* 0x000fe4000000000d */
[----:B--2---:R-:W-:Y:S02]  /*2a00*/  IADD3 R14, R14, UR17, RZ ;  /* 0x000000110e0e7c10 */ /* 0x004fe4000fffe0ff */
[----:B------:R-:W-:Y:S02]  /*2a10*/  I2I.S8.S32.SAT R11, R11 ;  /* 0x0000000b000b7238 */ /* 0x000fe40000001000 */
[----:B------:R-:W-:Y:S02]  /*2a20*/  LOP3.LUT R20, R15, 0xff, RZ, 0xc0, !PT ;  /* 0x000000ff0f147812 */ /* 0x000fe400078ec0ff */
[----:B------:R-:W-:-:S02]  /*2a30*/  I2I.S8.S32.SAT R14, R14 ;  /* 0x0000000e000e7238 */ /* 0x000fc40000001000 */
[----:B0-----:R-:W-:Y:S02]  /*2a40*/  IADD3 R19, R19, UR17, RZ ;  /* 0x0000001113137c10 */ /* 0x001fe4000fffe0ff */
[----:B------:R-:W-:Y:S01]  /*2a50*/  PRMT R13, R6, 0x8880, RZ ;  /* 0x00008880060d7816 */ /* 0x000fe200000000ff */
[----:B------:R-:W-:Y:S01]  /*2a60*/  IMAD.MOV.U32 R6, RZ, RZ, R9 ;  /* 0x000000ffff067224 */ /* 0x000fe200078e0009 */
[----:B------:R-:W-:Y:S02]  /*2a70*/  IADD3 R21, R21, UR17, RZ ;  /* 0x0000001115157c10 */ /* 0x000fe4000fffe0ff */
[----:B------:R-:W-:Y:S02]  /*2a80*/  I2I.S8.S32.SAT R19, R19 ;  /* 0x0000001300137238 */ /* 0x000fe40000001000 */
[----:B------:R-:W-:Y:S01]  /*2a90*/  PRMT R15, R4, 0x8880, RZ ;  /* 0x00008880040f7816 */ /* 0x000fe200000000ff */
[----:B------:R-:W-:Y:S01]  /*2aa0*/  IMAD.MOV.U32 R4, RZ, RZ, R8 ;  /* 0x000000ffff047224 */ /* 0x000fe200078e0008 */
        /* <DEDUP_REMOVED lines=10> */
[----:B------:R-:W-:Y:S01]  /*2b50*/  PRMT R19, R21, 0x8880, RZ ;  /* 0x0000888015137816 */ /* 0x000fe200000000ff */
[----:B------:R-:W-:Y:S01]  /*2b60*/  IMAD.MOV.U32 R13, RZ, RZ, R15 ;  /* 0x000000ffff0d7224 */ /* 0x000fe200078e000f */
[----:B------:R-:W-:-:S02]  /*2b70*/  LOP3.LUT R18, R18, 0xff, RZ, 0xc0, !PT ;  /* 0x000000ff12127812 */ /* 0x000fc400078ec0ff */
[----:B------:R-:W-:Y:S02]  /*2b80*/  LOP3.LUT R15, R4, 0xff, RZ, 0xc0, !PT ;  /* 0x000000ff040f7812 */ /* 0x000fe400078ec0ff */
[----:B------:R-:W-:Y:S02]  /*2b90*/  LOP3.LUT R8, R8, 0xff, RZ, 0xc0, !PT ;  /* 0x000000ff08087812 */ /* 0x000fe400078ec0ff */
[----:B------:R-:W-:Y:S02]  /*2ba0*/  LOP3.LUT R10, R10, 0xff, RZ, 0xc0, !PT ;  /* 0x000000ff0a0a7812 */ /* 0x000fe400078ec0ff */
[----:B------:R-:W-:Y:S02]  /*2bb0*/  LOP3.LUT R12, R12, 0xff, RZ, 0xc0, !PT ;  /* 0x000000ff0c0c7812 */ /* 0x000fe400078ec0ff */
[----:B------:R-:W-:Y:S02]  /*2bc0*/  PRMT R5, R7, 0x7604, R22 ;  /* 0x0000760407057816 */ /* 0x000fe40000000016 */
[----:B------:R-:W-:-:S02]  /*2bd0*/  PRMT R7, R17, 0x7604, R20 ;  /* 0x0000760411077816 */ /* 0x000fc40000000014 */
[----:B------:R-:W-:Y:S02]  /*2be0*/  PRMT R18, R19, 0x7604, R18 ;  /* 0x0000760413127816 */ /* 0x000fe40000000012 */
[----:B------:R-:W-:Y:S02]  /*2bf0*/  PRMT R6, R6, 0x7604, R15 ;  /* 0x0000760406067816 */ /* 0x000fe4000000000f */
[----:B------:R-:W-:Y:S02]  /*2c00*/  PRMT R9, R9, 0x7604, R8 ;  /* 0x0000760409097816 */ /* 0x000fe40000000008 */
[----:B------:R-:W-:Y:S02]  /*2c10*/  PRMT R10, R11, 0x7604, R10 ;  /* 0x000076040b0a7816 */ /* 0x000fe4000000000a */
[----:B------:R-:W-:Y:S02]  /*2c20*/  PRMT R13, R13, 0x7604, R12 ;  /* 0x000076040d0d7816 */ /* 0x000fe4000000000c */
[----:B------:R-:W-:-:S02]  /*2c30*/  PRMT R17, R18, 0x1054, R7 ;  /* 0x0000105412117816 */ /* 0x000fc40000000007 */
[----:B------:R-:W-:Y:S02]  /*2c40*/  PRMT R16, R16, 0x1054, R5 ;  /* 0x0000105410107816 */ /* 0x000fe40000000005 */
[----:B------:R-:W-:Y:S02]  /*2c50*/  PRMT R18, R9, 0x1054, R6 ;  /* 0x0000105409127816 */ /* 0x000fe40000000006 */
[----:B------:R-:W-:-:S05]  /*2c60*/  PRMT R19, R13, 0x1054, R10 ;  /* 0x000010540d137816 */ /* 0x000fca000000000a */
[----:B------:R0:W-:Y:S01]  /*2c70*/  STG.E.128 [R2.64], R16 ;  /* 0x0000001002007986 */ /* 0x0001e2000c101d0e */
[----:B------:R-:W-:Y:S05]  /*2c80*/  @!P0 BRA `(.L_x_25) ;  /* 0xfffff77000008947 */ /* 0x000fea000383ffff */
[----:B------:R-:W-:Y:S05]  /*2c90*/  EXIT ;  /* 0x000000000000794d */ /* 0x000fea0003800000 */
.L_x_26:
[----:B------:R-:W-:-:S00]  /*2ca0*/  BRA `(.L_x_26) ;  /* 0xfffffff000007947 */ /* 0x000fc0000383ffff */
[----:B------:R-:W-:-:S00]  /*2cb0*/  NOP ;  /* 0x0000000000007918 */ /* 0x000fc00000000000 */
        /* <DEDUP_REMOVED lines=12> */
.L_x_240:


//--------------------- .text._ZN4vllm32dynamic_scaled_int8_quant_kernelIN3c108BFloat16EfEEvPKT_PaPT0_i --------------------------
	.section	.text._ZN4vllm32dynamic_scaled_int8_quant_kernelIN3c108BFloat16EfEEvPKT_PaPT0_i,"ax",@progbits
	.sectioninfo	@"SHI_REGISTERS=25"
	.align	128
        .global         _ZN4vllm32dynamic_scaled_int8_quant_kernelIN3c108BFloat16EfEEvPKT_PaPT0_i
        .type           _ZN4vllm32dynamic_scaled_int8_quant_kernelIN3c108BFloat16EfEEvPKT_PaPT0_i,@function
        .size           _ZN4vllm32dynamic_scaled_int8_quant_kernelIN3c108BFloat16EfEEvPKT_PaPT0_i,(.L_x_241 - _ZN4vllm32dynamic_scaled_int8_quant_kernelIN3c108BFloat16EfEEvPKT_PaPT0_i)
        .other          _ZN4vllm32dynamic_scaled_int8_quant_kernelIN3c108BFloat16EfEEvPKT_PaPT0_i,@"STO_CUDA_ENTRY STV_DEFAULT"
_ZN4vllm32dynamic_scaled_int8_quant_kernelIN3c108BFloat16EfEEvPKT_PaPT0_i:
.text._ZN4vllm32dynamic_scaled_int8_quant_kernelIN3c108BFloat16EfEEvPKT_PaPT0_i:
        /* <DEDUP_REMOVED lines=22> */
[----:B------:R-:W-:Y:S01]  /*0160*/  IMAD.MOV.U32 R4, RZ, RZ, RZ ;  /* 0x000000ffff047224 */ /* 0x000fe200078e00ff */
[----:B------:R-:W-:-:S04]  /*0170*/  ULOP3.LUT UR4, UR4, 0x1e, URZ, 0xc0, !UPT ;  /* 0x0000001e04047892 */ /* 0x000fc8000f8ec03f */
[----:B------:R-:W-:-:S04]  /*0180*/  USHF.R.U64 UR4, UR4, 0x1, URZ ;  /* 0x0000000104047899 */ /* 0x000fc8000800123f */
[----:B------:R-:W-:-:S04]  /*0190*/  UISETP.LT.AND UP0, UPT, UR4, UR5, UPT ;  /* 0x000000050400728c */ /* 0x000fc8000bf01270 */
[----:B------:R-:W-:-:S06]  /*01a0*/  USEL UR4, UR4, UR5, UP0 ;  /* 0x0000000504047287 */ /* 0x000fcc0008000000 */
[----:B------:R-:W-:-:S13]  /*01b0*/  ISETP.GE.AND P0, PT, R0, UR4, PT ;  /* 0x0000000400007c0c */ /* 0x000fda000bf06270 */
[----:B------:R-:W-:Y:S05]  /*01c0*/  @P0 BRA `(.L_x_30) ;  /* 0x000000a000000947 */ /* 0x000fea0003800000 */
[----:B------:R-:W-:Y:S02]  /*01d0*/  IMAD.MOV.U32 R4, RZ, RZ, RZ ;  /* 0x000000ffff047224 */ /* 0x000fe400078e00ff */
[----:B------:R-:W-:Y:S02]  /*01e0*/  IMAD.MOV.U32 R5, RZ, RZ, R0 ;  /* 0x000000ffff057224 */ /* 0x000fe400078e0000 */
.L_x_31:
[----:B------:R-:W-:-:S04]  /*01f0*/  IMAD.MOV.U32 R2, RZ, RZ, 0x2 ;  /* 0x00000002ff027424 */ /* 0x000fc800078e00ff */
[----:B------:R-:W-:-:S06]  /*0200*/  IMAD.WIDE R2, R5, R2, UR6 ;  /* 0x0000000605027e25 */ /* 0x000fcc000f8e0202 */
[----:B------:R-:W2:Y:S01]  /*0210*/  LDG.E.U16 R2, [R2.64] ;  /* 0x0000000e02027981 */ /* 0x000ea2000c1e1500 */
[----:B------:R-:W-:-:S04]  /*0220*/  IADD3 R5, R5, c[0x0][0x0], RZ ;  /* 0x0000000005057a10 */ /* 0x000fc80007ffe0ff */
[----:B------:R-:W-:Y:S02]  /*0230*/  ISETP.GE.AND P0, PT, R5, UR4, PT ;  /* 0x0000000405007c0c */ /* 0x000fe4000bf06270 */
[----:B--2---:R-:W-:-:S04]  /*0240*/  PRMT R3, RZ, 0x5410, R2 ;  /* 0x00005410ff037816 */ /* 0x004fc80000000002 */
[----:B------:R-:W-:-:S07]  /*0250*/  FMNMX.FTZ R4, |R3|, R4, !PT ;  /* 0x0000000403047209 */ /* 0x000fce0007810200 */
[----:B------:R-:W-:Y:S05]  /*0260*/  @!P0 BRA `(.L_x_31) ;  /* 0xffffff8000008947 */ /* 0x000fea000383ffff */
.L_x_30:
[----:B------:R-:W-:Y:S05]  /*0270*/  BSYNC B1 ;  /* 0x0000000000017941 */ /* 0x000fea0003800000 */
.L_x_29:
        /* <DEDUP_REMOVED lines=13> */
.L_x_34:
[----:B------:R-:W-:Y:S02]  /*0350*/  IMAD.U32 R2, RZ, RZ, UR4 ;  /* 0x00000004ff027e24 */ /* 0x000fe4000f8e00ff */
[----:B------:R-:W-:-:S04]  /*0360*/  IMAD.U32 R3, RZ, RZ, UR5 ;  /* 0x00000005ff037e24 */ /* 0x000fc8000f8e00ff */
[----:B------:R-:W-:-:S05]  /*0370*/  IMAD.WIDE R2, R6, 0x20, R2 ;  /* 0x0000002006027825 */ /* 0x000fca00078e0202 */
[----:B------:R-:W2:Y:S04]  /*0380*/  LDG.E.U16 R19, [R2.64] ;  /* 0x0000000e02137981 */ /* 0x000ea8000c1e1500 */
[----:B------:R-:W3:Y:S04]  /*0390*/  LDG.E.U16 R20, [R2.64+0x2] ;  /* 0x0000020e02147981 */ /* 0x000ee8000c1e1500 */
[----:B------:R-:W4:Y:S04]  /*03a0*/  LDG.E.U16 R21, [R2.64+0x4] ;  /* 0x0000040e02157981 */ /* 0x000f28000c1e1500 */
[----:B------:R4:W5:Y:S04]  /*03b0*/  LDG.E.U16 R22, [R2.64+0x6] ;  /* 0x0000060e02167981 */ /* 0x000968000c1e1500 */
        /* <DEDUP_REMOVED lines=11> */
[----:B------:R4:W5:Y:S01]  /*0470*/  LDG.E.U16 R18, [R2.64+0x1e] ;  /* 0x00001e0e02127981 */ /* 0x000962000c1e1500 */
[----:B------:R-:W-:-:S04]  /*0480*/  IADD3 R6, R6, c[0x0][0x0], RZ ;  /* 0x0000000006067a10 */ /* 0x000fc80007ffe0ff */
[----:B------:R-:W-:Y:S02]  /*0490*/  ISETP.GE.AND P0, PT, R6, UR11, PT ;  /* 0x0000000b06007c0c */ /* 0x000fe4000bf06270 */
[----:B--2---:R-:W-:-:S04]  /*04a0*/  PRMT R19, RZ, 0x5410, R19 ;  /* 0x00005410ff137816 */ /* 0x004fc80000000013 */
[----:B------:R-:W-:Y:S02]  /*04b0*/  FMNMX.FTZ R19, |R19|, R4, !PT ;  /* 0x0000000413137209 */ /* 0x000fe40007810200 */
[----:B---3--:R-:W-:Y:S02]  /*04c0*/  PRMT R20, RZ, 0x5410, R20 ;  /* 0x00005410ff147816 */ /* 0x008fe40000000014 */
[----:B----4-:R-:W-:Y:S02]  /*04d0*/  PRMT R2, RZ, 0x5410, R21 ;  /* 0x00005410ff027816 */ /* 0x010fe40000000015 */
[----:B------:R-:W-:Y:S02]  /*04e0*/  FMNMX.FTZ R19, R19, |R20|, !PT ;  /* 0x4000001413137209 */ /* 0x000fe40007810000 */
[----:B-----5:R-:W-:Y:S02]  /*04f0*/  PRMT R22, RZ, 0x5410, R22 ;  /* 0x00005410ff167816 */ /* 0x020fe40000000016 */
[----:B------:R-:W-:-:S02]  /*0500*/  FMNMX.FTZ R19, R19, |R2|, !PT ;  /* 0x4000000213137209 */ /* 0x000fc40007810000 */
[----:B------:R-:W-:Y:S02]  /*0510*/  PRMT R2, RZ, 0x5410, R17 ;  /* 0x00005410ff027816 */ /* 0x000fe40000000011 */
[----:B------:R-:W-:Y:S02]  /*0520*/  FMNMX.FTZ R19, R19, |R22|, !PT ;  /* 0x4000001613137209 */ /* 0x000fe40007810000 */
[----:B------:R-:W-:Y:S02]  /*0530*/  PRMT R16, RZ, 0x5410, R16 ;  /* 0x00005410ff107816 */ /* 0x000fe40000000010 */
[----:B------:R-:W-:Y:S02]  /*0540*/  FMNMX.FTZ R19, R19, |R2|, !PT ;  /* 0x4000000213137209 */ /* 0x000fe40007810000 */
[----:B------:R-:W-:Y:S02]  /*0550*/  PRMT R15, RZ, 0x5410, R15 ;  /* 0x00005410ff0f7816 */ /* 0x000fe4000000000f */
        /* <DEDUP_REMOVED lines=16> */
[----:B------:R-:W-:-:S04]  /*0660*/  FMNMX.FTZ R2, R9, |R2|, !PT ;  /* 0x4000000209027209 */ /* 0x000fc80007810000 */
[----:B------:R-:W-:Y:S02]  /*0670*/  FMNMX.FTZ R2, R2, |R3|, !PT ;  /* 0x4000000302027209 */ /* 0x000fe40007810000 */
[----:B------:R-:W-:-:S04]  /*0680*/  PRMT R3, RZ, 0x5410, R18 ;  /* 0x00005410ff037816 */ /* 0x000fc80000000012 */
[----:B------:R-:W-:Y:S01]  /*0690*/  FMNMX.FTZ R4, R2, |R3|, !PT ;  /* 0x4000000302047209 */ /* 0x000fe20007810000 */
[----:B------:R-:W-:Y:S05]  /*06a0*/  @!P0 BRA `(.L_x_34) ;  /* 0xfffffca000008947 */ /* 0x000fea000383ffff */
.L_x_33:
[----:B------:R-:W-:Y:S05]  /*06b0*/  BSYNC B1 ;  /* 0x0000000000017941 */ /* 0x000fea0003800000 */
.L_x_32:
[----:B------:R-:W-:Y:S05]  /*06c0*/  @P2 BRA `(.L_x_35) ;  /* 0x000003c000002947 */ /* 0x000fea0003800000 */
[----:B------:R-:W-:Y:S02]  /*06d0*/  BSSY B1, `(.L_x_36) ;  /* 0x000000a000017945 */ /* 0x000fe40003800000 */
.L_x_37:
[----:B------:R-:W-:Y:S02]  /*06e0*/  IMAD.U32 R2, RZ, RZ, UR4 ;  /* 0x00000004ff027e24 */ /* 0x000fe4000f8e00ff */
[----:B------:R-:W-:-:S04]  /*06f0*/  IMAD.U32 R3, RZ, RZ, UR5 ;  /* 0x00000005ff037e24 */ /* 0x000fc8000f8e00ff */
[----:B------:R-:W-:-:S06]  /*0700*/  IMAD.WIDE R2, R5, 0x2, R2 ;  /* 0x0000000205027825 */ /* 0x000fcc00078e0202 */
[----:B------:R-:W2:Y:S01]  /*0710*/  LDG.E.U16 R2, [R2.64] ;  /* 0x0000000e02027981 */ /* 0x000ea2000c1e1500 */
[----:B------:R-:W-:-:S04]  /*0720*/  IADD3 R5, R5, c[0x0][0x0], RZ ;  /* 0x0000000005057a10 */ /* 0x000fc80007ffe0ff */
[----:B------:R-:W-:Y:S02]  /*0730*/  ISETP.GE.AND P0, PT, R5, UR10, PT ;  /* 0x0000000a05007c0c */ /* 0x000fe4000bf06270 */
[----:B--2---:R-:W-:-:S04]  /*0740*/  PRMT R3, RZ, 0x5410, R2 ;  /* 0x00005410ff037816 */ /* 0x004fc80000000002 */
[----:B------:R-:W-:-:S07]  /*0750*/  FMNMX.FTZ R4, |R3|, R4, !PT ;  /* 0x0000000403047209 */ /* 0x000fce0007810200 */
[----:B------:R-:W-:Y:S05]  /*0760*/  @!P0 BRA `(.L_x_37) ;  /* 0xffffff7000008947 */ /* 0x000fea000383ffff */
[----:B------:R-:W-:Y:S05]  /*0770*/  BSYNC B1 ;  /* 0x0000000000017941 */ /* 0x000fea0003800000 */
.L_x_36:
[----:B------:R-:W-:Y:S05]  /*0780*/  BRA `(.L_x_35) ;  /* 0x0000030000007947 */ /* 0x000fea0003800000 */
.L_x_28:
[----:B-1----:R-:W-:Y:S01]  /*0790*/  USHF.R.S32.HI UR4, URZ, 0x1f, UR16 ;  /* 0x0000001f3f047899 */ /* 0x002fe20008011410 */
[----:B------:R-:W-:Y:S01]  /*07a0*/  IMAD.MOV.U32 R4, RZ, RZ, RZ ;  /* 0x000000ffff047224 */ /* 0x000fe200078e00ff */
[----:B------:R-:W-:Y:S02]  /*07b0*/  ULDC UR5, c[0x0][0x178] ;  /* 0x00005e0000057ab9 */ /* 0x000fe40000000800 */
[----:B------:R-:W-:-:S04]  /*07c0*/  ULEA.HI UR4, UR4, UR5, URZ, 0x4 ;  /* 0x0000000504047291 */ /* 0x000fc8000f8f203f */
[----:B------:R-:W-:-:S06]  /*07d0*/  USHF.R.S32.HI UR4, URZ, 0x4, UR4 ;  /* 0x000000043f047899 */ /* 0x000fcc0008011404 */
[----:B------:R-:W-:-:S13]  /*07e0*/  ISETP.GE.AND P0, PT, R0, UR4, PT ;  /* 0x0000000400007c0c */ /* 0x000fda000bf06270 */
[----:B------:R-:W-:Y:S05]  /*07f0*/  @P0 BRA `(.L_x_35) ;  /* 0x0000029000000947 */ /* 0x000fea0003800000 */
[----:B------:R-:W-:Y:S02]  /*0800*/  IMAD.MOV.U32 R4, RZ, RZ, RZ ;  /* 0x000000ffff047224 */ /* 0x000fe400078e00ff */
[----:B------:R-:W-:Y:S02]  /*0810*/  IMAD.MOV.U32 R2, RZ, RZ, R0 ;  /* 0x000000ffff027224 */ /* 0x000fe400078e0000 */
.L_x_38:
        /* <DEDUP_REMOVED lines=8> */
[----:B------:R-:W-:Y:S02]  /*08a0*/  FMNMX.FTZ R3, |R3|, R4, !PT ;  /* 0x0000000403037209 */ /* 0x000fe40007810200 */
[----:B------:R-:W-:Y:S02]  /*08b0*/  PRMT R4, RZ, 0x5410, R9 ;  /* 0x00005410ff047816 */ /* 0x000fe40000000009 */
[----:B------:R-:W-:-:S04]  /*08c0*/  FMNMX.FTZ R3, R3, |R8|, !PT ;  /* 0x4000000803037209 */ /* 0x000fc80007810000 */
[----:B------:R-:W-:Y:S02]  /*08d0*/  FMNMX.FTZ R3, R3, |R4|, !PT ;  /* 0x4000000403037209 */ /* 0x000fe40007810000 */
[----:B------:R-:W-:-:S04]  /*08e0*/  PRMT R4, RZ, 0x7610, R9 ;  /* 0x00007610ff047816 */ /* 0x000fc80000000009 */
[----:B------:R-:W-:Y:S02]  /*08f0*/  FMNMX.FTZ R3, R3, |R4|, !PT ;  /* 0x4000000403037209 */ /* 0x000fe40007810000 */
[--C-:B------:R-:W-:Y:S02]  /*0900*/  PRMT R4, RZ, 0x5410, R10.reuse ;  /* 0x00005410ff047816 */ /* 0x100fe4000000000a */
[----:B------:R-:W-:Y:S02]  /*0910*/  PRMT R10, RZ, 0x7610, R10 ;  /* 0x00007610ff0a7816 */ /* 0x000fe4000000000a */
[----:B------:R-:W-:Y:S02]  /*0920*/  FMNMX.FTZ R3, R3, |R4|, !PT ;  /* 0x4000000403037209 */ /* 0x000fe40007810000 */
[----:B------:R-:W-:Y:S02]  /*0930*/  PRMT R4, RZ, 0x5410, R11 ;  /* 0x00005410ff047816 */ /* 0x000fe4000000000b */
[----:B------:R-:W-:-:S04]  /*0940*/  FMNMX.FTZ R3, R3, |R10|, !PT ;  /* 0x4000000a03037209 */ /* 0x000fc80007810000 */
[----:B------:R-:W-:Y:S02]  /*0950*/  FMNMX.FTZ R3, R3, |R4|, !PT ;  /* 0x4000000403037209 */ /* 0x000fe40007810000 */
[----:B------:R-:W-:-:S04]  /*0960*/  PRMT R4, RZ, 0x7610, R11 ;  /* 0x00007610ff047816 */ /* 0x000fc8000000000b */
[----:B------:R-:W-:Y:S02]  /*0970*/  FMNMX.FTZ R3, R3, |R4|, !PT ;  /* 0x4000000403037209 */ /* 0x000fe40007810000 */
[--C-:B---3--:R-:W-:Y:S02]  /*0980*/  PRMT R4, RZ, 0x5410, R12.reuse ;  /* 0x00005410ff047816 */ /* 0x108fe4000000000c */
[----:B------:R-:W-:Y:S02]  /*0990*/  PRMT R12, RZ, 0x7610, R12 ;  /* 0x00007610ff0c7816 */ /* 0x000fe4000000000c */
[----:B------:R-:W-:Y:S02]  /*09a0*/  FMNMX.FTZ R3, R3, |R4|, !PT ;  /* 0x4000000403037209 */ /* 0x000fe40007810000 */
        /* <DEDUP_REMOVED lines=9> */
[----:B------:R-:W-:-:S02]  /*0a40*/  FMNMX.FTZ R3, R3, |R14|, !PT ;  /* 0x4000000e03037209 */ /* 0x000fc40007810000 */
[----:B------:R-:W-:Y:S02]  /*0a50*/  PRMT R15, RZ, 0x7610, R15 ;  /* 0x00007610ff0f7816 */ /* 0x000fe4000000000f */
[----:B------:R-:W-:-:S04]  /*0a60*/  FMNMX.FTZ R4, R3, |R4|, !PT ;  /* 0x4000000403047209 */ /* 0x000fc80007810000 */
[----:B------:R-:W-:Y:S01]  /*0a70*/  FMNMX.FTZ R4, R4, |R15|, !PT ;  /* 0x4000000f04047209 */ /* 0x000fe20007810000 */
[----:B------:R-:W-:Y:S05]  /*0a80*/  @!P0 BRA `(.L_x_38) ;  /* 0xfffffd9000008947 */ /* 0x000fea000383ffff */
.L_x_35:
[----:B------:R-:W-:Y:S05]  /*0a90*/  BSYNC B0 ;  /* 0x0000000000007941 */ /* 0x000fea0003800000 */
.L_x_27:
[----:B------:R-:W-:Y:S01]  /*0aa0*/  IMAD.MOV.U32 R8, RZ, RZ, c[0x0][0x0] ;  /* 0x00000000ff087624 */ /* 0x000fe200078e00ff */
[----:B------:R-:W-:Y:S04]  /*0ab0*/  BSSY B0, `(.L_x_39) ;  /* 0x0000072000007945 */ /* 0x000fe80003800000 */
[----:B------:R-:W-:-:S13]  /*0ac0*/  ISETP.GT.AND P0, PT, R8, 0xff, PT ;  /* 0x000000ff0800780c */ /* 0x000fda0003f04270 */
[----:B------:R-:W-:Y:S05]  /*0ad0*/  @P0 BRA `(.L_x_40) ;  /* 0x0000041000000947 */ /* 0x000fea0003800000 */
[----:B------:R-:W-:Y:S01]  /*0ae0*/  SHF.R.S32.HI R3, RZ, 0x1f, R0 ;  /* 0x0000001fff037819 */ /* 0x000fe20000011400 */
[----:B------:R-:W0:Y:S03]  /*0af0*/  S2R R10, SR_LANEID ;  /* 0x00000000000a7919 */ /* 0x000e260000000000 */
[----:B------:R-:W-:-:S04]  /*0b00*/  LEA.HI R3, R3, R0, RZ, 0x5 ;  /* 0x0000000003037211 */ /* 0x000fc800078f28ff */
[----:B------:R-:W-:-:S04]  /*0b10*/  LOP3.LUT R2, R3, 0xffffffe0, RZ, 0xc0, !PT ;  /* 0xffffffe003027812 */ /* 0x000fc800078ec0ff */
[----:B------:R-:W-:Y:S02]  /*0b20*/  IADD3 R5, R2, 0x20, RZ ;  /* 0x0000002002057810 */ /* 0x000fe40007ffe0ff */
[----:B------:R-:W-:Y:S02]  /*0b30*/  LOP3.LUT R2, RZ, R2, RZ, 0x33, !PT ;  /* 0x00000002ff027212 */ /* 0x000fe400078e33ff */
[----:B------:R-:W-:Y:S02]  /*0b40*/  ISETP.GT.AND P0, PT, R5, c[0x0][0x0], PT ;  /* 0x0000000005007a0c */ /* 0x000fe40003f04270 */
[----:B------:R-:W-:-:S04]  /*0b50*/  IADD3 R2, R2, c[0x0][0x0], RZ ;  /* 0x0000000002027a10 */ /* 0x000fc80007ffe0ff */
[----:B------:R-:W-:Y:S02]  /*0b60*/  SEL R5, R2, 0x1f, P0 ;  /* 0x0000001f02057807 */ /* 0x000fe40000000000 */
[----:B0-----:R-:W-:-:S03]  /*0b70*/  IADD3 R6, R10, 0x2, RZ ;  /* 0x000000020a067810 */ /* 0x001fc60007ffe0ff */
[----:B------:R-:W0:Y:S01]  /*0b80*/  SHFL.DOWN PT, R7, R4, 0x1, R5 ;  /* 0x0820000004077989 */ /* 0x000e2200000e0005 */
[----:B------:R-:W-:Y:S02]  /*0b90*/  ISETP.NE.AND P2, PT, R10, RZ, PT ;  /* 0x000000ff0a00720c */ /* 0x000fe40003f45270 */
[----:B0-----:R-:W-:-:S04]  /*0ba0*/  FSETP.GEU.FTZ.AND P0, PT, R4, R7, PT ;  /* 0x000000070400720b */ /* 0x001fc80003f1e000 */
[----:B------:R-:W-:-:S04]  /*0bb0*/  ISETP.LT.AND P0, PT, R10, R5, !P0 ;  /* 0x000000050a00720c */ /* 0x000fc80004701270 */
[----:B------:R-:W-:Y:S02]  /*0bc0*/  FSEL R2, R7, R4, P0 ;  /* 0x0000000407027208 */ /* 0x000fe40000000000 */
[----:B------:R-:W-:-:S03]  /*0bd0*/  IADD3 R4, R10, 0x4, RZ ;  /* 0x000000040a047810 */ /* 0x000fc60007ffe0ff */
[----:B------:R-:W0:Y:S02]  /*0be0*/  SHFL.DOWN PT, R7, R2, 0x2, R5 ;  /* 0x0840000002077989 */ /* 0x000e2400000e0005 */
[----:B0-----:R-:W-:-:S04]  /*0bf0*/  FSETP.GEU.FTZ.AND P0, PT, R2, R7, PT ;  /* 0x000000070200720b */ /* 0x001fc80003f1e000 */
[----:B------:R-:W-:-:S04]  /*0c00*/  ISETP.LE.AND P0, PT, R6, R5, !P0 ;  /* 0x000000050600720c */ /* 0x000fc80004703270 */
        /* <DEDUP_REMOVED lines=10> */
[----:B------:R-:W-:-:S05]  /*0cb0*/  FSEL R2, R7, R4, P0 ;  /* 0x0000000407027208 */ /* 0x000fca0000000000 */
[----:B------:R-:W0:Y:S02]  /*0cc0*/  SHFL.DOWN PT, R7, R2, 0x10, R5 ;  /* 0x0a00000002077989 */ /* 0x000e2400000e0005 */
[----:B0-----:R-:W-:-:S04]  /*0cd0*/  FSETP.GEU.FTZ.AND P0, PT, R2, R7, PT ;  /* 0x000000070200720b */ /* 0x001fc80003f1e000 */
[----:B------:R-:W-:Y:S02]  /*0ce0*/  ISETP.LE.AND P0, PT, R6, R5, !P0 ;  /* 0x000000050600720c */ /* 0x000fe40004703270 */
[----:B------:R-:W-:Y:S02]  /*0cf0*/  SHF.R.S32.HI R6, RZ, 0x5, R3 ;  /* 0x00000005ff067819 */ /* 0x000fe40000011403 */
[----:B------:R-:W-:-:S05]  /*0d00*/  FSEL R3, R7, R2, P0 ;  /* 0x0000000207037208 */ /* 0x000fca0000000000 */
[----:B------:R0:W-:Y:S04]  /*0d10*/  @!P2 STS [R6.X4+0x8], R3 ;  /* 0x000008030600a388 */ /* 0x0001e80000004800 */
[----:B------:R-:W-:Y:S01]  /*0d20*/  BAR.SYNC.DEFER_BLOCKING 0x0 ;  /* 0x0000000000007b1d */ /* 0x000fe20000010000 */
[----:B------:R-:W-:-:S13]  /*0d30*/  ISETP.NE.AND P2, PT, R0, RZ, PT ;  /* 0x000000ff0000720c */ /* 0x000fda0003f45270 */
[----:B------:R-:W-:Y:S05]  /*0d40*/  @P2 BRA `(.L_x_41) ;  /* 0x0000048000002947 */ /* 0x000fea0003800000 */
[----:B0-----:R-:W0:Y:S01]  /*0d50*/  LDS R2, [0xc] ;  /* 0x00000c00ff027984 */ /* 0x001e220000000800 */
[----:B------:R-:W-:-:S03]  /*0d60*/  ISETP.GE.AND P3, PT, R8, 0xe1, PT ;  /* 0x000000e10800780c */ /* 0x000fc60003f66270 */
[----:B------:R-:W1:Y:S04]  /*0d70*/  LDS.128 R4, [0x10] ;  /* 0x00001000ff047984 */ /* 0x000e680000000c00 */
[----:B------:R-:W2:Y:S01]  /*0d80*/  LDS.64 R10, [0x20] ;  /* 0x00002000ff0a7984 */ /* 0x000ea20000000a00 */
[----:B0-----:R-:W-:-:S04]  /*0d90*/  FSETP.GEU.FTZ.AND P0, PT, R3, R2, PT ;  /* 0x000000020300720b */ /* 0x001fc80003f1e000 */
[----:B------:R-:W-:-:S04]  /*0da0*/  ISETP.GT.AND P0, PT, R8, 0x20, !P0 ;  /* 0x000000200800780c */ /* 0x000fc80004704270 */
[----:B------:R-:W-:-:S04]  /*0db0*/  FSEL R3, R2, R3, P0 ;  /* 0x0000000302037208 */ /* 0x000fc80000000000 */
[----:B-1----:R-:W-:-:S04]  /*0dc0*/  FSETP.GEU.FTZ.AND P0, PT, R3, R4, PT ;  /* 0x000000040300720b */ /* 0x002fc80003f1e000 */
[----:B------:R-:W-:-:S04]  /*0dd0*/  ISETP.GT.AND P0, PT, R8, 0x40, !P0 ;  /* 0x000000400800780c */ /* 0x000fc80004704270 */
[----:B------:R-:W-:-:S04]  /*0de0*/  FSEL R4, R4, R3, P0 ;  /* 0x0000000304047208 */ /* 0x000fc80000000000 */
[----:B------:R-:W-:-:S04]  /*0df0*/  FSETP.GEU.FTZ.AND P0, PT, R4, R5, PT ;  /* 0x000000050400720b */ /* 0x000fc80003f1e000 */
        /* <DEDUP_REMOVED lines=8> */
[----:B--2---:R-:W-:-:S04]  /*0e80*/  FSETP.GEU.FTZ.AND P0, PT, R3, R10, PT ;  /* 0x0000000a0300720b */ /* 0x004fc80003f1e000 */
[----:B------:R-:W-:-:S04]  /*0e90*/  ISETP.GT.AND P0, PT, R8, 0xc0, !P0 ;  /* 0x000000c00800780c */ /* 0x000fc80004704270 */
[----:B------:R-:W-:Y:S01]  /*0ea0*/  FSEL R3, R10, R3, P0 ;  /* 0x000000030a037208 */ /* 0x000fe20000000000 */
[----:B------:R-:W-:Y:S05]  /*0eb0*/  @!P3 BRA `(.L_x_41) ;  /* 0x000003100000b947 */ /* 0x000fea0003800000 */
[----:B------:R-:W-:-:S04]  /*0ec0*/  FSETP.GEU.FTZ.AND P0, PT, R3, R11, PT ;  /* 0x0000000b0300720b */ /* 0x000fc80003f1e000 */
[----:B------:R-:W-:Y:S01]  /*0ed0*/  FSEL R3, R11, R3, !P0 ;  /* 0x000000030b037208 */ /* 0x000fe20004000000 */
[----:B------:R-:W-:Y:S05]  /*0ee0*/  BRA `(.L_x_41) ;  /* 0x000002e000007947 */ /* 0x000fea0003800000 */
.L_x_40:
[----:B------:R-:W0:Y:S04]  /*0ef0*/  SHFL.DOWN PT, R3, R4, 0x1, 0x1f ;  /* 0x08201f0004037f89 */ /* 0x000e2800000e0000 */
[----:B------:R-:W1:Y:S01]  /*0f00*/  S2R R6, SR_LANEID ;  /* 0x0000000000067919 */ /* 0x000e620000000000 */
[----:B0-----:R-:W-:-:S04]  /*0f10*/  FSETP.GEU.FTZ.AND P0, PT, R4, R3, PT ;  /* 0x000000030400720b */ /* 0x001fc80003f1e000 */
[C---:B-1----:R-:W-:Y:S02]  /*0f20*/  ISETP.LT.AND P0, PT, R6.reuse, 0x1f, !P0 ;  /* 0x0000001f0600780c */ /* 0x042fe40004701270 */
[----:B------:R-:W-:Y:S02]  /*0f30*/  ISETP.NE.AND P2, PT, R6, RZ, PT ;  /* 0x000000ff0600720c */ /* 0x000fe40003f45270 */
[----:B------:R-:W-:-:S05]  /*0f40*/  FSEL R3, R3, R4, P0 ;  /* 0x0000000403037208 */ /* 0x000fca0000000000 */
[----:B------:R-:W0:Y:S06]  /*0f50*/  SHFL.DOWN PT, R2, R3, 0x2, 0x1f ;  /* 0x08401f0003027f89 */ /* 0x000e2c00000e0000 */
[----:B------:R-:W-:-:S04]  /*0f60*/  @!P2 SHF.R.S32.HI R7, RZ, 0x1f, R0 ;  /* 0x0000001fff07a819 */ /* 0x000fc80000011400 */
[----:B------:R-:W-:Y:S02]  /*0f70*/  @!P2 LEA.HI R7, R7, R0, RZ, 0x5 ;  /* 0x000000000707a211 */ /* 0x000fe400078f28ff */
[----:B0-----:R-:W-:-:S04]  /*0f80*/  FSETP.GEU.FTZ.AND P0, PT, R3, R2, PT ;  /* 0x000000020300720b */ /* 0x001fc80003f1e000 */
[----:B------:R-:W-:-:S04]  /*0f90*/  ISETP.LT.AND P0, PT, R6, 0x1e, !P0 ;  /* 0x0000001e0600780c */ /* 0x000fc80004701270 */
[----:B------:R-:W-:-:S05]  /*0fa0*/  FSEL R2, R2, R3, P0 ;  /* 0x0000000302027208 */ /* 0x000fca0000000000 */
[----:B------:R-:W0:Y:S02]  /*0fb0*/  SHFL.DOWN PT, R5, R2, 0x4, 0x1f ;  /* 0x08801f0002057f89 */ /* 0x000e2400000e0000 */
[----:B0-----:R-:W-:-:S04]  /*0fc0*/  FSETP.GEU.FTZ.AND P0, PT, R2, R5, PT ;  /* 0x000000050200720b */ /* 0x001fc80003f1e000 */
[----:B------:R-:W-:-:S04]  /*0fd0*/  ISETP.LT.AND P0, PT, R6, 0x1c, !P0 ;  /* 0x0000001c0600780c */ /* 0x000fc80004701270 */
[----:B------:R-:W-:Y:S02]  /*0fe0*/  FSEL R5, R5, R2, P0 ;  /* 0x0000000205057208 */ /* 0x000fe40000000000 */
[----:B------:R-:W-:-:S03]  /*0ff0*/  @!P2 SHF.R.S32.HI R2, RZ, 0x5, R7 ;  /* 0x00000005ff02a819 */ /* 0x000fc60000011407 */
[----:B------:R-:W0:Y:S02]  /*1000*/  SHFL.DOWN PT, R4, R5, 0x8, 0x1f ;  /* 0x09001f0005047f89 */ /* 0x000e2400000e0000 */
[----:B0-----:R-:W-:-:S04]  /*1010*/  FSETP.GEU.FTZ.AND P0, PT, R5, R4, PT ;  /* 0x000000040500720b */ /* 0x001fc80003f1e000 */
[----:B------:R-:W-:-:S04]  /*1020*/  ISETP.LT.AND P0, PT, R6, 0x18, !P0 ;  /* 0x000000180600780c */ /* 0x000fc80004701270 */
[----:B------:R-:W-:-:S05]  /*1030*/  FSEL R4, R4, R5, P0 ;  /* 0x0000000504047208 */ /* 0x000fca0000000000 */
[----:B------:R-:W0:Y:S02]  /*1040*/  SHFL.DOWN PT, R3, R4, 0x10, 0x1f ;  /* 0x0a001f0004037f89 */ /* 0x000e2400000e0000 */
[----:B0-----:R-:W-:-:S04]  /*1050*/  FSETP.GEU.FTZ.AND P0, PT, R4, R3, PT ;  /* 0x000000030400720b */ /* 0x001fc80003f1e000 */
[----:B------:R-:W-:-:S04]  /*1060*/  ISETP.LT.AND P0, PT, R6, 0x10, !P0 ;  /* 0x000000100600780c */ /* 0x000fc80004701270 */
[----:B------:R-:W-:-:S05]  /*1070*/  FSEL R3, R3, R4, P0 ;  /* 0x0000000403037208 */ /* 0x000fca0000000000 */
[----:B------:R0:W-:Y:S04]  /*1080*/  @!P2 STS [R2.X4+0x8], R3 ;  /* 0x000008030200a388 */ /* 0x0001e80000004800 */
[----:B------:R-:W-:Y:S01]  /*1090*/  BAR.SYNC.DEFER_BLOCKING 0x0 ;  /* 0x0000000000007b1d */ /* 0x000fe20000010000 */
[----:B------:R-:W-:-:S13]  /*10a0*/  ISETP.NE.AND P2, PT, R0, RZ, PT ;  /* 0x000000ff0000720c */ /* 0x000fda0003f45270 */
[----:B------:R-:W-:Y:S05]  /*10b0*/  @P2 BRA `(.L_x_41) ;  /* 0x0000011000002947 */ /* 0x000fea0003800000 */
[----:B0-----:R-:W0:Y:S04]  /*10c0*/  LDS R2, [0xc] ;  /* 0x00000c00ff027984 */ /* 0x001e280000000800 */
[----:B------:R-:W1:Y:S04]  /*10d0*/  LDS.128 R4, [0x10] ;  /* 0x00001000ff047984 */ /* 0x000e680000000c00 */
[----:B------:R-:W2:Y:S01]  /*10e0*/  LDS.64 R8, [0x20] ;  /* 0x00002000ff087984 */ /* 0x000ea20000000a00 */
[----:B0-----:R-:W-:-:S04]  /*10f0*/  FSETP.GEU.FTZ.AND P0, PT, R3, R2, PT ;  /* 0x000000020300720b */ /* 0x001fc80003f1e000 */
[----:B------:R-:W-:-:S04]  /*1100*/  FSEL R3, R2, R3, !P0 ;  /* 0x0000000302037208 */ /* 0x000fc80004000000 */
[----:B-1----:R-:W-:-:S04]  /*1110*/  FSETP.GEU.FTZ.AND P0, PT, R3, R4, PT ;  /* 0x000000040300720b */ /* 0x002fc80003f1e000 */
[----:B------:R-:W-:-:S04]  /*1120*/  FSEL R4, R4, R3, !P0 ;  /* 0x0000000304047208 */ /* 0x000fc80004000000 */
[----:B------:R-:W-:-:S04]  /*1130*/  FSETP.GEU.FTZ.AND P0, PT, R4, R5, PT ;  /* 0x000000050400720b */ /* 0x000fc80003f1e000 */
[----:B------:R-:W-:-:S04]  /*1140*/  FSEL R5, R5, R4, !P0 ;  /* 0x0000000405057208 */ /* 0x000fc80004000000 */
[----:B------:R-:W-:-:S04]  /*1150*/  FSETP.GEU.FTZ.AND P0, PT, R5, R6, PT ;  /* 0x000000060500720b */ /* 0x000fc80003f1e000 */
[----:B------:R-:W-:-:S04]  /*1160*/  FSEL R6, R6, R5, !P0 ;  /* 0x0000000506067208 */ /* 0x000fc80004000000 */
[----:B------:R-:W-:-:S04]  /*1170*/  FSETP.GEU.FTZ.AND P0, PT, R6, R7, PT ;  /* 0x000000070600720b */ /* 0x000fc80003f1e000 */
[----:B------:R-:W-:-:S04]  /*1180*/  FSEL R6, R7, R6, !P0 ;  /* 0x0000000607067208 */ /* 0x000fc80004000000 */
[----:B--2---:R-:W-:-:S04]  /*1190*/  FSETP.GEU.FTZ.AND P0, PT, R6, R8, PT ;  /* 0x000000080600720b */ /* 0x004fc80003f1e000 */
[----:B------:R-:W-:-:S04]  /*11a0*/  FSEL R6, R8, R6, !P0 ;  /* 0x0000000608067208 */ /* 0x000fc80004000000 */
[----:B------:R-:W-:-:S04]  /*11b0*/  FSETP.GEU.FTZ.AND P0, PT, R6, R9, PT ;  /* 0x000000090600720b */ /* 0x000fc80003f1e000 */
[----:B------:R-:W-:-:S04]  /*11c0*/  FSEL R3, R9, R6, !P0 ;  /* 0x0000000609037208 */ /* 0x000fc80004000000 */
.L_x_41:
[----:B0-----:R-:W-:Y:S05]  /*11d0*/  BSYNC B0 ;  /* 0x0000000000007941 */ /* 0x001fea0003800000 */
.L_x_39:
[----:B------:R-:W-:Y:S01]  /*11e0*/  IMAD.U32 R2, RZ, RZ, UR13 ;  /* 0x0000000dff027e24 */ /* 0x000fe2000f8e00ff */
[----:B------:R0:W-:Y:S01]  /*11f0*/  @!P2 STS [0x2c], R3 ;  /* 0x00002c03ff00a388 */ /* 0x0001e20000000800 */
[----:B------:R-:W-:Y:S01]  /*1200*/  IMAD.U32 R7, RZ, RZ, UR13 ;  /* 0x0000000dff077e24 */ /* 0x000fe2000f8e00ff */
[----:B------:R-:W-:Y:S01]  /*1210*/  ULDC.64 UR4, c[0x0][0x168] ;  /* 0x00005a0000047ab9 */ /* 0x000fe20000000a00 */
[----:B------:R-:W-:Y:S01]  /*1220*/  @!P2 FMUL.FTZ R5, R3, 0.0078740157186985015869 ;  /* 0x3c0102040305a820 */ /* 0x000fe20000410000 */
[----:B------:R-:W-:Y:S01]  /*1230*/  @!P2 LEA R2, P0, R2, c[0x0][0x170], 0x2 ;  /* 0x00005c000202aa11 */ /* 0x000fe200078010ff */
[----:B------:R-:W-:-:S03]  /*1240*/  UIADD3 UR8, UP1, UR8, UR4, URZ ;  /* 0x0000000408087290 */ /* 0x000fc6000ff3e03f */
[----:B------:R-:W-:Y:S01]  /*1250*/  @!P2 LEA.HI.X R7, R7, c[0x0][0x174], RZ, 0x2, P0 ;  /* 0x00005d000707aa11 */ /* 0x000fe200000f14ff */
[----:B------:R-:W-:Y:S02]  /*1260*/  UMOV UR4, URZ ;  /* 0x0000003f00047c82 */ /* 0x000fe40008000000 */
[----:B------:R-:W-:Y:S02]  /*1270*/  UIADD3.X UR9, UR12, UR5, URZ, UP1, !UPT ;  /* 0x000000050c097290 */ /* 0x000fe40008ffe43f */
[----:B0-----:R-:W-:-:S05]  /*1280*/  @!P2 IMAD.MOV.U32 R3, RZ, RZ, R7 ;  /* 0x000000ffff03a224 */ /* 0x001fca00078e0007 */
[----:B------:R-:W-:Y:S04]  /*1290*/  @!P2 STG.E [R2.64], R5 ;  /* 0x000000050200a986 */ /* 0x000fe8000c10190e */
[----:B------:R-:W-:Y:S06]  /*12a0*/  BAR.SYNC.DEFER_BLOCKING 0x0 ;  /* 0x0000000000007b1d */ /* 0x000fec0000010000 */
[----:B------:R-:W0:Y:S02]  /*12b0*/  LDS R4, [0x2c] ;  /* 0x00002c00ff047984 */ /* 0x000e240000000800 */
[----:B0-----:R-:W-:-:S13]  /*12c0*/  FSETP.NEU.FTZ.AND P0, PT, R4, RZ, PT ;  /* 0x000000ff0400720b */ /* 0x001fda0003f1d000 */
[----:B------:R-:W-:Y:S01]  /*12d0*/  VOTEU.ANY UP0, P0 ;  /* 0x00000000003f7886 */ /* 0x000fe20000000100 */
[----:B------:R-:W-:-:S13]  /*12e0*/  PLOP3.LUT P0, PT, PT, PT, UP0, 0x80, 0x0 ;  /* 0x000000000000781c */ /* 0x000fda0003f0f008 */
[----:B------:R-:W0:Y:S02]  /*12f0*/  @P0 MUFU.RCP R4, R4 ;  /* 0x0000000400040308 */ /* 0x000e240000001000 */
[----:B0-----:R-:W-:-:S04]  /*1300*/  @P0 FMUL.FTZ R6, R4, 127 ;  /* 0x42fe000004060820 */ /* 0x001fc80000410000 */
[----:B------:R-:W0:Y:S02]  /*1310*/  @P0 R2UR UR10, R6 ;  /* 0x00000000060a03c2 */ /* 0x000e2400000e0000 */
[----:B0-----:R-:W-:Y:S01]  /*1320*/  @UP0 UMOV UR4, UR10 ;  /* 0x0000000a00040c82 */ /* 0x001fe20008000000 */
[----:B------:R-:W-:Y:S05]  /*1330*/  @P1 BRA `(.L_x_42) ;  /* 0x0000084000001947 */ /* 0x000fea0003800000 */
[----:B------:R-:W-:Y:S01]  /*1340*/  UIADD3 UR5, -UR6, URZ, URZ ;  /* 0x0000003f06057290 */ /* 0x000fe2000fffe13f */
[----:B------:R-:W-:Y:S01]  /*1350*/  BSSY B0, `(.L_x_43) ;  /* 0x0000015000007945 */ /* 0x000fe20003800000 */
[----:B------:R-:W-:Y:S02]  /*1360*/  ULDC UR10, c[0x0][0x178] ;  /* 0x00005e00000a7ab9 */ /* 0x000fe40000000800 */
[----:B------:R-:W-:-:S04]  /*1370*/  ULOP3.LUT UR5, UR5, 0x1e, URZ, 0xc0, !UPT ;  /* 0x0000001e05057892 */ /* 0x000fc8000f8ec03f */
[----:B------:R-:W-:-:S04]  /*1380*/  USHF.R.U64 UR5, UR5, 0x1, URZ ;  /* 0x0000000105057899 */ /* 0x000fc8000800123f */
[----:B------:R-:W-:-:S04]  /*1390*/  UISETP.LT.AND UP0, UPT, UR5, UR10, UPT ;  /* 0x0000000a0500728c */ /* 0x000fc8000bf01270 */
[----:B------:R-:W-:-:S06]  /*13a0*/  USEL UR10, UR5, UR10, UP0 ;  /* 0x0000000a050a7287 */ /* 0x000fcc0008000000 */
[----:B------:R-:W-:-:S13]  /*13b0*/  ISETP.GE.AND P0, PT, R0, UR10, PT ;  /* 0x0000000a00007c0c */ /* 0x000fda000bf06270 */
[----:B------:R-:W-:Y:S05]  /*13c0*/  @P0 BRA `(.L_x_44) ;  /* 0x000000d000000947 */ /* 0x000fea0003800000 */
[----:B------:R-:W-:Y:S02]  /*13d0*/  IMAD.MOV.U32 R6, RZ, RZ, R0 ;  /* 0x000000ffff067224 */ /* 0x000fe400078e0000 */
.L_x_45:
[----:B------:R-:W-:-:S04]  /*13e0*/  IMAD.MOV.U32 R3, RZ, RZ, 0x2 ;  /* 0x00000002ff037424 */ /* 0x000fc800078e00ff */
[----:B------:R-:W-:-:S06]  /*13f0*/  IMAD.WIDE R2, R6, R3, UR6 ;  /* 0x0000000606027e25 */ /* 0x000fcc000f8e0203 */
[----:B------:R-:W2:Y:S01]  /*1400*/  LDG.E.U16 R2, [R2.64] ;  /* 0x0000000e02027981 */ /* 0x000ea2000c1e1500 */
[----:B0-----:R-:W-:-:S04]  /*1410*/  IADD3 R4, P0, R6, UR8, RZ ;  /* 0x0000000806047c10 */ /* 0x001fc8000ff1e0ff */
[C---:B------:R-:W-:Y:S02]  /*1420*/  LEA.HI.X.SX32 R5, R6.reuse, UR9, 0x1, P0 ;  /* 0x0000000906057c11 */ /* 0x040fe400080f0eff */
[----:B------:R-:W-:-:S04]  /*1430*/  IADD3 R6, R6, c[0x0][0x0], RZ ;  /* 0x0000000006067a10 */ /* 0x000fc80007ffe0ff */
[----:B------:R-:W-:Y:S02]  /*1440*/  ISETP.GE.AND P0, PT, R6, UR10, PT ;  /* 0x0000000a06007c0c */ /* 0x000fe4000bf06270 */
[----:B--2---:R-:W-:-:S05]  /*1450*/  PRMT R2, RZ, 0x5410, R2 ;  /* 0x00005410ff027816 */ /* 0x004fca0000000002 */
[----:B------:R-:W-:-:S06]  /*1460*/  FMUL.FTZ R7, R2, UR4 ;  /* 0x0000000402077c20 */ /* 0x000fcc0008410000 */
[----:B------:R-:W0:Y:S02]  /*1470*/  F2I.S8.NTZ R7, R7 ;  /* 0x0000000700077305 */ /* 0x000e240000202100 */
[----:B0-----:R0:W-:Y:S01]  /*1480*/  STG.E.U8 [R4.64], R7 ;  /* 0x0000000704007986 */ /* 0x0011e2000c10110e */
[----:B------:R-:W-:Y:S05]  /*1490*/  @!P0 BRA `(.L_x_45) ;  /* 0xffffff4000008947 */ /* 0x000fea000383ffff */
.L_x_44:
[----:B------:R-:W-:Y:S05]  /*14a0*/  BSYNC B0 ;  /* 0x0000000000007941 */ /* 0x000fea0003800000 */
.L_x_43:
[----:B------:R-:W-:Y:S01]  /*14b0*/  ULDC UR11, c[0x0][0x178] ;  /* 0x00005e00000b7ab9 */ /* 0x000fe20000000800 */
[----:B------:R-:W-:Y:S01]  /*14c0*/  BSSY B0, `(.L_x_46) ;  /* 0x000005c000007945 */ /* 0x000fe20003800000 */
[----:B------:R-:W-:Y:S02]  /*14d0*/  UIADD3 UR11, -UR10, UR11, URZ ;  /* 0x0000000b0a0b7290 */ /* 0x000fe4000fffe13f */
[----:B------:R-:W-:Y:S02]  /*14e0*/  UIMAD.WIDE UR6, UR10, 0x2, UR6 ;  /* 0x000000020a0678a5 */ /* 0x000fe4000f8e0206 */
[----:B------:R-:W-:-:S04]  /*14f0*/  USHF.R.S32.HI UR5, URZ, 0x1f, UR11 ;  /* 0x0000001f3f057899 */ /* 0x000fc8000801140b */
[----:B------:R-:W-:-:S04]  /*1500*/  ULEA.HI UR5, UR5, UR11, URZ, 0x4 ;  /* 0x0000000b05057291 */ /* 0x000fc8000f8f203f */
[----:B------:R-:W-:Y:S02]  /*1510*/  USHF.R.S32.HI UR12, URZ, 0x4, UR5 ;  /* 0x000000043f0c7899 */ /* 0x000fe40008011405 */
[----:B------:R-:W-:-:S04]  /*1520*/  UIADD3 UR5, UP0, UR10, UR8, URZ ;  /* 0x000000080a057290 */ /* 0x000fc8000ff1e03f */
[----:B------:R-:W-:Y:S01]  /*1530*/  ISETP.GE.AND P0, PT, R0, UR12, PT ;  /* 0x0000000c00007c0c */ /* 0x000fe2000bf06270 */
[----:B------:R-:W-:Y:S01]  /*1540*/  IMAD.U32 R3, RZ, RZ, UR12 ;  /* 0x0000000cff037e24 */ /* 0x000fe2000f8e00ff */
[----:B------:R-:W-:-:S03]  /*1550*/  ULEA.HI.X.SX32 UR8, UR10, UR9, 0x1, UP0 ;  /* 0x000000090a087291 */ /* 0x000fc600080f0e3f */
[----:B------:R-:W-:-:S05]  /*1560*/  IMAD R2, R3, 0x10, R0 ;  /* 0x0000001003027824 */ /* 0x000fca00078e0200 */
[----:B------:R-:W-:-:S03]  /*1570*/  ISETP.GE.AND P1, PT, R2, UR11, PT ;  /* 0x0000000b02007c0c */ /* 0x000fc6000bf26270 */
[----:B------:R-:W-:Y:S05]  /*1580*/  @P0 BRA `(.L_x_47) ;  /* 0x000004f000000947 */ /* 0x000fea0003800000 */
.L_x_48:
[----:B------:R-:W-:-:S04]  /*1590*/  IMAD.MOV.U32 R15, RZ, RZ, 0x20 ;  /* 0x00000020ff0f7424 */ /* 0x000fc800078e00ff */
[----:B------:R-:W-:-:S05]  /*15a0*/  IMAD.WIDE R14, R0, R15, UR6 ;  /* 0x00000006000e7e25 */ /* 0x000fca000f8e020f */
[----:B0-----:R-:W2:Y:S04]  /*15b0*/  LDG.E.128 R8, [R14.64] ;  /* 0x0000000e0e087981 */ /* 0x001ea8000c1e1d00 */
[----:B0-----:R0:W3:Y:S01]  /*15c0*/  LDG.E.128 R4, [R14.64+0x10] ;  /* 0x0000100e0e047981 */ /* 0x0010e2000c1e1d00 */
[----:B--2---:R-:W-:Y:S02]  /*15d0*/  PRMT R3, RZ, 0x5410, R8 ;  /* 0x00005410ff037816 */ /* 0x004fe40000000008 */
[----:B------:R-:W-:Y:S02]  /*15e0*/  PRMT R12, RZ, 0x5410, R9 ;  /* 0x00005410ff0c7816 */ /* 0x000fe40000000009 */
[----:B------:R-:W-:Y:S01]  /*15f0*/  PRMT R13, RZ, 0x5410, R10 ;  /* 0x00005410ff0d7816 */ /* 0x000fe2000000000a */
[----:B------:R-:W-:Y:S01]  /*1600*/  FMUL.FTZ R3, R3, UR4 ;  /* 0x0000000403037c20 */ /* 0x000fe20008410000 */
[----:B0-----:R-:W-:Y:S01]  /*1610*/  PRMT R14, RZ, 0x5410, R11 ;  /* 0x00005410ff0e7816 */ /* 0x001fe2000000000b */
[----:B------:R-:W-:Y:S01]  /*1620*/  FMUL.FTZ R12, R12, UR4 ;  /* 0x000000040c0c7c20 */ /* 0x000fe20008410000 */
[----:B---3--:R-:W-:Y:S01]  /*1630*/  PRMT R15, RZ, 0x5410, R4 ;  /* 0x00005410ff0f7816 */ /* 0x008fe20000000004 */
[----:B------:R-:W-:Y:S01]  /*1640*/  FMUL.FTZ R13, R13, UR4 ;  /* 0x000000040d0d7c20 */ /* 0x000fe20008410000 */
[----:B------:R-:W-:Y:S01]  /*1650*/  PRMT R16, RZ, 0x5410, R5 ;  /* 0x00005410ff107816 */ /* 0x000fe20000000005 */
        /* <DEDUP_REMOVED lines=21> */
[----:B------:R-:W0:Y:S01]  /*17b0*/  F2I.S8.NTZ R3, R3 ;  /* 0x0000000300037305 */ /* 0x000e220000202100 */
[----:B------:R-:W-:-:S02]  /*17c0*/  FMUL.FTZ R6, R6, UR4 ;  /* 0x0000000406067c20 */ /* 0x000fc40008410000 */
[----:B------:R-:W-:-:S05]  /*17d0*/  FMUL.FTZ R7, R7, UR4 ;  /* 0x0000000407077c20 */ /* 0x000fca0008410000 */
[----:B------:R-:W1:Y:S08]  /*17e0*/  F2I.S8.NTZ R12, R12 ;  /* 0x0000000c000c7305 */ /* 0x000e700000202100 */
[----:B------:R-:W2:Y:S01]  /*17f0*/  F2I.S8.NTZ R13, R13 ;  /* 0x0000000d000d7305 */ /* 0x000ea20000202100 */
[----:B0-----:R-:W-:-:S07]  /*1800*/  LOP3.LUT R3, R3, 0xff, RZ, 0xc0, !PT ;  /* 0x000000ff03037812 */ /* 0x001fce00078ec0ff */
[----:B------:R-:W0:Y:S01]  /*1810*/  F2I.S8.NTZ R14, R14 ;  /* 0x0000000e000e7305 */ /* 0x000e220000202100 */
[----:B-1----:R-:W-:-:S07]  /*1820*/  LOP3.LUT R12, R12, 0xff, RZ, 0xc0, !PT ;  /* 0x000000ff0c0c7812 */ /* 0x002fce00078ec0ff */
[----:B------:R-:W1:Y:S01]  /*1830*/  F2I.S8.NTZ R15, R15 ;  /* 0x0000000f000f7305 */ /* 0x000e620000202100 */
[----:B--2---:R-:W-:-:S07]  /*1840*/  LOP3.LUT R13, R13, 0xff, RZ, 0xc0, !PT ;  /* 0x000000ff0d0d7812 */ /* 0x004fce00078ec0ff */
        /* <DEDUP_REMOVED lines=11> */
[----:B--2---:R-:W-:-:S07]  /*1900*/  PRMT R8, R8, 0x7604, R3 ;  /* 0x0000760408087816 */ /* 0x004fce0000000003 */
[----:B------:R-:W2:Y:S01]  /*1910*/  F2I.S8.NTZ R11, R11 ;  /* 0x0000000b000b7305 */ /* 0x000ea20000202100 */
[----:B0-----:R-:W-:-:S07]  /*1920*/  PRMT R9, R9, 0x7604, R12 ;  /* 0x0000760409097816 */ /* 0x001fce000000000c */
[----:B------:R-:W0:Y:S01]  /*1930*/  F2I.S8.NTZ R4, R4 ;  /* 0x0000000400047305 */ /* 0x000e220000202100 */
[----:B-1----:R-:W-:Y:S01]  /*1940*/  PRMT R13, R10, 0x7604, R13 ;  /* 0x000076040a0d7816 */ /* 0x002fe2000000000d */
[----:B------:R-:W-:-:S06]  /*1950*/  IMAD.U32 R10, RZ, RZ, UR5 ;  /* 0x00000005ff0a7e24 */ /* 0x000fcc000f8e00ff */
[----:B------:R-:W1:Y:S01]  /*1960*/  F2I.S8.NTZ R5, R5 ;  /* 0x0000000500057305 */ /* 0x000e620000202100 */
[----:B--2---:R-:W-:Y:S01]  /*1970*/  PRMT R14, R11, 0x7604, R14 ;  /* 0x000076040b0e7816 */ /* 0x004fe2000000000e */
[----:B------:R-:W-:-:S06]  /*1980*/  IMAD.U32 R11, RZ, RZ, UR8 ;  /* 0x00000008ff0b7e24 */ /* 0x000fcc000f8e00ff */
[----:B------:R-:W2:Y:S01]  /*1990*/  F2I.S8.NTZ R6, R6 ;  /* 0x0000000600067305 */ /* 0x000ea20000202100 */
[----:B0-----:R-:W-:Y:S02]  /*19a0*/  PRMT R15, R4, 0x7604, R15 ;  /* 0x00007604040f7816 */ /* 0x001fe4000000000f */
[----:B------:R-:W-:Y:S01]  /*19b0*/  PRMT R4, R9, 0x1054, R8 ;  /* 0x0000105409047816 */ /* 0x000fe20000000008 */
[C---:B------:R-:W-:Y:S01]  /*19c0*/  IMAD.WIDE R8, R0.reuse, 0x10, R10 ;  /* 0x0000001000087825 */ /* 0x040fe200078e020a */
[----:B------:R-:W-:-:S03]  /*19d0*/  IADD3 R0, R0, c[0x0][0x0], RZ ;  /* 0x0000000000007a10 */ /* 0x000fc60007ffe0ff */
[----:B------:R-:W0:Y:S01]  /*19e0*/  F2I.S8.NTZ R7, R7 ;  /* 0x0000000700077305 */ /* 0x000e220000202100 */
[----:B-1----:R-:W-:Y:S02]  /*19f0*/  PRMT R16, R5, 0x7604, R16 ;  /* 0x0000760405107816 */ /* 0x002fe40000000010 */
[----:B------:R-:W-:Y:S02]  /*1a00*/  PRMT R5, R14, 0x1054, R13 ;  /* 0x000010540e057816 */ /* 0x000fe4000000000d */
[----:B------:R-:W-:Y:S02]  /*1a10*/  ISETP.GE.AND P0, PT, R0, UR12, PT ;  /* 0x0000000c00007c0c */ /* 0x000fe4000bf06270 */
[----:B--2---:R-:W-:Y:S02]  /*1a20*/  PRMT R17, R6, 0x7604, R17 ;  /* 0x0000760406117816 */ /* 0x004fe40000000011 */
[----:B------:R-:W-:Y:S02]  /*1a30*/  PRMT R6, R16, 0x1054, R15 ;  /* 0x0000105410067816 */ /* 0x000fe4000000000f */
[----:B0-----:R-:W-:-:S04]  /*1a40*/  PRMT R18, R7, 0x7604, R18 ;  /* 0x0000760407127816 */ /* 0x001fc80000000012 */
[----:B------:R-:W-:-:S05]  /*1a50*/  PRMT R7, R18, 0x1054, R17 ;  /* 0x0000105412077816 */ /* 0x000fca0000000011 */
[----:B------:R0:W-:Y:S01]  /*1a60*/  STG.E.128 [R8.64], R4 ;  /* 0x0000000408007986 */ /* 0x0001e2000c101d0e */
[----:B------:R-:W-:Y:S05]  /*1a70*/  @!P0 BRA `(.L_x_48) ;  /* 0xfffffb1000008947 */ /* 0x000fea000383ffff */
.L_x_47:
[----:B------:R-:W-:Y:S05]  /*1a80*/  BSYNC B0 ;  /* 0x0000000000007941 */ /* 0x000fea0003800000 */
.L_x_46:
[----:B------:R-:W-:Y:S05]  /*1a90*/  @P1 EXIT ;  /* 0x000000000000194d */ /* 0x000fea0003800000 */
[----:B------:R-:W-:Y:S02]  /*1aa0*/  IMAD.MOV.U32 R0, RZ, RZ, R2 ;  /* 0x000000ffff007224 */ /* 0x000fe400078e0002 */
.L_x_49:
        /* <DEDUP_REMOVED lines=8> */
[----:B------:R-:W-:-:S04]  /*1b30*/  FMUL.FTZ R6, R2, UR4 ;  /* 0x0000000402067c20 */ /* 0x000fc80008410000 */
[----:B------:R-:W0:Y:S02]  /*1b40*/  F2I.S8.NTZ R7, R6 ;  /* 0x0000000600077305 */ /* 0x000e240000202100 */
[----:B0-----:R0:W-:Y:S01]  /*1b50*/  STG.E.U8 [R4.64], R7 ;  /* 0x0000000704007986 */ /* 0x0011e2000c10110e */
[----:B------:R-:W-:Y:S05]  /*1b60*/  @!P0 BRA `(.L_x_49) ;  /* 0xffffff4000008947 */ /* 0x000fea000383ffff */
[----:B------:R-:W-:Y:S05]  /*1b70*/  EXIT ;  /* 0x000000000000794d */ /* 0x000fea0003800000 */
.L_x_42:
[----:B------:R-:W-:Y:S02]  /*1b80*/  USHF.R.S32.HI UR5, URZ, 0x1f, UR16 ;  /* 0x0000001f3f057899 */ /* 0x000fe40008011410 */
[----:B------:R-:W-:Y:S02]  /*1b90*/  ULDC UR10, c[0x0][0x178] ;  /* 0x00005e00000a7ab9 */ /* 0x000fe40000000800 */
[----:B------:R-:W-:-:S04]  /*1ba0*/  ULEA.HI UR5, UR5, UR10, URZ, 0x4 ;  /* 0x0000000a05057291 */ /* 0x000fc8000f8f203f */
[----:B------:R-:W-:-:S06]  /*1bb0*/  USHF.R.S32.HI UR5, URZ, 0x4, UR5 ;  /* 0x000000043f057899 */ /* 0x000fcc0008011405 */
[----:B------:R-:W-:-:S13]  /*1bc0*/  ISETP.GE.AND P0, PT, R0, UR5, PT ;  /* 0x0000000500007c0c */ /* 0x000fda000bf06270 */
[----:B------:R-:W-:Y:S05]  /*1bd0*/  @P0 EXIT ;  /* 0x000000000000094d */ /* 0x000fea0003800000 */
.L_x_50:
[----:B------:R-:W-:-:S04]  /*1be0*/  IMAD.MOV.U32 R13, RZ, RZ, 0x20 ;  /* 0x00000020ff0d7424 */ /* 0x000fc800078e00ff */
[----:B------:R-:W-:-:S05]  /*1bf0*/  IMAD.WIDE R12, R0, R13, UR6 ;  /* 0x00000006000c7e25 */ /* 0x000fca000f8e020d */
[----:B------:R-:W2:Y:S04]  /*1c00*/  LDG.E.128 R8, [R12.64] ;  /* 0x0000000e0c087981 */ /* 0x000ea8000c1e1d00 */
[----:B0-----:R0:W3:Y:S01]  /*1c10*/  LDG.E.128 R4, [R12.64+0x10] ;  /* 0x0000100e0c047981 */ /* 0x0010e2000c1e1d00 */
[--C-:B--2---:R-:W-:Y:S02]  /*1c20*/  PRMT R2, RZ, 0x5410, R8.reuse ;  /* 0x00005410ff027816 */ /* 0x104fe40000000008 */
[----:B------:R-:W-:Y:S02]  /*1c30*/  PRMT R8, RZ, 0x7610, R8 ;  /* 0x00007610ff087816 */ /* 0x000fe40000000008 */
[--C-:B0-----:R-:W-:Y:S01]  /*1c40*/  PRMT R13, RZ, 0x5410, R11.reuse ;  /* 0x00005410ff0d7816 */ /* 0x101fe2000000000b */
[----:B------:R-:W-:Y:S01]  /*1c50*/  FMUL.FTZ R2, R2, UR4 ;  /* 0x0000000402027c20 */ /* 0x000fe20008410000 */
[----:B------:R-:W-:Y:S01]  /*1c60*/  PRMT R11, RZ, 0x7610, R11 ;  /* 0x00007610ff0b7816 */ /* 0x000fe2000000000b */
[----:B------:R-:W-:Y:S01]  /*1c70*/  FMUL.FTZ R3, R8, UR4 ;  /* 0x0000000408037c20 */ /* 0x000fe20008410000 */
[--C-:B------:R-:W-:Y:S01]  /*1c80*/  PRMT R8, RZ, 0x5410, R9.reuse ;  /* 0x00005410ff087816 */ /* 0x100fe20000000009 */
[----:B------:R-:W-:Y:S01]  /*1c90*/  FMUL.FTZ R13, R13, UR4 ;  /* 0x000000040d0d7c20 */ /* 0x000fe20008410000 */
[----:B------:R-:W-:Y:S01]  /*1ca0*/  PRMT R9, RZ, 0x7610, R9 ;  /* 0x00007610ff097816 */ /* 0x000fe20000000009 */
        /* <DEDUP_REMOVED lines=8> */
[----:B------:R-:W0:Y:S01]  /*1d30*/  F2I.S8.NTZ R2, R2 ;  /* 0x0000000200027305 */ /* 0x000e220000202100 */
[----:B------:R-:W-:Y:S01]  /*1d40*/  PRMT R15, RZ, 0x5410, R5 ;  /* 0x00005410ff0f7816 */ /* 0x000fe20000000005 */
[----:B------:R-:W-:Y:S01]  /*1d50*/  FMUL.FTZ R16, R16, UR4 ;  /* 0x0000000410107c20 */ /* 0x000fe20008410000 */
[----:B------:R-:W-:Y:S01]  /*1d60*/  PRMT R4, RZ, 0x7610, R4 ;  /* 0x00007610ff047816 */ /* 0x000fe20000000004 */
[----:B------:R-:W-:Y:S01]  /*1d70*/  FMUL.FTZ R17, R17, UR4 ;  /* 0x0000000411117c20 */ /* 0x000fe20008410000 */
[----:B------:R-:W-:Y:S01]  /*1d80*/  PRMT R6, RZ, 0x7610, R6 ;  /* 0x00007610ff067816 */ /* 0x000fe20000000006 */
[----:B------:R-:W-:Y:S01]  /*1d90*/  FMUL.FTZ R12, R12, UR4 ;  /* 0x000000040c0c7c20 */ /* 0x000fe20008410000 */
[----:B------:R-:W-:Y:S01]  /*1da0*/  PRMT R7, RZ, 0x7610, R7 ;  /* 0x00007610ff077816 */ /* 0x000fe20000000007 */
[----:B------:R-:W1:Y:S01]  /*1db0*/  F2I.S8.NTZ R8, R8 ;  /* 0x0000000800087305 */ /* 0x000e620000202100 */
[----:B------:R-:W-:Y:S01]  /*1dc0*/  PRMT R10, RZ, 0x7610, R10 ;  /* 0x00007610ff0a7816 */ /* 0x000fe2000000000a */
[----:B------:R-:W-:Y:S01]  /*1dd0*/  FMUL.FTZ R15, R15, UR4 ;  /* 0x000000040f0f7c20 */ /* 0x000fe20008410000 */
[----:B------:R-:W-:Y:S01]  /*1de0*/  PRMT R5, RZ, 0x7610, R5 ;  /* 0x00007610ff057816 */ /* 0x000fe20000000005 */
[----:B------:R-:W-:-:S02]  /*1df0*/  FMUL.FTZ R4, R4, UR4 ;  /* 0x0000000404047c20 */ /* 0x000fc40008410000 */
[----:B------:R-:W-:Y:S02]  /*1e00*/  FMUL.FTZ R6, R6, UR4 ;  /* 0x0000000406067c20 */ /* 0x000fe40008410000 */
[----:B------:R-:W2:Y:S01]  /*1e10*/  F2I.S8.NTZ R13, R13 ;  /* 0x0000000d000d7305 */ /* 0x000ea20000202100 */
[----:B------:R-:W-:Y:S01]  /*1e20*/  FMUL.FTZ R7, R7, UR4 ;  /* 0x0000000407077c20 */ /* 0x000fe20008410000 */
[----:B0-----:R-:W-:Y:S01]  /*1e30*/  LOP3.LUT R18, R2, 0xff, RZ, 0xc0, !PT ;  /* 0x000000ff02127812 */ /* 0x001fe200078ec0ff */
[----:B------:R-:W-:Y:S02]  /*1e40*/  FMUL.FTZ R10, R10, UR4 ;  /* 0x000000040a0a7c20 */ /* 0x000fe40008410000 */
[----:B------:R-:W-:-:S03]  /*1e50*/  FMUL.FTZ R5, R5, UR4 ;  /* 0x0000000405057c20 */ /* 0x000fc60008410000 */
[----:B------:R-:W0:Y:S01]  /*1e60*/  F2I.S8.NTZ R9, R9 ;  /* 0x0000000900097305 */ /* 0x000e220000202100 */
[----:B-1----:R-:W-:-:S07]  /*1e70*/  LOP3.LUT R8, R8, 0xff, RZ, 0xc0, !PT ;  /* 0x000000ff08087812 */ /* 0x002fce00078ec0ff */
[----:B------:R-:W1:Y:S01]  /*1e80*/  F2I.S8.NTZ R3, R3 ;  /* 0x0000000300037305 */ /* 0x000e620000202100 */
[----:B--2---:R-:W-:-:S07]  /*1e90*/  LOP3.LUT R2, R13, 0xff, RZ, 0xc0, !PT ;  /* 0x000000ff0d027812 */ /* 0x004fce00078ec0ff */
[----:B------:R-:W2:Y:S01]  /*1ea0*/  F2I.S8.NTZ R11, R11 ;  /* 0x0000000b000b7305 */ /* 0x000ea20000202100 */
[----:B0-----:R-:W-:-:S07]  /*1eb0*/  PRMT R13, R9, 0x7604, R8 ;  /* 0x00007604090d7816 */ /* 0x001fce0000000008 */
[----:B------:R-:W0:Y:S01]  /*1ec0*/  F2I.S8.NTZ R14, R14 ;  /* 0x0000000e000e7305 */ /* 0x000e220000202100 */
[----:B-1----:R-:W-:-:S07]  /*1ed0*/  PRMT R18, R3, 0x7604, R18 ;  /* 0x0000760403127816 */ /* 0x002fce0000000012 */
[----:B------:R-:W1:Y:S01]  /*1ee0*/  F2I.S8.NTZ R16, R16 ;  /* 0x0000001000107305 */ /* 0x000e620000202100 */
[----:B--2---:R-:W-:-:S07]  /*1ef0*/  PRMT R11, R11, 0x7604, R2 ;  /* 0x000076040b0b7816 */ /* 0x004fce0000000002 */
        /* <DEDUP_REMOVED lines=11> */
[----:B--2---:R-:W-:Y:S02]  /*1fb0*/  PRMT R9, R4, 0x7604, R9 ;  /* 0x0000760404097816 */ /* 0x004fe40000000009 */
[----:B------:R-:W-:Y:S01]  /*1fc0*/  PRMT R4, R13, 0x1054, R18 ;  /* 0x000010540d047816 */ /* 0x000fe20000000012 */
[----:B------:R-:W-:-:S04]  /*1fd0*/  IMAD.MOV.U32 R13, RZ, RZ, 0x10 ;  /* 0x00000010ff0d7424 */ /* 0x000fc800078e00ff */
[----:B------:R-:W2:Y:S01]  /*1fe0*/  F2I.S8.NTZ R10, R10 ;  /* 0x0000000a000a7305 */ /* 0x000ea20000202100 */
[----:B0-----:R-:W-:-:S07]  /*1ff0*/  PRMT R3, R6, 0x7604, R3 ;  /* 0x0000760406037816 */ /* 0x001fce0000000003 */
[----:B------:R-:W0:Y:S01]  /*2000*/  F2I.S8.NTZ R5, R5 ;  /* 0x0000000500057305 */ /* 0x000e220000202100 */
[----:B-1----:R-:W-:-:S04]  /*2010*/  PRMT R2, R7, 0x7604, R2 ;  /* 0x0000760407027816 */ /* 0x002fc80000000002 */
[----:B------:R-:W-:Y:S01]  /*2020*/  PRMT R7, R2, 0x1054, R3 ;  /* 0x0000105402077816 */ /* 0x000fe20000000003 */
[C---:B------:R-:W-:Y:S01]  /*2030*/  IMAD.WIDE R2, R0.reuse, R13, UR8 ;  /* 0x0000000800027e25 */ /* 0x040fe2000f8e020d */
[----:B------:R-:W-:Y:S02]  /*2040*/  IADD3 R0, R0, c[0x0][0x0], RZ ;  /* 0x0000000000007a10 */ /* 0x000fe40007ffe0ff */
[----:B--2---:R-:W-:Y:S02]  /*2050*/  PRMT R10, R10, 0x7604, R19 ;  /* 0x000076040a0a7816 */ /* 0x004fe40000000013 */
[----:B------:R-:W-:Y:S02]  /*2060*/  ISETP.GE.AND P0, PT, R0, UR5, PT ;  /* 0x0000000500007c0c */ /* 0x000fe4000bf06270 */
[----:B0-----:R-:W-:Y:S02]  /*2070*/  PRMT R8, R5, 0x7604, R8 ;  /* 0x0000760405087816 */ /* 0x001fe40000000008 */
[----:B------:R-:W-:-:S02]  /*2080*/  PRMT R5, R11, 0x1054, R10 ;  /* 0x000010540b057816 */ /* 0x000fc4000000000a */
[----:B------:R-:W-:-:S05]  /*2090*/  PRMT R6, R8, 0x1054, R9 ;  /* 0x0000105408067816 */ /* 0x000fca0000000009 */
[----:B------:R0:W-:Y:S02]  /*20a0*/  STG.E.128 [R2.64], R4 ;  /* 0x0000000402007986 */ /* 0x0001e4000c101d0e */
[----:B------:R-:W-:Y:S05]  /*20b0*/  @!P0 BRA `(.L_x_50) ;  /* 0xfffffb2000008947 */ /* 0x000fea000383ffff */
[----:B------:R-:W-:Y:S05]  /*20c0*/  EXIT ;  /* 0x000000000000794d */ /* 0x000fea0003800000 */
.L_x_51:
        /* <DEDUP_REMOVED lines=11> */
.L_x_241:


//--------------------- .text._ZN4vllm36dynamic_scaled_int8_azp_quant_kernelIN3c104HalfEfiEEvPKT_PaPT0_PT1_i --------------------------
	.section	.text._ZN4vllm36dynamic_scaled_int8_azp_quant_kernelIN3c104HalfEfiEEvPKT_PaPT0_PT1_i,"ax",@progbits
	.sectioninfo	@"SHI_REGISTERS=26"
	.align	128
        .global         _ZN4vllm36dynamic_scaled_int8_azp_quant_kernelIN3c104HalfEfiEEvPKT_PaPT0_PT1_i
        .type           _ZN4vllm36dynamic_scaled_int8_azp_quant_kernelIN3c104HalfEfiEEvPKT_PaPT0_PT1_i,@function
        .size           _ZN4vllm36dynamic_scaled_int8_azp_quant_kernelIN3c104HalfEfiEEvPKT_PaPT0_PT1_i,(.L_x_242 - _ZN4vllm36dynamic_scaled_int8_azp_quant_kernelIN3c104HalfEfiEEvPKT_PaPT0_PT1_i)
        .other          _ZN4vllm36dynamic_scaled_int8_azp_quant_kernelIN3c104HalfEfiEEvPKT_PaPT0_PT1_i,@"STO_CUDA_ENTRY STV_DEFAULT"
_ZN4vllm36dynamic_scaled_int8_azp_quant_kernelIN3c104HalfEfiEEvPKT_PaPT0_PT1_i:
.text._ZN4vllm36dynamic_scaled_int8_azp_quant_kernelIN3c104HalfEfiEEvPKT_PaPT0_PT1_i:
        /* <DEDUP_REMOVED lines=33> */
.L_x_56:
[----:B------:R-:W-:-:S04]  /*0210*/  IMAD.MOV.U32 R5, RZ, RZ, 0x2 ;  /* 0x00000002ff057424 */ /* 0x000fc800078e00ff */
[----:B------:R-:W-:-:S06]  /*0220*/  IMAD.WIDE R4, R6, R5, UR4 ;  /* 0x0000000406047e25 */ /* 0x000fcc000f8e0205 */
[----:B------:R-:W2:Y:S01]  /*0230*/  LDG.E.U16 R4, [R4.64] ;  /* 0x0000000e04047981 */ /* 0x000ea2000c1e1500 */
[----:B------:R-:W-:-:S04]  /*0240*/  IADD3 R6, R6, c[0x0][0x0], RZ ;  /* 0x0000000006067a10 */ /* 0x000fc80007ffe0ff */
[----:B------:R-:W-:Y:S01]  /*0250*/  ISETP.GE.AND P1, PT, R6, UR8, PT ;  /* 0x0000000806007c0c */ /* 0x000fe2000bf26270 */
[----:B--2---:R-:W-:-:S05]  /*0260*/  HADD2.F32 R7, -RZ, R4.H0_H0 ;  /* 0x20000004ff077230 */ /* 0x004fca0000004100 */
[C---:B------:R-:W-:Y:S02]  /*0270*/  FMNMX.FTZ R2, R7.reuse, R2, PT ;  /* 0x0000000207027209 */ /* 0x040fe40003810000 */
[----:B------:R-:W-:-:S05]  /*0280*/  FMNMX.FTZ R3, R7, R3, !PT ;  /* 0x0000000307037209 */ /* 0x000fca0007810000 */
[----:B------:R-:W-:Y:S05]  /*0290*/  @!P1 BRA `(.L_x_56) ;  /* 0xffffff7000009947 */ /* 0x000fea000383ffff */
.L_x_55:
[----:B------:R-:W-:Y:S05]  /*02a0*/  BSYNC B1 ;  /* 0x0000000000017941 */ /* 0x000fea0003800000 */
.L_x_54:
        /* <DEDUP_REMOVED lines=13> */
.L_x_59:
        /* <DEDUP_REMOVED lines=20> */
[----:B------:R-:W-:Y:S01]  /*04c0*/  ISETP.GE.AND P1, PT, R7, UR11, PT ;  /* 0x0000000b07007c0c */ /* 0x000fe2000bf26270 */
[----:B--2---:R-:W-:Y:S02]  /*04d0*/  HADD2.F32 R21, -RZ, R21.H0_H0 ;  /* 0x20000015ff157230 */ /* 0x004fe40000004100 */
[----:B---3--:R-:W-:-:S03]  /*04e0*/  HADD2.F32 R22, -RZ, R22.H0_H0 ;  /* 0x20000016ff167230 */ /* 0x008fc60000004100 */
[C---:B------:R-:W-:Y:S02]  /*04f0*/  FMNMX.FTZ R2, R21.reuse, R2, PT ;  /* 0x0000000215027209 */ /* 0x040fe40003810000 */
[----:B------:R-:W-:Y:S01]  /*0500*/  FMNMX.FTZ R3, R21, R3, !PT ;  /* 0x0000000315037209 */ /* 0x000fe20007810000 */
[----:B----4-:R-:W-:Y:S01]  /*0510*/  HADD2.F32 R23, -RZ, R23.H0_H0 ;  /* 0x20000017ff177230 */ /* 0x010fe20000004100 */
[-C--:B------:R-:W-:Y:S02]  /*0520*/  FMNMX.FTZ R2, R2, R22.reuse, PT ;  /* 0x0000001602027209 */ /* 0x080fe40003810000 */
[----:B------:R-:W-:Y:S01]  /*0530*/  FMNMX.FTZ R3, R3, R22, !PT ;  /* 0x0000001603037209 */ /* 0x000fe20007810000 */
[----:B-----5:R-:W-:Y:S01]  /*0540*/  HADD2.F32 R19, -RZ, R19.H0_H0 ;  /* 0x20000013ff137230 */ /* 0x020fe20000004100 */
[-C--:B------:R-:W-:Y:S02]  /*0550*/  FMNMX.FTZ R2, R2, R23.reuse, PT ;  /* 0x0000001702027209 */ /* 0x080fe40003810000 */
[----:B------:R-:W-:Y:S01]  /*0560*/  FMNMX.FTZ R3, R3, R23, !PT ;  /* 0x0000001703037209 */ /* 0x000fe20007810000 */
[----:B------:R-:W-:Y:S01]  /*0570*/  HADD2.F32 R18, -RZ, R18.H0_H0 ;  /* 0x20000012ff127230 */ /* 0x000fe20000004100 */
[----:B------:R-:W-:-:S02]  /*0580*/  FMNMX.FTZ R2, R2, R19, PT ;  /* 0x0000001302027209 */ /* 0x000fc40003810000 */
[----:B------:R-:W-:Y:S01]  /*0590*/  FMNMX.FTZ R3, R3, R19, !PT ;  /* 0x0000001303037209 */ /* 0x000fe20007810000 */
[----:B------:R-:W-:Y:S01]  /*05a0*/  HADD2.F32 R17, -RZ, R17.H0_H0 ;  /* 0x20000011ff117230 */ /* 0x000fe20000004100 */
[-C--:B------:R-:W-:Y:S02]  /*05b0*/  FMNMX.FTZ R2, R2, R18.reuse, PT ;  /* 0x0000001202027209 */ /* 0x080fe40003810000 */
[----:B------:R-:W-:Y:S01]  /*05c0*/  FMNMX.FTZ R3, R3, R18, !PT ;  /* 0x0000001203037209 */ /* 0x000fe20007810000 */
[----:B------:R-:W-:Y:S01]  /*05d0*/  HADD2.F32 R16, -RZ, R16.H0_H0 ;  /* 0x20000010ff107230 */ /* 0x000fe20000004100 */
        /* <DEDUP_REMOVED lines=28> */
[----:B------:R-:W-:Y:S02]  /*07a0*/  FMNMX.FTZ R3, R3, R8, !PT ;  /* 0x0000000803037209 */ /* 0x000fe40007810000 */
[----:B------:R-:W-:-:S02]  /*07b0*/  FMNMX.FTZ R2, R2, R20, PT ;  /* 0x0000001402027209 */ /* 0x000fc40003810000 */
[----:B------:R-:W-:Y:S01]  /*07c0*/  FMNMX.FTZ R3, R3, R20, !PT ;  /* 0x0000001403037209 */ /* 0x000fe20007810000 */
[----:B------:R-:W-:Y:S05]  /*07d0*/  @!P1 BRA `(.L_x_59) ;  /* 0xfffffba000009947 */ /* 0x000fea000383ffff */
.L_x_58:
[----:B------:R-:W-:Y:S05]  /*07e0*/  BSYNC B1 ;  /* 0x0000000000017941 */ /* 0x000fea0003800000 */
.L_x_57:
[----:B------:R-:W-:Y:S05]  /*07f0*/  @P2 BRA `(.L_x_60) ;  /* 0x000004f000002947 */ /* 0x000fea0003800000 */
[----:B------:R-:W-:Y:S02]  /*0800*/  BSSY B1, `(.L_x_61) ;  /* 0x000000b000017945 */ /* 0x000fe40003800000 */
.L_x_62:
[----:B------:R-:W-:Y:S02]  /*0810*/  IMAD.U32 R4, RZ, RZ, UR8 ;  /* 0x00000008ff047e24 */ /* 0x000fe4000f8e00ff */
[----:B------:R-:W-:-:S04]  /*0820*/  IMAD.U32 R5, RZ, RZ, UR9 ;  /* 0x00000009ff057e24 */ /* 0x000fc8000f8e00ff */
[----:B------:R-:W-:-:S06]  /*0830*/  IMAD.WIDE R4, R6, 0x2, R4 ;  /* 0x0000000206047825 */ /* 0x000fcc00078e0204 */
[----:B------:R-:W2:Y:S01]  /*0840*/  LDG.E.U16 R4, [R4.64] ;  /* 0x0000000e04047981 */ /* 0x000ea2000c1e1500 */
[----:B------:R-:W-:-:S04]  /*0850*/  IADD3 R6, R6, c[0x0][0x0], RZ ;  /* 0x0000000006067a10 */ /* 0x000fc80007ffe0ff */
[----:B------:R-:W-:Y:S01]  /*0860*/  ISETP.GE.AND P1, PT, R6, UR10, PT ;  /* 0x0000000a06007c0c */ /* 0x000fe2000bf26270 */
[----:B--2---:R-:W-:-:S05]  /*0870*/  HADD2.F32 R7, -RZ, R4.H0_H0 ;  /* 0x20000004ff077230 */ /* 0x004fca0000004100 */
[C---:B------:R-:W-:Y:S02]  /*0880*/  FMNMX.FTZ R2, R7.reuse, R2, PT ;  /* 0x0000000207027209 */ /* 0x040fe40003810000 */
[----:B------:R-:W-:-:S05]  /*0890*/  FMNMX.FTZ R3, R7, R3, !PT ;  /* 0x0000000307037209 */ /* 0x000fca0007810000 */
[----:B------:R-:W-:Y:S05]  /*08a0*/  @!P1 BRA `(.L_x_62) ;  /* 0xffffff6000009947 */ /* 0x000fea000383ffff */
[----:B------:R-:W-:Y:S05]  /*08b0*/  BSYNC B1 ;  /* 0x0000000000017941 */ /* 0x000fea0003800000 */
.L_x_61:
[----:B------:R-:W-:Y:S05]  /*08c0*/  BRA `(.L_x_60) ;  /* 0x0000042000007947 */ /* 0x000fea0003800000 */
.L_x_53:
        /* <DEDUP_REMOVED lines=11> */
.L_x_63:
[----:B------:R-:W-:-:S04]  /*0980*/  IMAD.MOV.U32 R15, RZ, RZ, 0x20 ;  /* 0x00000020ff0f7424 */ /* 0x000fc800078e00ff */
[----:B------:R-:W-:-:S05]  /*0990*/  IMAD.WIDE R14, R12, R15, UR4 ;  /* 0x000000040c0e7e25 */ /* 0x000fca000f8e020f */
[----:B------:R-:W2:Y:S04]  /*09a0*/  LDG.E.128 R4, [R14.64] ;  /* 0x0000000e0e047981 */ /* 0x000ea8000c1e1d00 */
[----:B------:R-:W3:Y:S01]  /*09b0*/  LDG.E.128 R8, [R14.64+0x10] ;  /* 0x0000100e0e087981 */ /* 0x000ee2000c1e1d00 */
[----:B------:R-:W-:-:S04]  /*09c0*/  IADD3 R12, R12, c[0x0][0x0], RZ ;  /* 0x000000000c0c7a10 */ /* 0x000fc80007ffe0ff */
[----:B------:R-:W-:Y:S01]  /*09d0*/  ISETP.GE.AND P1, PT, R12, UR8, PT ;  /* 0x000000080c007c0c */ /* 0x000fe2000bf26270 */
[--C-:B--2---:R-:W-:Y:S02]  /*09e0*/  HADD2.F32 R13, -RZ, R4.reuse.H0_H0 ;  /* 0x20000004ff0d7230 */ /* 0x104fe40000004100 */
[----:B------:R-:W-:-:S03]  /*09f0*/  HADD2.F32 R4, -RZ, R4.H1_H1 ;  /* 0x30000004ff047230 */ /* 0x000fc60000004100 */
[C---:B------:R-:W-:Y:S02]  /*0a00*/  FMNMX.FTZ R2, R13.reuse, R2, PT ;  /* 0x000000020d027209 */ /* 0x040fe40003810000 */
[----:B------:R-:W-:Y:S01]  /*0a10*/  FMNMX.FTZ R3, R13, R3, !PT ;  /* 0x000000030d037209 */ /* 0x000fe20007810000 */
[--C-:B------:R-:W-:Y:S01]  /*0a20*/  HADD2.F32 R13, -RZ, R5.reuse.H0_H0 ;  /* 0x20000005ff0d7230 */ /* 0x100fe20000004100 */
[-C--:B------:R-:W-:Y:S01]  /*0a30*/  FMNMX.FTZ R2, R2, R4.reuse, PT ;  /* 0x0000000402027209 */ /* 0x080fe20003810000 */
[----:B------:R-:W-:Y:S01]  /*0a40*/  HADD2.F32 R5, -RZ, R5.H1_H1 ;  /* 0x30000005ff057230 */ /* 0x000fe20000004100 */
[----:B------:R-:W-:Y:S01]  /*0a50*/  FMNMX.FTZ R3, R3, R4, !PT ;  /* 0x0000000403037209 */ /* 0x000fe20007810000 */
[--C-:B------:R-:W-:Y:S01]  /*0a60*/  HADD2.F32 R4, -RZ, R6.reuse.H0_H0 ;  /* 0x20000006ff047230 */ /* 0x100fe20000004100 */
[-C--:B------:R-:W-:Y:S01]  /*0a70*/  FMNMX.FTZ R2, R2, R13.reuse, PT ;  /* 0x0000000d02027209 */ /* 0x080fe20003810000 */
[----:B------:R-:W-:Y:S01]  /*0a80*/  HADD2.F32 R6, -RZ, R6.H1_H1 ;  /* 0x30000006ff067230 */ /* 0x000fe20000004100 */
[----:B------:R-:W-:-:S02]  /*0a90*/  FMNMX.FTZ R3, R3, R13, !PT ;  /* 0x0000000d03037209 */ /* 0x000fc40007810000 */
[-C--:B------:R-:W-:Y:S02]  /*0aa0*/  FMNMX.FTZ R2, R2, R5.reuse, PT ;  /* 0x0000000502027209 */ /* 0x080fe40003810000 */
[----:B------:R-:W-:Y:S02]  /*0ab0*/  FMNMX.FTZ R3, R3, R5, !PT ;  /* 0x0000000503037209 */ /* 0x000fe40007810000 */
[-C--:B------:R-:W-:Y:S02]  /*0ac0*/  FMNMX.FTZ R2, R2, R4.reuse, PT ;  /* 0x0000000402027209 */ /* 0x080fe40003810000 */
[----:B------:R-:W-:Y:S01]  /*0ad0*/  FMNMX.FTZ R3, R3, R4, !PT ;  /* 0x0000000403037209 */ /* 0x000fe20007810000 */
[--C-:B------:R-:W-:Y:S01]  /*0ae0*/  HADD2.F32 R4, -RZ, R7.reuse.H0_H0 ;  /* 0x20000007ff047230 */ /* 0x100fe20000004100 */
[-C--:B------:R-:W-:Y:S01]  /*0af0*/  FMNMX.FTZ R2, R2, R6.reuse, PT ;  /* 0x0000000602027209 */ /* 0x080fe20003810000 */
[----:B------:R-:W-:Y:S01]  /*0b00*/  HADD2.F32 R7, -RZ, R7.H1_H1 ;  /* 0x30000007ff077230 */ /* 0x000fe20000004100 */
[----:B------:R-:W-:-:S02]  /*0b10*/  FMNMX.FTZ R3, R3, R6, !PT ;  /* 0x0000000603037209 */ /* 0x000fc40007810000 */
[-C--:B------:R-:W-:Y:S02]  /*0b20*/  FMNMX.FTZ R2, R2, R4.reuse, PT ;  /* 0x0000000402027209 */ /* 0x080fe40003810000 */
[----:B------:R-:W-:Y:S01]  /*0b30*/  FMNMX.FTZ R3, R3, R4, !PT ;  /* 0x0000000403037209 */ /* 0x000fe20007810000 */
[--C-:B---3--:R-:W-:Y:S01]  /*0b40*/  HADD2.F32 R4, -RZ, R8.reuse.H0_H0 ;  /* 0x20000008ff047230 */ /* 0x108fe20000004100 */
[-C--:B------:R-:W-:Y:S01]  /*0b50*/  FMNMX.FTZ R2, R2, R7.reuse, PT ;  /* 0x0000000702027209 */ /* 0x080fe20003810000 */
[----:B------:R-:W-:Y:S01]  /*0b60*/  HADD2.F32 R8, -RZ, R8.H1_H1 ;  /* 0x30000008ff087230 */ /* 0x000fe20000004100 */
        /* <DEDUP_REMOVED lines=9> */
[--C-:B------:R-:W-:Y:S01]  /*0c00*/  HADD2.F32 R4, -RZ, R10.reuse.H0_H0 ;  /* 0x2000000aff047230 */ /* 0x100fe20000004100 */
        /* <DEDUP_REMOVED lines=13> */
[----:B------:R-:W-:Y:S05]  /*0ce0*/  @!P1 BRA `(.L_x_63) ;  /* 0xfffffc9000009947 */ /* 0x000fea000383ffff */
.L_x_60:
[----:B------:R-:W-:Y:S05]  /*0cf0*/  BSYNC B0 ;  /* 0x0000000000007941 */ /* 0x000fea0003800000 */
.L_x_52:
[----:B------:R-:W0:Y:S01]  /*0d00*/  S2R R4, SR_LANEID ;  /* 0x0000000000047919 */ /* 0x000e220000000000 */
[----:B------:R-:W-:Y:S01]  /*0d10*/  IMAD.MOV.U32 R10, RZ, RZ, c[0x0][0x0] ;  /* 0x00000000ff0a7624 */ /* 0x000fe200078e00ff */
[----:B------:R-:W-:Y:S01]  /*0d20*/  SHF.R.S32.HI R5, RZ, 0x1f, R0 ;  /* 0x0000001fff057819 */ /* 0x000fe20000011400 */
[----:B------:R-:W-:Y:S03]  /*0d30*/  BSSY B0, `(.L_x_64) ;  /* 0x000007c000007945 */ /* 0x000fe60003800000 */
[----:B------:R-:W-:-:S02]  /*0d40*/  ISETP.GT.AND P1, PT, R10, 0xff, PT ;  /* 0x000000ff0a00780c */ /* 0x000fc40003f24270 */
        /* <DEDUP_REMOVED lines=74> */
.L_x_65:
        /* <DEDUP_REMOVED lines=48> */
.L_x_66:
[----:B------:R-:W-:Y:S05]  /*14f0*/  BSYNC B0 ;  /* 0x0000000000007941 */ /* 0x000fea0003800000 */
.L_x_64:
        /* <DEDUP_REMOVED lines=22> */
.L_x_68:
[----:B------:R-:W-:Y:S05]  /*1660*/  BSYNC B0 ;  /* 0x0000000000007941 */ /* 0x000fea0003800000 */
.L_x_67:
        /* <DEDUP_REMOVED lines=21> */
.L_x_72:
[----:B-1----:R-:W-:-:S04]  /*17c0*/  IMAD.MOV.U32 R3, RZ, RZ, 0x2 ;  /* 0x00000002ff037424 */ /* 0x002fc800078e00ff */
[----:B------:R-:W-:-:S06]  /*17d0*/  IMAD.WIDE R2, R6, R3, UR4 ;  /* 0x0000000406027e25 */ /* 0x000fcc000f8e0203 */
[----:B------:R-:W3:Y:S02]  /*17e0*/  LDG.E.U16 R2, [R2.64] ;  /* 0x0000000e02027981 */ /* 0x000ee4000c1e1500 */
[----:B---3--:R-:W-:-:S05]  /*17f0*/  HADD2.F32 R4, -RZ, R2.H0_H0 ;  /* 0x20000002ff047230 */ /* 0x008fca0000004100 */
        /* <DEDUP_REMOVED lines=11> */
.L_x_71:
[----:B------:R-:W-:Y:S05]  /*18b0*/  BSYNC B0 ;  /* 0x0000000000007941 */ /* 0x000fea0003800000 */
.L_x_70:
        /* <DEDUP_REMOVED lines=14> */
.L_x_75:
[----:B------:R-:W-:-:S04]  /*19a0*/  IMAD.MOV.U32 R17, RZ, RZ, 0x20 ;  /* 0x00000020ff117424 */ /* 0x000fc800078e00ff */
[----:B------:R-:W-:-:S05]  /*19b0*/  IMAD.WIDE R16, R0, R17, UR4 ;  /* 0x0000000400107e25 */ /* 0x000fca000f8e0211 */
[----:B0-----:R-:W3:Y:S04]  /*19c0*/  LDG.E.128 R8, [R16.64] ;  /* 0x0000000e10087981 */ /* 0x001ee8000c1e1d00 */
[----:B------:R1:W4:Y:S01]  /*19d0*/  LDG.E.128 R4, [R16.64+0x10] ;  /* 0x0000100e10047981 */ /* 0x000322000c1e1d00 */
[--C-:B---3--:R-:W-:Y:S02]  /*19e0*/  HADD2.F32 R3, -RZ, R8.reuse.H0_H0 ;  /* 0x20000008ff037230 */ /* 0x108fe40000004100 */
[----:B------:R-:W-:Y:S02]  /*19f0*/  HADD2.F32 R8, -RZ, R8.H1_H1 ;  /* 0x30000008ff087230 */ /* 0x000fe40000004100 */
[--C-:B------:R-:W-:Y:S01]  /*1a00*/  HADD2.F32 R14, -RZ, R9.reuse.H0_H0 ;  /* 0x20000009ff0e7230 */ /* 0x100fe20000004100 */
[----:B0-----:R-:W-:Y:S01]  /*1a10*/  FMUL.FTZ R3, R3, UR16 ;  /* 0x0000001003037c20 */ /* 0x001fe20008410000 */
[----:B------:R-:W-:Y:S01]  /*1a20*/  HADD2.F32 R9, -RZ, R9.H1_H1 ;  /* 0x30000009ff097230 */ /* 0x000fe20000004100 */
[----:B------:R-:W-:Y:S01]  /*1a30*/  FMUL.FTZ R8, R8, UR16 ;  /* 0x0000001008087c20 */ /* 0x000fe20008410000 */
[--C-:B-1----:R-:W-:Y:S01]  /*1a40*/  HADD2.F32 R16, -RZ, R10.reuse.H0_H0 ;  /* 0x2000000aff107230 */ /* 0x102fe20000004100 */
[----:B------:R0:W1:Y:S01]  /*1a50*/  F2I.NTZ R12, R3 ;  /* 0x00000003000c7305 */ /* 0x0000620000203100 */
[----:B------:R-:W-:Y:S01]  /*1a60*/  HADD2.F32 R10, -RZ, R10.H1_H1 ;  /* 0x3000000aff0a7230 */ /* 0x000fe20000004100 */
[----:B------:R-:W-:Y:S01]  /*1a70*/  FMUL.FTZ R14, R14, UR16 ;  /* 0x000000100e0e7c20 */ /* 0x000fe20008410000 */
[----:B----4-:R-:W-:Y:S01]  /*1a80*/  HADD2.F32 R19, -RZ, R7.H1_H1 ;  /* 0x30000007ff137230 */ /* 0x010fe20000004100 */
[----:B------:R-:W-:-:S02]  /*1a90*/  FMUL.FTZ R9, R9, UR16 ;  /* 0x0000001009097c20 */ /* 0x000fc40008410000 */
[----:B------:R-:W-:Y:S02]  /*1aa0*/  FMUL.FTZ R16, R16, UR16 ;  /* 0x0000001010107c20 */ /* 0x000fe40008410000 */
[----:B------:R3:W4:Y:S01]  /*1ab0*/  F2I.NTZ R13, R8 ;  /* 0x00000008000d7305 */ /* 0x0007220000203100 */
[----:B0-----:R-:W-:Y:S01]  /*1ac0*/  HADD2.F32 R3, -RZ, R11.H0_H0 ;  /* 0x2000000bff037230 */ /* 0x001fe20000004100 */
[----:B------:R-:W-:-:S06]  /*1ad0*/  FMUL.FTZ R10, R10, UR16 ;  /* 0x000000100a0a7c20 */ /* 0x000fcc0008410000 */
[----:B------:R-:W0:Y:S01]  /*1ae0*/  F2I.NTZ R14, R14 ;  /* 0x0000000e000e7305 */ /* 0x000e220000203100 */
[----:B---3--:R-:W-:Y:S01]  /*1af0*/  HADD2.F32 R8, -RZ, R11.H1_H1 ;  /* 0x3000000bff087230 */ /* 0x008fe20000004100 */
[----:B------:R-:W-:Y:S01]  /*1b00*/  FMUL.FTZ R11, R3, UR16 ;  /* 0x00000010030b7c20 */ /* 0x000fe20008410000 */
[--C-:B------:R-:W-:Y:S01]  /*1b10*/  HADD2.F32 R3, -RZ, R4.reuse.H0_H0 ;  /* 0x20000004ff037230 */ /* 0x100fe20000004100 */
[----:B-12---:R-:W-:Y:S02]  /*1b20*/  IADD3 R12, R12, UR17, RZ ;  /* 0x000000110c0c7c10 */ /* 0x006fe4000fffe0ff */
[----:B------:R-:W-:Y:S01]  /*1b30*/  FMUL.FTZ R18, R8, UR16 ;  /* 0x0000001008127c20 */ /* 0x000fe20008410000 */
[----:B------:R-:W-:Y:S01]  /*1b40*/  HADD2.F32 R8, -RZ, R4.H1_H1 ;  /* 0x30000004ff087230 */ /* 0x000fe20000004100 */
[----:B------:R1:W2:Y:S01]  /*1b50*/  F2I.NTZ R15, R9 ;  /* 0x00000009000f7305 */ /* 0x0002a20000203100 */
[----:B------:R-:W-:Y:S01]  /*1b60*/  FMUL.FTZ R4, R3, UR16 ;  /* 0x0000001003047c20 */ /* 0x000fe20008410000 */
[----:B----4-:R-:W-:-:S02]  /*1b70*/  IADD3 R13, R13, UR17, RZ ;  /* 0x000000110d0d7c10 */ /* 0x010fc4000fffe0ff */
[----:B------:R-:W-:Y:S01]  /*1b80*/  FMUL.FTZ R3, R8, UR16 ;  /* 0x0000001008037c20 */ /* 0x000fe20008410000 */
[--C-:B------:R-:W-:Y:S01]  /*1b90*/  HADD2.F32 R8, -RZ, R5.reuse.H0_H0 ;  /* 0x20000005ff087230 */ /* 0x100fe20000004100 */
[----:B------:R-:W-:Y:S01]  /*1ba0*/  I2I.S8.S32.SAT R12, R12 ;  /* 0x0000000c000c7238 */ /* 0x000fe20000001000 */
[----:B------:R-:W-:Y:S01]  /*1bb0*/  HADD2.F32 R5, -RZ, R5.H1_H1 ;  /* 0x30000005ff057230 */ /* 0x000fe20000004100 */
[----:B------:R3:W4:Y:S01]  /*1bc0*/  F2I.NTZ R17, R10 ;  /* 0x0000000a00117305 */ /* 0x0007220000203100 */
[--C-:B-1----:R-:W-:Y:S01]  /*1bd0*/  HADD2.F32 R9, -RZ, R6.reuse.H0_H0 ;  /* 0x20000006ff097230 */ /* 0x102fe20000004100 */
[----:B------:R-:W-:Y:S01]  /*1be0*/  FMUL.FTZ R8, R8, UR16 ;  /* 0x0000001008087c20 */ /* 0x000fe20008410000 */
[----:B0-----:R-:W-:Y:S01]  /*1bf0*/  IADD3 R14, R14, UR17, RZ ;  /* 0x000000110e0e7c10 */ /* 0x001fe2000fffe0ff */
[----:B------:R-:W-:Y:S01]  /*1c00*/  FMUL.FTZ R5, R5, UR16 ;  /* 0x0000001005057c20 */ /* 0x000fe20008410000 */
[----:B------:R-:W-:Y:S02]  /*1c10*/  I2I.S8.S32.SAT R13, R13 ;  /* 0x0000000d000d7238 */ /* 0x000fe40000001000 */
[----:B------:R-:W-:Y:S01]  /*1c20*/  I2I.S8.S32.SAT R14, R14 ;  /* 0x0000000e000e7238 */ /* 0x000fe20000001000 */
[----:B------:R-:W0:Y:S01]  /*1c30*/  F2I.NTZ R16, R16 ;  /* 0x0000001000107305 */ /* 0x000e220000203100 */
[----:B---3--:R-:W-:Y:S01]  /*1c40*/  HADD2.F32 R10, -RZ, R6.H1_H1 ;  /* 0x30000006ff0a7230 */ /* 0x008fe20000004100 */
[----:B------:R-:W-:Y:S01]  /*1c50*/  FMUL.FTZ R6, R9, UR16 ;  /* 0x0000001009067c20 */ /* 0x000fe20008410000 */
[----:B--2---:R-:W-:-:S02]  /*1c60*/  IADD3 R15, R15, UR17, RZ ;  /* 0x000000110f0f7c10 */ /* 0x004fc4000fffe0ff */
[----:B------:R-:W-:Y:S01]  /*1c70*/  PRMT R12, R12, 0x8880, RZ ;  /* 0x000088800c0c7816 */ /* 0x000fe200000000ff */
[----:B------:R-:W-:Y:S01]  /*1c80*/  FMUL.FTZ R9, R10, UR16 ;  /* 0x000000100a097c20 */ /* 0x000fe20008410000 */
[----:B------:R-:W-:Y:S01]  /*1c90*/  HADD2.F32 R10, -RZ, R7.H0_H0 ;  /* 0x20000007ff0a7230 */ /* 0x000fe20000004100 */
[----:B------:R-:W1:Y:S01]  /*1ca0*/  F2I.NTZ R11, R11 ;  /* 0x0000000b000b7305 */ /* 0x000e620000203100 */
[----:B----4-:R-:W-:Y:S02]  /*1cb0*/  IADD3 R17, R17, UR17, RZ ;  /* 0x0000001111117c10 */ /* 0x010fe4000fffe0ff */
[----:B------:R-:W-:Y:S01]  /*1cc0*/  I2I.S8.S32.SAT R15, R15 ;  /* 0x0000000f000f7238 */ /* 0x000fe20000001000 */
[----:B------:R-:W-:Y:S01]  /*1cd0*/  FMUL.FTZ R7, R10, UR16 ;  /* 0x000000100a077c20 */ /* 0x000fe20008410000 */
[----:B------:R-:W-:Y:S01]  /*1ce0*/  I2I.S8.S32.SAT R17, R17 ;  /* 0x0000001100117238 */ /* 0x000fe20000001000 */
[----:B------:R-:W-:Y:S01]  /*1cf0*/  FMUL.FTZ R10, R19, UR16 ;  /* 0x00000010130a7c20 */ /* 0x000fe20008410000 */
[----:B------:R-:W-:Y:S01]  /*1d00*/  PRMT R13, R13, 0x8880, RZ ;  /* 0x000088800d0d7816 */ /* 0x000fe200000000ff */
[----:B------:R-:W2:Y:S01]  /*1d10*/  F2I.NTZ R18, R18 ;  /* 0x0000001200127305 */ /* 0x000ea20000203100 */
[----:B0-----:R-:W-:-:S02]  /*1d20*/  IADD3 R16, R16, UR17, RZ ;  /* 0x0000001110107c10 */ /* 0x001fc4000fffe0ff */
[----:B------:R-:W-:Y:S02]  /*1d30*/  PRMT R14, R14, 0x8880, RZ ;  /* 0x000088800e0e7816 */ /* 0x000fe400000000ff */
[----:B------:R-:W-:Y:S02]  /*1d40*/  I2I.S8.S32.SAT R16, R16 ;  /* 0x0000001000107238 */ /* 0x000fe40000001000 */
[----:B------:R-:W-:Y:S01]  /*1d50*/  PRMT R15, R15, 0x8880, RZ ;  /* 0x000088800f0f7816 */ /* 0x000fe200000000ff */
[----:B------:R-:W0:Y:S01]  /*1d60*/  F2I.NTZ R8, R8 ;  /* 0x0000000800087305 */ /* 0x000e220000203100 */
[----:B-1----:R-:W-:Y:S02]  /*1d70*/  IADD3 R11, R11, UR17, RZ ;  /* 0x000000110b0b7c10 */ /* 0x002fe4000fffe0ff */
[----:B------:R-:W-:Y:S02]  /*1d80*/  PRMT R16, R16, 0x8880, RZ ;  /* 0x0000888010107816 */ /* 0x000fe400000000ff */
[----:B------:R-:W-:-:S02]  /*1d90*/  I2I.S8.S32.SAT R11, R11 ;  /* 0x0000000b000b7238 */ /* 0x000fc40000001000 */
[----:B------:R-:W-:Y:S01]  /*1da0*/  PRMT R17, R17, 0x8880, RZ ;  /* 0x0000888011117816 */ /* 0x000fe200000000ff */
[----:B------:R-:W1:Y:S01]  /*1db0*/  F2I.NTZ R9, R9 ;  /* 0x0000000900097305 */ /* 0x000e620000203100 */
[----:B------:R-:W-:Y:S01]  /*1dc0*/  PRMT R19, R11, 0x8880, RZ ;  /* 0x000088800b137816 */ /* 0x000fe200000000ff */
[----:B------:R-:W-:Y:S01]  /*1dd0*/  IMAD.MOV.U32 R11, RZ, RZ, R12 ;  /* 0x000000ffff0b7224 */ /* 0x000fe200078e000c */
[----:B--2---:R-:W-:Y:S01]  /*1de0*/  IADD3 R18, R18, UR17, RZ ;  /* 0x0000001112127c10 */ /* 0x004fe2000fffe0ff */
[----:B------:R-:W-:Y:S02]  /*1df0*/  IMAD.MOV.U32 R12, RZ, RZ, R13 ;  /* 0x000000ffff0c7224 */ /* 0x000fe400078e000d */
[----:B------:R-:W-:Y:S01]  /*1e00*/  IMAD.MOV.U32 R13, RZ, RZ, R14 ;  /* 0x000000ffff0d7224 */ /* 0x000fe200078e000e */
[----:B------:R-:W-:Y:S01]  /*1e10*/  I2I.S8.S32.SAT R18, R18 ;  /* 0x0000001200127238 */ /* 0x000fe20000001000 */
[----:B------:R-:W2:Y:S01]  /*1e20*/  F2I.NTZ R6, R6 ;  /* 0x0000000600067305 */ /* 0x000ea20000203100 */
[----:B------:R-:W-:Y:S01]  /*1e30*/  IMAD.MOV.U32 R14, RZ, RZ, R15 ;  /* 0x000000ffff0e7224 */ /* 0x000fe200078e000f */
[----:B0-----:R-:W-:Y:S01]  /*1e40*/  IADD3 R8, R8, UR17, RZ ;  /* 0x0000001108087c10 */ /* 0x001fe2000fffe0ff */
[----:B------:R-:W-:Y:S01]  /*1e50*/  IMAD.MOV.U32 R15, RZ, RZ, R16 ;  /* 0x000000ffff0f7224 */ /* 0x000fe200078e0010 */
[----:B------:R-:W-:Y:S01]  /*1e60*/  PRMT R18, R18, 0x8880, RZ ;  /* 0x0000888012127816 */ /* 0x000fe200000000ff */
[----:B------:R-:W-:Y:S01]  /*1e70*/  IMAD.MOV.U32 R16, RZ, RZ, R17 ;  /* 0x000000ffff107224 */ /* 0x000fe200078e0011 */
[----:B------:R-:W-:Y:S01]  /*1e80*/  I2I.S8.S32.SAT R8, R8 ;  /* 0x0000000800087238 */ /* 0x000fe20000001000 */
[----:B------:R-:W-:Y:S01]  /*1e90*/  IMAD.MOV.U32 R17, RZ, RZ, R19 ;  /* 0x000000ffff117224 */ /* 0x000fe200078e0013 */
[----:B------:R-:W0:Y:S01]  /*1ea0*/  F2I.NTZ R7, R7 ;  /* 0x0000000700077305 */ /* 0x000e220000203100 */
[----:B-1----:R-:W-:-:S02]  /*1eb0*/  IADD3 R9, R9, UR17, RZ ;  /* 0x0000001109097c10 */ /* 0x002fc4000fffe0ff */
[----:B------:R-:W-:Y:S02]  /*1ec0*/  LOP3.LUT R19, R13, 0xff, RZ, 0xc0, !PT ;  /* 0x000000ff0d137812 */ /* 0x000fe400078ec0ff */
[----:B------:R-:W-:Y:S02]  /*1ed0*/  LOP3.LUT R13, R17, 0xff, RZ, 0xc0, !PT ;  /* 0x000000ff110d7812 */ /* 0x000fe400078ec0ff */
[----:B------:R-:W-:Y:S01]  /*1ee0*/  I2I.S8.S32.SAT R9, R9 ;  /* 0x0000000900097238 */ /* 0x000fe20000001000 */
[----:B------:R-:W1:Y:S01]  /*1ef0*/  F2I.NTZ R4, R4 ;  /* 0x0000000400047305 */ /* 0x000e620000203100 */
[----:B--2---:R-:W-:Y:S02]  /*1f00*/  IADD3 R6, R6, UR17, RZ ;  /* 0x0000001106067c10 */ /* 0x004fe4000fffe0ff */
[----:B------:R-:W-:Y:S02]  /*1f10*/  LOP3.LUT R11, R11, 0xff, RZ, 0xc0, !PT ;  /* 0x000000ff0b0b7812 */ /* 0x000fe400078ec0ff */
[----:B------:R-:W-:-:S02]  /*1f20*/  I2I.S8.S32.SAT R6, R6 ;  /* 0x0000000600067238 */ /* 0x000fc40000001000 */
[----:B------:R-:W-:Y:S01]  /*1f30*/  LOP3.LUT R15, R15, 0xff, RZ, 0xc0, !PT ;  /* 0x000000ff0f0f7812 */ /* 0x000fe200078ec0ff */
[----:B------:R-:W2:Y:S01]  /*1f40*/  F2I.NTZ R5, R5 ;  /* 0x0000000500057305 */ /* 0x000ea20000203100 */
[----:B0-----:R-:W-:Y:S02]  /*1f50*/  IADD3 R7, R7, UR17, RZ ;  /* 0x0000001107077c10 */ /* 0x001fe4000fffe0ff */
[----:B------:R-:W-:Y:S02]  /*1f60*/  PRMT R8, R8, 0x8880, RZ ;  /* 0x0000888008087816 */ /* 0x000fe400000000ff */
[----:B------:R-:W-:Y:S02]  /*1f70*/  I2I.S8.S32.SAT R7, R7 ;  /* 0x0000000700077238 */ /* 0x000fe40000001000 */
[----:B------:R-:W-:Y:S01]  /*1f80*/  PRMT R13, R18, 0x7604, R13 ;  /* 0x00007604120d7816 */ /* 0x000fe2000000000d */
[----:B------:R-:W0:Y:S01]  /*1f90*/  F2I.NTZ R3, R3 ;  /* 0x0000000300037305 */ /* 0x000e220000203100 */
[----:B-1----:R-:W-:-:S02]  /*1fa0*/  IADD3 R4, R4, UR17, RZ ;  /* 0x0000001104047c10 */ /* 0x002fc4000fffe0ff */
[----:B------:R-:W-:Y:S02]  /*1fb0*/  PRMT R9, R9, 0x8880, RZ ;  /* 0x0000888009097816 */ /* 0x000fe400000000ff */
[----:B------:R-:W-:Y:S02]  /*1fc0*/  I2I.S8.S32.SAT R4, R4 ;  /* 0x0000000400047238 */ /* 0x000fe40000001000 */
[----:B------:R-:W-:Y:S01]  /*1fd0*/  PRMT R11, R12, 0x7604, R11 ;  /* 0x000076040c0b7816 */ /* 0x000fe2000000000b */
[----:B------:R-:W1:Y:S01]  /*1fe0*/  F2I.NTZ R10, R10 ;  /* 0x0000000a000a7305 */ /* 0x000e620000203100 */
[----:B--2---:R-:W-:Y:S02]  /*1ff0*/  IADD3 R5, R5, UR17, RZ ;  /* 0x0000001105057c10 */ /* 0x004fe4000fffe0ff */
[----:B------:R-:W-:Y:S02]  /*2000*/  PRMT R17, R6, 0x8880, RZ ;  /* 0x0000888006117816 */ /* 0x000fe400000000ff */
[----:B------:R-:W-:-:S02]  /*2010*/  I2I.S8.S32.SAT R5, R5 ;  /* 0x0000000500057238 */ /* 0x000fc40000001000 */
[----:B------:R-:W-:Y:S01]  /*2020*/  PRMT R18, R7, 0x8880, RZ ;  /* 0x0000888007127816 */ /* 0x000fe200000000ff */
[----:B------:R-:W-:Y:S01]  /*2030*/  IMAD.MOV.U32 R7, RZ, RZ, R17 ;  /* 0x000000ffff077224 */ /* 0x000fe200078e0011 */
[----:B0-----:R-:W-:Y:S02]  /*2040*/  IADD3 R3, R3, UR17, RZ ;  /* 0x0000001103037c10 */ /* 0x001fe4000fffe0ff */
[----:B------:R-:W-:Y:S02]  /*2050*/  PRMT R12, R16, 0x7604, R15 ;  /* 0x00007604100c7816 */ /* 0x000fe4000000000f */
[----:B------:R-:W-:Y:S02]  /*2060*/  I2I.S8.S32.SAT R3, R3 ;  /* 0x0000000300037238 */ /* 0x000fe40000001000 */
[----:B------:R-:W-:Y:S02]  /*2070*/  PRMT R4, R4, 0x8880, RZ ;  /* 0x0000888004047816 */ /* 0x000fe400000000ff */
[----:B-1----:R-:W-:-:S02]  /*2080*/  IADD3 R10, R10, UR17, RZ ;  /* 0x000000110a0a7c10 */ /* 0x002fc4000fffe0ff */
[----:B------:R-:W-:Y:S01]  /*2090*/  PRMT R16, R5, 0x8880, RZ ;  /* 0x0000888005107816 */ /* 0x000fe200000000ff */
[----:B------:R-:W-:Y:S01]  /*20a0*/  IMAD.MOV.U32 R5, RZ, RZ, R8 ;  /* 0x000000ffff057224 */ /* 0x000fe200078e0008 */
[----:B------:R-:W-:Y:S01]  /*20b0*/  PRMT R15, R3, 0x8880, RZ ;  /* 0x00008880030f7816 */ /* 0x000fe200000000ff */
[----:B------:R-:W-:Y:S01]  /*20c0*/  IMAD.MOV.U32 R8, RZ, RZ, R9 ;  /* 0x000000ffff087224 */ /* 0x000fe200078e0009 */
[----:B------:R-:W-:Y:S01]  /*20d0*/  I2I.S8.S32.SAT R10, R10 ;  /* 0x0000000a000a7238 */ /* 0x000fe20000001000 */
[----:B------:R-:W-:Y:S01]  /*20e0*/  IMAD.MOV.U32 R9, RZ, RZ, R18 ;  /* 0x000000ffff097224 */ /* 0x000fe200078e0012 */
[----:B------:R-:W-:Y:S01]  /*20f0*/  LOP3.LUT R7, R7, 0xff, RZ, 0xc0, !PT ;  /* 0x000000ff07077812 */ /* 0x000fe200078ec0ff */
[----:B------:R-:W-:Y:S01]  /*2100*/  IMAD.MOV.U32 R3, RZ, RZ, R4 ;  /* 0x000000ffff037224 */ /* 0x000fe200078e0004 */
[----:B------:R-:W-:Y:S01]  /*2110*/  PRMT R10, R10, 0x8880, RZ ;  /* 0x000088800a0a7816 */ /* 0x000fe200000000ff */
[----:B------:R-:W-:Y:S01]  /*2120*/  IMAD.MOV.U32 R4, RZ, RZ, R15 ;  /* 0x000000ffff047224 */ /* 0x000fe200078e000f */
[----:B------:R-:W-:Y:S01]  /*2130*/  LOP3.LUT R9, R9, 0xff, RZ, 0xc0, !PT ;  /* 0x000000ff09097812 */ /* 0x000fe200078ec0ff */
[----:B------:R-:W-:Y:S01]  /*2140*/  IMAD.MOV.U32 R6, RZ, RZ, R16 ;  /* 0x000000ffff067224 */ /* 0x000fe200078e0010 */
[----:B------:R-:W-:-:S02]  /*2150*/  LOP3.LUT R3, R3, 0xff, RZ, 0xc0, !PT ;  /* 0x000000ff03037812 */ /* 0x000fc400078ec0ff */
        /* <DEDUP_REMOVED lines=17> */
.L_x_74:
[----:B------:R-:W-:Y:S05]  /*2270*/  BSYNC B0 ;  /* 0x0000000000007941 */ /* 0x000fea0003800000 */
.L_x_73:
[----:B------:R-:W-:Y:S05]  /*2280*/  @P1 EXIT ;  /* 0x000000000000194d */ /* 0x000fea0003800000 */
[----:B------:R-:W-:Y:S02]  /*2290*/  IMAD.MOV.U32 R0, RZ, RZ, R2 ;  /* 0x000000ffff007224 */ /* 0x000fe400078e0002 */
.L_x_76:
[----:B------:R-:W-:-:S04]  /*22a0*/  IMAD.MOV.U32 R3, RZ, RZ, 0x2 ;  /* 0x00000002ff037424 */ /* 0x000fc800078e00ff */
[----:B------:R-:W-:-:S06]  /*22b0*/  IMAD.WIDE R2, R0, R3, UR4 ;  /* 0x0000000400027e25 */ /* 0x000fcc000f8e0203 */
[----:B------:R-:W3:Y:S02]  /*22c0*/  LDG.E.U16 R2, [R2.64] ;  /* 0x0000000e02027981 */ /* 0x000ee4000c1e1500 */
[----:B0--3--:R-:W-:-:S05]  /*22d0*/  HADD2.F32 R4, -RZ, R2.H0_H0 ;  /* 0x20000002ff047230 */ /* 0x009fca0000004100 */
[----:B------:R-:W-:-:S06]  /*22e0*/  FMUL.FTZ R6, R4, UR16 ;  /* 0x0000001004067c20 */ /* 0x000fcc0008410000 */
        /* <DEDUP_REMOVED lines=11> */
.L_x_69:
[----:B------:R-:W-:Y:S02]  /*23a0*/  USHF.R.S32.HI UR11, URZ, 0x1f, UR18 ;  /* 0x0000001f3f0b7899 */ /* 0x000fe40008011412 */
[----:B------:R-:W-:Y:S02]  /*23b0*/  ULDC UR12, c[0x0][0x180] ;  /* 0x00006000000c7ab9 */ /* 0x000fe40000000800 */
[----:B------:R-:W-:-:S04]  /*23c0*/  ULEA.HI UR11, UR11, UR12, URZ, 0x4 ;  /* 0x0000000c0b0b7291 */ /* 0x000fc8000f8f203f */
[----:B------:R-:W-:-:S06]  /*23d0*/  USHF.R.S32.HI UR11, URZ, 0x4, UR11 ;  /* 0x000000043f0b7899 */ /* 0x000fcc000801140b */
[----:B------:R-:W-:-:S13]  /*23e0*/  ISETP.GE.AND P0, PT, R0, UR11, PT ;  /* 0x0000000b00007c0c */ /* 0x000fda000bf06270 */
[----:B------:R-:W-:Y:S05]  /*23f0*/  @P0 EXIT ;  /* 0x000000000000094d */ /* 0x000fea0003800000 */
.L_x_77:
[----:B01----:R-:W-:-:S04]  /*2400*/  IMAD.MOV.U32 R3, RZ, RZ, 0x20 ;  /* 0x00000020ff037424 */ /* 0x003fc800078e00ff */
[----:B------:R-:W-:-:S05]  /*2410*/  IMAD.WIDE R2, R0, R3, UR4 ;  /* 0x0000000400027e25 */ /* 0x000fca000f8e0203 */
[----:B------:R-:W3:Y:S04]  /*2420*/  LDG.E.128 R8, [R2.64] ;  /* 0x0000000e02087981 */ /* 0x000ee8000c1e1d00 */
[----:B------:R3:W4:Y:S02]  /*2430*/  LDG.E.128 R4, [R2.64+0x10] ;  /* 0x0000100e02047981 */ /* 0x000724000c1e1d00 */
[----:B---3--:R-:W-:Y:S02]  /*2440*/  HADD2.F32 R2, -RZ, R10.H0_H0 ;  /* 0x2000000aff027230 */ /* 0x008fe40000004100 */
[--C-:B------:R-:W-:Y:S02]  /*2450*/  HADD2.F32 R12, -RZ, R8.reuse.H0_H0 ;  /* 0x20000008ff0c7230 */ /* 0x100fe40000004100 */
[----:B------:R-:W-:Y:S01]  /*2460*/  HADD2.F32 R8, -RZ, R8.H1_H1 ;  /* 0x30000008ff087230 */ /* 0x000fe20000004100 */
[----:B0-----:R-:W-:Y:S01]  /*2470*/  FMUL.FTZ R2, R2, UR16 ;  /* 0x0000001002027c20 */ /* 0x001fe20008410000 */
[----:B------:R-:W-:Y:S01]  /*2480*/  HADD2.F32 R3, -RZ, R11.H0_H0 ;  /* 0x2000000bff037230 */ /* 0x000fe20000004100 */
[----:B------:R-:W-:Y:S01]  /*2490*/  FMUL.FTZ R12, R12, UR16 ;  /* 0x000000100c0c7c20 */ /* 0x000fe20008410000 */
[--C-:B------:R-:W-:Y:S01]  /*24a0*/  HADD2.F32 R13, -RZ, R9.reuse.H0_H0 ;  /* 0x20000009ff0d7230 */ /* 0x100fe20000004100 */
[----:B------:R-:W-:Y:S01]  /*24b0*/  FMUL.FTZ R8, R8, UR16 ;  /* 0x0000001008087c20 */ /* 0x000fe20008410000 */
[----:B------:R-:W-:Y:S01]  /*24c0*/  HADD2.F32 R9, -RZ, R9.H1_H1 ;  /* 0x30000009ff097230 */ /* 0x000fe20000004100 */
[----:B------:R-:W-:Y:S01]  /*24d0*/  FMUL.FTZ R3, R3, UR16 ;  /* 0x0000001003037c20 */ /* 0x000fe20008410000 */
[----:B------:R0:W1:Y:S01]  /*24e0*/  F2I.NTZ R18, R2 ;  /* 0x0000000200127305 */ /* 0x0000620000203100 */
[----:B------:R-:W-:Y:S01]  /*24f0*/  FMUL.FTZ R13, R13, UR16 ;  /* 0x000000100d0d7c20 */ /* 0x000fe20008410000 */
[----:B------:R-:W-:Y:S01]  /*2500*/  HADD2.F32 R10, -RZ, R10.H1_H1 ;  /* 0x3000000aff0a7230 */ /* 0x000fe20000004100 */
[----:B------:R-:W-:Y:S01]  /*2510*/  FMUL.FTZ R9, R9, UR16 ;  /* 0x0000001009097c20 */ /* 0x000fe20008410000 */
[----:B------:R-:W-:-:S02]  /*2520*/  HADD2.F32 R11, -RZ, R11.H1_H1 ;  /* 0x3000000bff0b7230 */ /* 0x000fc40000004100 */
[----:B----4-:R-:W-:Y:S01]  /*2530*/  HADD2.F32 R22, -RZ, R7.H0_H0 ;  /* 0x20000007ff167230 */ /* 0x010fe20000004100 */
[----:B------:R-:W-:Y:S01]  /*2540*/  FMUL.FTZ R10, R10, UR16 ;  /* 0x000000100a0a7c20 */ /* 0x000fe20008410000 */
[----:B------:R3:W4:Y:S01]  /*2550*/  F2I.NTZ R14, R8 ;  /* 0x00000008000e7305 */ /* 0x0007220000203100 */
[--C-:B0-----:R-:W-:Y:S01]  /*2560*/  HADD2.F32 R2, -RZ, R5.reuse.H0_H0 ;  /* 0x20000005ff027230 */ /* 0x101fe20000004100 */
[----:B------:R-:W-:Y:S01]  /*2570*/  FMUL.FTZ R20, R11, UR16 ;  /* 0x000000100b147c20 */ /* 0x000fe20008410000 */
[----:B------:R-:W-:Y:S01]  /*2580*/  HADD2.F32 R5, -RZ, R5.H1_H1 ;  /* 0x30000005ff057230 */ /* 0x000fe20000004100 */
[----:B------:R-:W-:Y:S02]  /*2590*/  FMUL.FTZ R22, R22, UR16 ;  /* 0x0000001016167c20 */ /* 0x000fe40008410000 */
[----:B------:R-:W-:Y:S02]  /*25a0*/  FMUL.FTZ R2, R2, UR16 ;  /* 0x0000001002027c20 */ /* 0x000fe40008410000 */
[----:B------:R0:W5:Y:S01]  /*25b0*/  F2I.NTZ R19, R3 ;  /* 0x0000000300137305 */ /* 0x0001620000203100 */
[--C-:B---3--:R-:W-:Y:S01]  /*25c0*/  HADD2.F32 R8, -RZ, R4.reuse.H0_H0 ;  /* 0x20000004ff087230 */ /* 0x108fe20000004100 */
[----:B------:R-:W-:Y:S01]  /*25d0*/  FMUL.FTZ R5, R5, UR16 ;  /* 0x0000001005057c20 */ /* 0x000fe20008410000 */
[----:B------:R-:W-:Y:S01]  /*25e0*/  HADD2.F32 R4, -RZ, R4.H1_H1 ;  /* 0x30000004ff047230 */ /* 0x000fe20000004100 */
[----:B-12---:R-:W-:-:S04]  /*25f0*/  IADD3 R18, R18, UR17, RZ ;  /* 0x0000001112127c10 */ /* 0x006fc8000fffe0ff */
[----:B------:R-:W1:Y:S01]  /*2600*/  F2I.NTZ R12, R12 ;  /* 0x0000000c000c7305 */ /* 0x000e620000203100 */
[--C-:B0-----:R-:W-:Y:S01]  /*2610*/  HADD2.F32 R3, -RZ, R6.reuse.H0_H0 ;  /* 0x20000006ff037230 */ /* 0x101fe20000004100 */
[----:B------:R-:W-:Y:S01]  /*2620*/  FMUL.FTZ R4, R4, UR16 ;  /* 0x0000001004047c20 */ /* 0x000fe20008410000 */
[----:B----4-:R-:W-:Y:S02]  /*2630*/  IADD3 R14, R14, UR17, RZ ;  /* 0x000000110e0e7c10 */ /* 0x010fe4000fffe0ff */
[----:B------:R-:W-:Y:S01]  /*2640*/  I2I.S8.S32.SAT R18, R18 ;  /* 0x0000001200127238 */ /* 0x000fe20000001000 */
[----:B------:R-:W-:Y:S01]  /*2650*/  FMUL.FTZ R21, R3, UR16 ;  /* 0x0000001003157c20 */ /* 0x000fe20008410000 */
[----:B------:R-:W-:Y:S01]  /*2660*/  HADD2.F32 R3, -RZ, R6.H1_H1 ;  /* 0x30000006ff037230 */ /* 0x000fe20000004100 */
[----:B------:R0:W2:Y:S01]  /*2670*/  F2I.NTZ R16, R13 ;  /* 0x0000000d00107305 */ /* 0x0000a20000203100 */
[----:B------:R-:W-:Y:S02]  /*2680*/  I2I.S8.S32.SAT R14, R14 ;  /* 0x0000000e000e7238 */ /* 0x000fe40000001000 */
[----:B-----5:R-:W-:-:S04]  /*2690*/  IADD3 R19, R19, UR17, RZ ;  /* 0x0000001113137c10 */ /* 0x020fc8000fffe0ff */
[----:B------:R-:W-:Y:S01]  /*26a0*/  I2I.S8.S32.SAT R19, R19 ;  /* 0x0000001300137238 */ /* 0x000fe20000001000 */
[----:B------:R3:W4:Y:S01]  /*26b0*/  F2I.NTZ R15, R9 ;  /* 0x00000009000f7305 */ /* 0x0007220000203100 */
[----:B0-----:R-:W-:Y:S01]  /*26c0*/  FMUL.FTZ R13, R3, UR16 ;  /* 0x00000010030d7c20 */ /* 0x001fe20008410000 */
[----:B-1----:R-:W-:Y:S01]  /*26d0*/  IADD3 R12, R12, UR17, RZ ;  /* 0x000000110c0c7c10 */ /* 0x002fe2000fffe0ff */
[----:B------:R-:W-:-:S03]  /*26e0*/  IMAD.U32 R3, RZ, RZ, UR10 ;  /* 0x0000000aff037e24 */ /* 0x000fc6000f8e00ff */
[----:B------:R-:W-:Y:S02]  /*26f0*/  I2I.S8.S32.SAT R12, R12 ;  /* 0x0000000c000c7238 */ /* 0x000fe40000001000 */
[----:B------:R0:W1:Y:S01]  /*2700*/  F2I.NTZ R11, R2 ;  /* 0x00000002000b7305 */ /* 0x0000620000203100 */
[----:B---3--:R-:W-:Y:S01]  /*2710*/  FMUL.FTZ R9, R8, UR16 ;  /* 0x0000001008097c20 */ /* 0x008fe20008410000 */
[----:B--2---:R-:W-:-:S04]  /*2720*/  IADD3 R16, R16, UR17, RZ ;  /* 0x0000001110107c10 */ /* 0x004fc8000fffe0ff */
[----:B------:R-:W-:Y:S02]  /*2730*/  I2I.S8.S32.SAT R16, R16 ;  /* 0x0000001000107238 */ /* 0x000fe40000001000 */
[----:B------:R-:W2:Y:S01]  /*2740*/  F2I.NTZ R17, R10 ;  /* 0x0000000a00117305 */ /* 0x000ea20000203100 */
[----:B0-----:R-:W-:Y:S01]  /*2750*/  HADD2.F32 R2, -RZ, R7.H1_H1 ;  /* 0x30000007ff027230 */ /* 0x001fe20000004100 */
[----:B----4-:R-:W-:-:S04]  /*2760*/  IADD3 R15, R15, UR17, RZ ;  /* 0x000000110f0f7c10 */ /* 0x010fc8000fffe0ff */
[----:B------:R-:W-:Y:S02]  /*2770*/  I2I.S8.S32.SAT R15, R15 ;  /* 0x0000000f000f7238 */ /* 0x000fe40000001000 */
[----:B------:R0:W3:Y:S01]  /*2780*/  F2I.NTZ R8, R4 ;  /* 0x0000000400087305 */ /* 0x0000e20000203100 */
[----:B-1----:R-:W-:Y:S02]  /*2790*/  IADD3 R11, R11, UR17, RZ ;  /* 0x000000110b0b7c10 */ /* 0x002fe4000fffe0ff */
[----:B------:R-:W-:Y:S02]  /*27a0*/  PRMT R15, R15, 0x8880, RZ ;  /* 0x000088800f0f7816 */ /* 0x000fe400000000ff */
[----:B------:R-:W-:-:S03]  /*27b0*/  I2I.S8.S32.SAT R11, R11 ;  /* 0x0000000b000b7238 */ /* 0x000fc60000001000 */
[----:B------:R1:W4:Y:S01]  /*27c0*/  F2I.NTZ R10, R5 ;  /* 0x00000005000a7305 */ /* 0x0003220000203100 */
[----:B0-----:R-:W-:Y:S01]  /*27d0*/  IMAD.U32 R4, RZ, RZ, UR8 ;  /* 0x00000008ff047e24 */ /* 0x001fe2000f8e00ff */
[----:B--2---:R-:W-:Y:S02]  /*27e0*/  IADD3 R17, R17, UR17, RZ ;  /* 0x0000001111117c10 */ /* 0x004fe4000fffe0ff */
[----:B------:R-:W-:Y:S02]  /*27f0*/  PRMT R11, R11, 0x8880, RZ ;  /* 0x000088800b0b7816 */ /* 0x000fe400000000ff */
[----:B------:R-:W-:Y:S02]  /*2800*/  I2I.S8.S32.SAT R17, R17 ;  /* 0x0000001100117238 */ /* 0x000fe40000001000 */
[----:B------:R-:W0:Y:S01]  /*2810*/  F2I.NTZ R20, R20 ;  /* 0x0000001400147305 */ /* 0x000e220000203100 */
[----:B-1----:R-:W-:Y:S01]  /*2820*/  IMAD.U32 R5, RZ, RZ, UR9 ;  /* 0x00000009ff057e24 */ /* 0x002fe2000f8e00ff */
[----:B---3--:R-:W-:Y:S01]  /*2830*/  IADD3 R8, R8, UR17, RZ ;  /* 0x0000001108087c10 */ /* 0x008fe2000fffe0ff */
[----:B------:R-:W-:Y:S01]  /*2840*/  FMUL.FTZ R5, R2, UR16 ;  /* 0x0000001002057c20 */ /* 0x000fe20008410000 */
[----:B------:R-:W-:Y:S01]  /*2850*/  PRMT R17, R17, 0x8880, RZ ;  /* 0x0000888011117816 */ /* 0x000fe200000000ff */
[----:B------:R-:W-:Y:S01]  /*2860*/  IMAD.MOV.U32 R2, RZ, RZ, R4 ;  /* 0x000000ffff027224 */ /* 0x000fe200078e0004 */
[----:B------:R-:W-:-:S02]  /*2870*/  I2I.S8.S32.SAT R8, R8 ;  /* 0x0000000800087238 */ /* 0x000fc40000001000 */
[----:B------:R-:W1:Y:S01]  /*2880*/  F2I.NTZ R9, R9 ;  /* 0x0000000900097305 */ /* 0x000e620000203100 */
[----:B----4-:R-:W-:Y:S01]  /*2890*/  IADD3 R10, R10, UR17, RZ ;  /* 0x000000110a0a7c10 */ /* 0x010fe2000fffe0ff */
[----:B------:R-:W-:Y:S01]  /*28a0*/  IMAD.WIDE R2, R0, 0x10, R2 ;  /* 0x0000001000027825 */ /* 0x000fe200078e0202 */
[----:B------:R-:W-:Y:S02]  /*28b0*/  PRMT R8, R8, 0x8880, RZ ;  /* 0x0000888008087816 */ /* 0x000fe400000000ff */
[----:B------:R-:W-:Y:S02]  /*28c0*/  I2I.S8.S32.SAT R10, R10 ;  /* 0x0000000a000a7238 */ /* 0x000fe40000001000 */
[----:B------:R-:W-:Y:S01]  /*28d0*/  IADD3 R0, R0, c[0x0][0x0], RZ ;  /* 0x0000000000007a10 */ /* 0x000fe20007ffe0ff */
[----:B------:R-:W2:Y:S01]  /*28e0*/  F2I.NTZ R6, R21 ;  /* 0x0000001500067305 */ /* 0x000ea20000203100 */
[----:B0-----:R-:W-:Y:S02]  /*28f0*/  IADD3 R20, R20, UR17, RZ ;  /* 0x0000001114147c10 */ /* 0x001fe4000fffe0ff */
[----:B------:R-:W-:-:S02]  /*2900*/  PRMT R10, R10, 0x8880, RZ ;  /* 0x000088800a0a7816 */ /* 0x000fc400000000ff */
[----:B------:R-:W-:Y:S02]  /*2910*/  I2I.S8.S32.SAT R20, R20 ;  /* 0x0000001400147238 */ /* 0x000fe40000001000 */
[----:B------:R-:W-:Y:S01]  /*2920*/  ISETP.GE.AND P0, PT, R0, UR11, PT ;  /* 0x0000000b00007c0c */ /* 0x000fe2000bf06270 */
[----:B------:R-:W0:Y:S01]  /*2930*/  F2I.NTZ R7, R22 ;  /* 0x0000001600077305 */ /* 0x000e220000203100 */
[----:B-1----:R-:W-:-:S04]  /*2940*/  IADD3 R9, R9, UR17, RZ ;  /* 0x0000001109097c10 */ /* 0x002fc8000fffe0ff */
[----:B------:R-:W-:-:S03]  /*2950*/  I2I.S8.S32.SAT R9, R9 ;  /* 0x0000000900097238 */ /* 0x000fc60000001000 */
[----:B------:R-:W1:Y:S01]  /*2960*/  F2I.NTZ R13, R13 ;  /* 0x0000000d000d7305 */ /* 0x000e620000203100 */
[----:B--2---:R-:W-:Y:S02]  /*2970*/  IADD3 R6, R6, UR17, RZ ;  /* 0x0000001106067c10 */ /* 0x004fe4000fffe0ff */
[----:B------:R-:W-:Y:S02]  /*2980*/  PRMT R9, R9, 0x8880, RZ ;  /* 0x0000888009097816 */ /* 0x000fe400000000ff */
[----:B------:R-:W-:-:S03]  /*2990*/  I2I.S8.S32.SAT R6, R6 ;  /* 0x0000000600067238 */ /* 0x000fc60000001000 */
[----:B------:R2:W3:Y:S01]  /*29a0*/  F2I.NTZ R4, R5 ;  /* 0x0000000500047305 */ /* 0x0004e20000203100 */
[----:B0-----:R-:W-:-:S04]  /*29b0*/  IADD3 R7, R7, UR17, RZ ;  /* 0x0000001107077c10 */ /* 0x001fc8000fffe0ff */
[----:B------:R-:W-:Y:S02]  /*29c0*/  I2I.S8.S32.SAT R7, R7 ;  /* 0x0000000700077238 */ /* 0x000fe40000001000 */
[----:B-1----:R-:W-:Y:S02]  /*29d0*/  IADD3 R13, R13, UR17, RZ ;  /* 0x000000110d0d7c10 */ /* 0x002fe4000fffe0ff */
[----:B--2---:R-:W-:Y:S02]  /*29e0*/  PRMT R5, R12, 0x8880, RZ ;  /* 0x000088800c057816 */ /* 0x004fe400000000ff */
[----:B------:R-:W-:Y:S02]  /*29f0*/  PRMT R12, R14, 0x8880, RZ ;  /* 0x000088800e0c7816 */ /* 0x000fe400000000ff */
[----:B------:R-:W-:Y:S02]  /*2a00*/  PRMT R14, R16, 0x8880, RZ ;  /* 0x00008880100e7816 */ /* 0x000fe400000000ff */
[----:B------:R-:W-:-:S02]  /*2a10*/  PRMT R16, R18, 0x8880, RZ ;  /* 0x0000888012107816 */ /* 0x000fc400000000ff */
[----:B------:R-:W-:Y:S02]  /*2a20*/  PRMT R18, R19, 0x8880, RZ ;  /* 0x0000888013127816 */ /* 0x000fe400000000ff */
[----:B------:R-:W-:Y:S02]  /*2a30*/  LOP3.LUT R5, R5, 0xff, RZ, 0xc0, !PT ;  /* 0x000000ff05057812 */ /* 0x000fe400078ec0ff */
[----:B------:R-:W-:Y:S02]  /*2a40*/  LOP3.LUT R16, R16, 0xff, RZ, 0xc0, !PT ;  /* 0x000000ff10107812 */ /* 0x000fe400078ec0ff */
[----:B---3--:R-:W-:Y:S02]  /*2a50*/  IADD3 R4, R4, UR17, RZ ;  /* 0x0000001104047c10 */ /* 0x008fe4000fffe0ff */
[----:B------:R-:W-:Y:S02]  /*2a60*/  LOP3.LUT R14, R14, 0xff, RZ, 0xc0, !PT ;  /* 0x000000ff0e0e7812 */ /* 0x000fe400078ec0ff */
[----:B------:R-:W-:-:S02]  /*2a70*/  PRMT R19, R20, 0x8880, RZ ;  /* 0x0000888014137816 */ /* 0x000fc400000000ff */
[----:B------:R-:W-:Y:S02]  /*2a80*/  LOP3.LUT R18, R18, 0xff, RZ, 0xc0, !PT ;  /* 0x000000ff12127812 */ /* 0x000fe400078ec0ff */
[----:B------:R-:W-:Y:S02]  /*2a90*/  PRMT R5, R12, 0x7604, R5 ;  /* 0x000076040c057816 */ /* 0x000fe40000000005 */
[----:B------:R-:W-:Y:S02]  /*2aa0*/  PRMT R12, R17, 0x7604, R16 ;  /* 0x00007604110c7816 */ /* 0x000fe40000000010 */
[----:B------:R-:W-:Y:S02]  /*2ab0*/  I2I.S8.S32.SAT R13, R13 ;  /* 0x0000000d000d7238 */ /* 0x000fe40000001000 */
[----:B------:R-:W-:Y:S02]  /*2ac0*/  I2I.S8.S32.SAT R4, R4 ;  /* 0x0000000400047238 */ /* 0x000fe40000001000 */
[----:B------:R-:W-:Y:S01]  /*2ad0*/  PRMT R16, R6, 0x8880, RZ ;  /* 0x0000888006107816 */ /* 0x000fe200000000ff */
[----:B------:R-:W-:Y:S01]  /*2ae0*/  IMAD.MOV.U32 R6, RZ, RZ, R8 ;  /* 0x000000ffff067224 */ /* 0x000fe200078e0008 */
[----:B------:R-:W-:Y:S01]  /*2af0*/  PRMT R17, R7, 0x8880, RZ ;  /* 0x0000888007117816 */ /* 0x000fe200000000ff */
[----:B------:R-:W-:Y:S01]  /*2b00*/  IMAD.MOV.U32 R7, RZ, RZ, R11 ;  /* 0x000000ffff077224 */ /* 0x000fe200078e000b */
[----:B------:R-:W-:Y:S01]  /*2b10*/  PRMT R14, R15, 0x7604, R14 ;  /* 0x000076040f0e7816 */ /* 0x000fe2000000000e */
[----:B------:R-:W-:Y:S01]  /*2b20*/  IMAD.MOV.U32 R8, RZ, RZ, R10 ;  /* 0x000000ffff087224 */ /* 0x000fe200078e000a */
[----:B------:R-:W-:Y:S01]  /*2b30*/  PRMT R15, R19, 0x7604, R18 ;  /* 0x00007604130f7816 */ /* 0x000fe20000000012 */
[----:B------:R-:W-:Y:S01]  /*2b40*/  IMAD.MOV.U32 R11, RZ, RZ, R17 ;  /* 0x000000ffff0b7224 */ /* 0x000fe200078e0011 */
[----:B------:R-:W-:-:S02]  /*2b50*/  PRMT R13, R13, 0x8880, RZ ;  /* 0x000088800d0d7816 */ /* 0x000fc400000000ff */
[----:B------:R-:W-:Y:S01]  /*2b60*/  PRMT R18, R4, 0x8880, RZ ;  /* 0x0000888004127816 */ /* 0x000fe200000000ff */
[----:B------:R-:W-:Y:S01]  /*2b70*/  IMAD.MOV.U32 R4, RZ, RZ, R9 ;  /* 0x000000ffff047224 */ /* 0x000fe200078e0009 */
[----:B------:R-:W-:Y:S01]  /*2b80*/  LOP3.LUT R7, R7, 0xff, RZ, 0xc0, !PT ;  /* 0x000000ff07077812 */ /* 0x000fe200078ec0ff */
[----:B------:R-:W-:Y:S02]  /*2b90*/  IMAD.MOV.U32 R9, RZ, RZ, R16 ;  /* 0x000000ffff097224 */ /* 0x000fe400078e0010 */
[----:B------:R-:W-:Y:S01]  /*2ba0*/  IMAD.MOV.U32 R10, RZ, RZ, R13 ;  /* 0x000000ffff0a7224 */ /* 0x000fe200078e000d */
[----:B------:R-:W-:Y:S01]  /*2bb0*/  LOP3.LUT R17, R4, 0xff, RZ, 0xc0, !PT ;  /* 0x000000ff04117812 */ /* 0x000fe200078ec0ff */
[----:B------:R-:W-:Y:S01]  /*2bc0*/  IMAD.MOV.U32 R13, RZ, RZ, R18 ;  /* 0x000000ffff0d7224 */ /* 0x000fe200078e0012 */
[----:B------:R-:W-:Y:S02]  /*2bd0*/  LOP3.LUT R9, R9, 0xff, RZ, 0xc0, !PT ;  /* 0x000000ff09097812 */ /* 0x000fe400078ec0ff */
[----:B------:R-:W-:-:S02]  /*2be0*/  LOP3.LUT R4, R11, 0xff, RZ, 0xc0, !PT ;  /* 0x000000ff0b047812 */ /* 0x000fc400078ec0ff */
[----:B------:R-:W-:Y:S02]  /*2bf0*/  PRMT R11, R8, 0x7604, R7 ;  /* 0x00007604080b7816 */ /* 0x000fe40000000007 */
[----:B------:R-:W-:Y:S02]  /*2c00*/  PRMT R6, R6, 0x7604, R17 ;  /* 0x0000760406067816 */ /* 0x000fe40000000011 */
[----:B------:R-:W-:Y:S02]  /*2c10*/  PRMT R7, R10, 0x7604, R9 ;  /* 0x000076040a077816 */ /* 0x000fe40000000009 */
[----:B------:R-:W-:Y:S02]  /*2c20*/  PRMT R8, R13, 0x7604, R4 ;  /* 0x000076040d087816 */ /* 0x000fe40000000004 */
[----:B------:R-:W-:Y:S02]  /*2c30*/  PRMT R4, R14, 0x1054, R5 ;  /* 0x000010540e047816 */ /* 0x000fe40000000005 */
[----:B------:R-:W-:-:S02]  /*2c40*/  PRMT R5, R15, 0x1054, R12 ;  /* 0x000010540f057816 */ /* 0x000fc4000000000c */
[----:B------:R-:W-:Y:S02]  /*2c50*/  PRMT R6, R11, 0x1054, R6 ;  /* 0x000010540b067816 */ /* 0x000fe40000000006 */
[----:B------:R-:W-:-:S05]  /*2c60*/  PRMT R7, R8, 0x1054, R7 ;  /* 0x0000105408077816 */ /* 0x000fca0000000007 */
[----:B------:R0:W-:Y:S01]  /*2c70*/  STG.E.128 [R2.64], R4 ;  /* 0x0000000402007986 */ /* 0x0001e2000c101d0e */
[----:B------:R-:W-:Y:S05]  /*2c80*/  @!P0 BRA `(.L_x_77) ;  /* 0xfffff77000008947 */ /* 0x000fea000383ffff */
[----:B------:R-:W-:Y:S05]  /*2c90*/  EXIT ;  /* 0x000000000000794d */ /* 0x000fea0003800000 */
.L_x_78:
        /* <DEDUP_REMOVED lines=14> */
.L_x_242:


//--------------------- .text._ZN4vllm32dynamic_scaled_int8_quant_kernelIN3c104HalfEfEEvPKT_PaPT0_i --------------------------
	.section	.text._ZN4vllm32dynamic_scaled_int8_quant_kernelIN3c104HalfEfEEvPKT_PaPT0_i,"ax",@progbits
	.sectioninfo	@"SHI_REGISTERS=26"
	.align	128
        .global         _ZN4vllm32dynamic_scaled_int8_quant_kernelIN3c104HalfEfEEvPKT_PaPT0_i
        .type           _ZN4vllm32dynamic_scaled_int8_quant_kernelIN3c104HalfEfEEvPKT_PaPT0_i,@function
        .size           _ZN4vllm32dynamic_scaled_int8_quant_kernelIN3c104HalfEfEEvPKT_PaPT0_i,(.L_x_243 - _ZN4vllm32dynamic_scaled_int8_quant_kernelIN3c104HalfEfEEvPKT_PaPT0_i)
        .other          _ZN4vllm32dynamic_scaled_int8_quant_kernelIN3c104HalfEfEEvPKT_PaPT0_i,@"STO_CUDA_ENTRY STV_DEFAULT"
_ZN4vllm32dynamic_scaled_int8_quant_kernelIN3c104HalfEfEEvPKT_PaPT0_i:
.text._ZN4vllm32dynamic_scaled_int8_quant_kernelIN3c104HalfEfEEvPKT_PaPT0_i:
        /* <DEDUP_REMOVED lines=31> */
.L_x_83:
[----:B------:R-:W-:-:S04]  /*01f0*/  IMAD.MOV.U32 R2, RZ, RZ, 0x2 ;  /* 0x00000002ff027424 */ /* 0x000fc800078e00ff */
[----:B------:R-:W-:-:S06]  /*0200*/  IMAD.WIDE R2, R5, R2, UR6 ;  /* 0x0000000605027e25 */ /* 0x000fcc000f8e0202 */
[----:B------:R-:W2:Y:S01]  /*0210*/  LDG.E.U16 R2, [R2.64] ;  /* 0x0000000e02027981 */ /* 0x000ea2000c1e1500 */
[----:B------:R-:W-:-:S04]  /*0220*/  IADD3 R5, R5, c[0x0][0x0], RZ ;  /* 0x0000000005057a10 */ /* 0x000fc80007ffe0ff */
[----:B------:R-:W-:Y:S01]  /*0230*/  ISETP.GE.AND P0, PT, R5, UR4, PT ;  /* 0x0000000405007c0c */ /* 0x000fe2000bf06270 */
[----:B--2---:R-:W-:-:S05]  /*0240*/  HADD2.F32 R7, -RZ, R2.H0_H0 ;  /* 0x20000002ff077230 */ /* 0x004fca0000004100 */
[----:B------:R-:W-:-:S07]  /*0250*/  FMNMX.FTZ R4, |R7|, R4, !PT ;  /* 0x0000000407047209 */ /* 0x000fce0007810200 */
[----:B------:R-:W-:Y:S05]  /*0260*/  @!P0 BRA `(.L_x_83) ;  /* 0xffffff8000008947 */ /* 0x000fea000383ffff */
.L_x_82:
[----:B------:R-:W-:Y:S05]  /*0270*/  BSYNC B1 ;  /* 0x0000000000017941 */ /* 0x000fea0003800000 */
.L_x_81:
        /* <DEDUP_REMOVED lines=13> */
.L_x_86:
        /* <DEDUP_REMOVED lines=20> */
[----:B------:R-:W-:Y:S01]  /*0490*/  ISETP.GE.AND P0, PT, R6, UR11, PT ;  /* 0x0000000b06007c0c */ /* 0x000fe2000bf06270 */
[----:B--2---:R-:W-:Y:S02]  /*04a0*/  HADD2.F32 R19, -RZ, R18.H0_H0 ;  /* 0x20000012ff137230 */ /* 0x004fe40000004100 */
[----:B---3--:R-:W-:-:S03]  /*04b0*/  HADD2.F32 R20, -RZ, R20.H0_H0 ;  /* 0x20000014ff147230 */ /* 0x008fc60000004100 */
[----:B------:R-:W-:Y:S01]  /*04c0*/  FMNMX.FTZ R19, |R19|, R4, !PT ;  /* 0x0000000413137209 */ /* 0x000fe20007810200 */
[----:B----4-:R-:W-:-:S03]  /*04d0*/  HADD2.F32 R4, -RZ, R21.H0_H0 ;  /* 0x20000015ff047230 */ /* 0x010fc60000004100 */
[----:B------:R-:W-:Y:S01]  /*04e0*/  FMNMX.FTZ R19, R19, |R20|, !PT ;  /* 0x4000001413137209 */ /* 0x000fe20007810000 */
[----:B-----5:R-:W-:-:S03]  /*04f0*/  HADD2.F32 R21, -RZ, R22.H0_H0 ;  /* 0x20000016ff157230 */ /* 0x020fc60000004100 */
[----:B------:R-:W-:Y:S01]  /*0500*/  FMNMX.FTZ R4, R19, |R4|, !PT ;  /* 0x4000000413047209 */ /* 0x000fe20007810000 */
[----:B------:R-:W-:-:S03]  /*0510*/  HADD2.F32 R23, -RZ, R23.H0_H0 ;  /* 0x20000017ff177230 */ /* 0x000fc60000004100 */
[----:B------:R-:W-:Y:S01]  /*0520*/  FMNMX.FTZ R4, R4, |R21|, !PT ;  /* 0x4000001504047209 */ /* 0x000fe20007810000 */
[----:B------:R-:W-:-:S03]  /*0530*/  HADD2.F32 R7, -RZ, R7.H0_H0 ;  /* 0x20000007ff077230 */ /* 0x000fc60000004100 */
[----:B------:R-:W-:Y:S01]  /*0540*/  FMNMX.FTZ R4, R4, |R23|, !PT ;  /* 0x4000001704047209 */ /* 0x000fe20007810000 */
[----:B0-----:R-:W-:-:S03]  /*0550*/  HADD2.F32 R3, -RZ, R8.H0_H0 ;  /* 0x20000008ff037230 */ /* 0x001fc60000004100 */
[----:B------:R-:W-:Y:S01]  /*0560*/  FMNMX.FTZ R4, R4, |R7|, !PT ;  /* 0x4000000704047209 */ /* 0x000fe20007810000 */
[----:B------:R-:W-:-:S03]  /*0570*/  HADD2.F32 R2, -RZ, R9.H0_H0 ;  /* 0x20000009ff027230 */ /* 0x000fc60000004100 */
        /* <DEDUP_REMOVED lines=16> */
[----:B------:R-:W-:-:S04]  /*0680*/  FMNMX.FTZ R2, R2, |R3|, !PT ;  /* 0x4000000302027209 */ /* 0x000fc80007810000 */
[----:B------:R-:W-:Y:S01]  /*0690*/  FMNMX.FTZ R4, R2, |R17|, !PT ;  /* 0x4000001102047209 */ /* 0x000fe20007810000 */
[----:B------:R-:W-:Y:S05]  /*06a0*/  @!P0 BRA `(.L_x_86) ;  /* 0xfffffca000008947 */ /* 0x000fea000383ffff */
.L_x_85:
[----:B------:R-:W-:Y:S05]  /*06b0*/  BSYNC B1 ;  /* 0x0000000000017941 */ /* 0x000fea0003800000 */
.L_x_84:
[----:B------:R-:W-:Y:S05]  /*06c0*/  @P2 BRA `(.L_x_87) ;  /* 0x000003c000002947 */ /* 0x000fea0003800000 */
[----:B------:R-:W-:Y:S02]  /*06d0*/  BSSY B1, `(.L_x_88) ;  /* 0x000000a000017945 */ /* 0x000fe40003800000 */
.L_x_89:
[----:B------:R-:W-:Y:S02]  /*06e0*/  IMAD.U32 R2, RZ, RZ, UR4 ;  /* 0x00000004ff027e24 */ /* 0x000fe4000f8e00ff */
[----:B------:R-:W-:-:S04]  /*06f0*/  IMAD.U32 R3, RZ, RZ, UR5 ;  /* 0x00000005ff037e24 */ /* 0x000fc8000f8e00ff */
[----:B------:R-:W-:-:S06]  /*0700*/  IMAD.WIDE R2, R5, 0x2, R2 ;  /* 0x0000000205027825 */ /* 0x000fcc00078e0202 */
[----:B------:R-:W2:Y:S01]  /*0710*/  LDG.E.U16 R2, [R2.64] ;  /* 0x0000000e02027981 */ /* 0x000ea2000c1e1500 */
[----:B------:R-:W-:-:S04]  /*0720*/  IADD3 R5, R5, c[0x0][0x0], RZ ;  /* 0x0000000005057a10 */ /* 0x000fc80007ffe0ff */
[----:B------:R-:W-:Y:S01]  /*0730*/  ISETP.GE.AND P0, PT, R5, UR10, PT ;  /* 0x0000000a05007c0c */ /* 0x000fe2000bf06270 */
[----:B--2---:R-:W-:-:S05]  /*0740*/  HADD2.F32 R7, -RZ, R2.H0_H0 ;  /* 0x20000002ff077230 */ /* 0x004fca0000004100 */
[----:B------:R-:W-:-:S07]  /*0750*/  FMNMX.FTZ R4, |R7|, R4, !PT ;  /* 0x0000000407047209 */ /* 0x000fce0007810200 */
[----:B------:R-:W-:Y:S05]  /*0760*/  @!P0 BRA `(.L_x_89) ;  /* 0xffffff7000008947 */ /* 0x000fea000383ffff */
[----:B------:R-:W-:Y:S05]  /*0770*/  BSYNC B1 ;  /* 0x0000000000017941 */ /* 0x000fea0003800000 */
.L_x_88:
[----:B------:R-:W-:Y:S05]  /*0780*/  BRA `(.L_x_87) ;  /* 0x0000030000007947 */ /* 0x000fea0003800000 */
.L_x_80:
        /* <DEDUP_REMOVED lines=9> */
.L_x_90:
[----:B------:R-:W-:-:S04]  /*0820*/  IMAD.MOV.U32 R7, RZ, RZ, 0x20 ;  /* 0x00000020ff077424 */ /* 0x000fc800078e00ff */
[----:B------:R-:W-:-:S05]  /*0830*/  IMAD.WIDE R6, R2, R7, UR6 ;  /* 0x0000000602067e25 */ /* 0x000fca000f8e0207 */
[----:B------:R-:W2:Y:S04]  /*0840*/  LDG.E.128 R8, [R6.64] ;  /* 0x0000000e06087981 */ /* 0x000ea8000c1e1d00 */
[----:B------:R0:W3:Y:S01]  /*0850*/  LDG.E.128 R12, [R6.64+0x10] ;  /* 0x0000100e060c7981 */ /* 0x0000e2000c1e1d00 */
[----:B------:R-:W-:-:S04]  /*0860*/  IADD3 R2, R2, c[0x0][0x0], RZ ;  /* 0x0000000002027a10 */ /* 0x000fc80007ffe0ff */
[----:B------:R-:W-:Y:S01]  /*0870*/  ISETP.GE.AND P0, PT, R2, UR4, PT ;  /* 0x0000000402007c0c */ /* 0x000fe2000bf06270 */
[--C-:B--2---:R-:W-:Y:S02]  /*0880*/  HADD2.F32 R3, -RZ, R8.reuse.H0_H0 ;  /* 0x20000008ff037230 */ /* 0x104fe40000004100 */
[----:B------:R-:W-:Y:S02]  /*0890*/  HADD2.F32 R8, -RZ, R8.H1_H1 ;  /* 0x30000008ff087230 */ /* 0x000fe40000004100 */
[----:B0-----:R-:W-:Y:S01]  /*08a0*/  HADD2.F32 R6, -RZ, R11.H1_H1 ;  /* 0x3000000bff067230 */ /* 0x001fe20000004100 */
[----:B------:R-:W-:Y:S01]  /*08b0*/  FMNMX.FTZ R3, |R3|, R4, !PT ;  /* 0x0000000403037209 */ /* 0x000fe20007810200 */
[----:B------:R-:W-:-:S03]  /*08c0*/  HADD2.F32 R4, -RZ, R9.H0_H0 ;  /* 0x20000009ff047230 */ /* 0x000fc60000004100 */
[----:B------:R-:W-:Y:S01]  /*08d0*/  FMNMX.FTZ R3, R3, |R8|, !PT ;  /* 0x4000000803037209 */ /* 0x000fe20007810000 */
[----:B------:R-:W-:-:S03]  /*08e0*/  HADD2.F32 R8, -RZ, R9.H1_H1 ;  /* 0x30000009ff087230 */ /* 0x000fc60000004100 */
[----:B------:R-:W-:Y:S01]  /*08f0*/  FMNMX.FTZ R3, R3, |R4|, !PT ;  /* 0x4000000403037209 */ /* 0x000fe20007810000 */
[--C-:B------:R-:W-:Y:S02]  /*0900*/  HADD2.F32 R4, -RZ, R10.reuse.H0_H0 ;  /* 0x2000000aff047230 */ /* 0x100fe40000004100 */
[----:B------:R-:W-:Y:S01]  /*0910*/  HADD2.F32 R10, -RZ, R10.H1_H1 ;  /* 0x3000000aff0a7230 */ /* 0x000fe20000004100 */
[----:B------:R-:W-:-:S04]  /*0920*/  FMNMX.FTZ R3, R3, |R8|, !PT ;  /* 0x4000000803037209 */ /* 0x000fc80007810000 */
[----:B------:R-:W-:Y:S01]  /*0930*/  FMNMX.FTZ R3, R3, |R4|, !PT ;  /* 0x4000000403037209 */ /* 0x000fe20007810000 */
[----:B------:R-:W-:-:S03]  /*0940*/  HADD2.F32 R4, -RZ, R11.H0_H0 ;  /* 0x2000000bff047230 */ /* 0x000fc60000004100 */
[----:B------:R-:W-:-:S04]  /*0950*/  FMNMX.FTZ R3, R3, |R10|, !PT ;  /* 0x4000000a03037209 */ /* 0x000fc80007810000 */
[----:B------:R-:W-:Y:S01]  /*0960*/  FMNMX.FTZ R3, R3, |R4|, !PT ;  /* 0x4000000403037209 */ /* 0x000fe20007810000 */
[--C-:B---3--:R-:W-:Y:S02]  /*0970*/  HADD2.F32 R4, -RZ, R12.reuse.H0_H0 ;  /* 0x2000000cff047230 */ /* 0x108fe40000004100 */
[----:B------:R-:W-:Y:S01]  /*0980*/  HADD2.F32 R12, -RZ, R12.H1_H1 ;  /* 0x3000000cff0c7230 */ /* 0x000fe20000004100 */
[----:B------:R-:W-:Y:S01]  /*0990*/  FMNMX.FTZ R3, R3, |R6|, !PT ;  /* 0x4000000603037209 */ /* 0x000fe20007810000 */
[----:B------:R-:W-:-:S03]  /*09a0*/  HADD2.F32 R6, -RZ, R13.H1_H1 ;  /* 0x3000000dff067230 */ /* 0x000fc60000004100 */
[----:B------:R-:W-:Y:S01]  /*09b0*/  FMNMX.FTZ R3, R3, |R4|, !PT ;  /* 0x4000000403037209 */ /* 0x000fe20007810000 */
[----:B------:R-:W-:-:S03]  /*09c0*/  HADD2.F32 R4, -RZ, R13.H0_H0 ;  /* 0x2000000dff047230 */ /* 0x000fc60000004100 */
[----:B------:R-:W-:-:S04]  /*09d0*/  FMNMX.FTZ R3, R3, |R12|, !PT ;  /* 0x4000000c03037209 */ /* 0x000fc80007810000 */
[----:B------:R-:W-:Y:S01]  /*09e0*/  FMNMX.FTZ R3, R3, |R4|, !PT ;  /* 0x4000000403037209 */ /* 0x000fe20007810000 */
[--C-:B------:R-:W-:Y:S02]  /*09f0*/  HADD2.F32 R4, -RZ, R14.reuse.H0_H0 ;  /* 0x2000000eff047230 */ /* 0x100fe40000004100 */
[----:B------:R-:W-:Y:S01]  /*0a00*/  HADD2.F32 R14, -RZ, R14.H1_H1 ;  /* 0x3000000eff0e7230 */ /* 0x000fe20000004100 */
[----:B------:R-:W-:-:S04]  /*0a10*/  FMNMX.FTZ R3, R3, |R6|, !PT ;  /* 0x4000000603037209 */ /* 0x000fc80007810000 */
[----:B------:R-:W-:Y:S01]  /*0a20*/  FMNMX.FTZ R3, R3, |R4|, !PT ;  /* 0x4000000403037209 */ /* 0x000fe20007810000 */
[--C-:B------:R-:W-:Y:S02]  /*0a30*/  HADD2.F32 R4, -RZ, R15.reuse.H0_H0 ;  /* 0x2000000fff047230 */ /* 0x100fe40000004100 */
[----:B------:R-:W-:Y:S01]  /*0a40*/  HADD2.F32 R15, -RZ, R15.H1_H1 ;  /* 0x3000000fff0f7230 */ /* 0x000fe20000004100 */
[----:B------:R-:W-:-:S04]  /*0a50*/  FMNMX.FTZ R3, R3, |R14|, !PT ;  /* 0x4000000e03037209 */ /* 0x000fc80007810000 */
[----:B------:R-:W-:-:S04]  /*0a60*/  FMNMX.FTZ R4, R3, |R4|, !PT ;  /* 0x4000000403047209 */ /* 0x000fc80007810000 */
[----:B------:R-:W-:Y:S01]  /*0a70*/  FMNMX.FTZ R4, R4, |R15|, !PT ;  /* 0x4000000f04047209 */ /* 0x000fe20007810000 */
[----:B------:R-:W-:Y:S05]  /*0a80*/  @!P0 BRA `(.L_x_90) ;  /* 0xfffffd9000008947 */ /* 0x000fea000383ffff */
.L_x_87:
[----:B------:R-:W-:Y:S05]  /*0a90*/  BSYNC B0 ;  /* 0x0000000000007941 */ /* 0x000fea0003800000 */
.L_x_79:
        /* <DEDUP_REMOVED lines=69> */
.L_x_92:
        /* <DEDUP_REMOVED lines=46> */
.L_x_93:
[----:B0-----:R-:W-:Y:S05]  /*11d0*/  BSYNC B0 ;  /* 0x0000000000007941 */ /* 0x001fea0003800000 */
.L_x_91:
        /* <DEDUP_REMOVED lines=32> */
.L_x_97:
[----:B------:R-:W-:-:S04]  /*13e0*/  IMAD.MOV.U32 R3, RZ, RZ, 0x2 ;  /* 0x00000002ff037424 */ /* 0x000fc800078e00ff */
[----:B------:R-:W-:-:S06]  /*13f0*/  IMAD.WIDE R2, R6, R3, UR6 ;  /* 0x0000000606027e25 */ /* 0x000fcc000f8e0203 */
[----:B------:R-:W2:Y:S02]  /*1400*/  LDG.E.U16 R2, [R2.64] ;  /* 0x0000000e02027981 */ /* 0x000ea4000c1e1500 */
[----:B0-2---:R-:W-:-:S05]  /*1410*/  HADD2.F32 R4, -RZ, R2.H0_H0 ;  /* 0x20000002ff047230 */ /* 0x005fca0000004100 */
[----:B------:R-:W-:Y:S01]  /*1420*/  FMUL.FTZ R7, R4, UR4 ;  /* 0x0000000404077c20 */ /* 0x000fe20008410000 */
[----:B------:R-:W-:-:S04]  /*1430*/  IADD3 R4, P0, R6, UR8, RZ ;  /* 0x0000000806047c10 */ /* 0x000fc8000ff1e0ff */
[C---:B------:R-:W-:Y:S01]  /*1440*/  LEA.HI.X.SX32 R5, R6.reuse, UR9, 0x1, P0 ;  /* 0x0000000906057c11 */ /* 0x040fe200080f0eff */
[----:B------:R-:W0:Y:S01]  /*1450*/  F2I.S8.NTZ R7, R7 ;  /* 0x0000000700077305 */ /* 0x000e220000202100 */
[----:B------:R-:W-:-:S04]  /*1460*/  IADD3 R6, R6, c[0x0][0x0], RZ ;  /* 0x0000000006067a10 */ /* 0x000fc80007ffe0ff */
[----:B------:R-:W-:Y:S01]  /*1470*/  ISETP.GE.AND P0, PT, R6, UR10, PT ;  /* 0x0000000a06007c0c */ /* 0x000fe2000bf06270 */
[----:B0-----:R0:W-:-:S12]  /*1480*/  STG.E.U8 [R4.64], R7 ;  /* 0x0000000704007986 */ /* 0x0011d8000c10110e */
[----:B------:R-:W-:Y:S05]  /*1490*/  @!P0 BRA `(.L_x_97) ;  /* 0xffffff4000008947 */ /* 0x000fea000383ffff */
.L_x_96:
[----:B------:R-:W-:Y:S05]  /*14a0*/  BSYNC B0 ;  /* 0x0000000000007941 */ /* 0x000fea0003800000 */
.L_x_95:
        /* <DEDUP_REMOVED lines=14> */
.L_x_100:
[----:B------:R-:W-:-:S04]  /*1590*/  IMAD.MOV.U32 R13, RZ, RZ, 0x20 ;  /* 0x00000020ff0d7424 */ /* 0x000fc800078e00ff */
[----:B------:R-:W-:-:S05]  /*15a0*/  IMAD.WIDE R12, R0, R13, UR6 ;  /* 0x00000006000c7e25 */ /* 0x000fca000f8e020d */
[----:B0-----:R-:W2:Y:S04]  /*15b0*/  LDG.E.128 R4, [R12.64] ;  /* 0x0000000e0c047981 */ /* 0x001ea8000c1e1d00 */
[----:B------:R0:W3:Y:S01]  /*15c0*/  LDG.E.128 R8, [R12.64+0x10] ;  /* 0x0000100e0c087981 */ /* 0x0000e2000c1e1d00 */
[--C-:B--2---:R-:W-:Y:S02]  /*15d0*/  HADD2.F32 R14, -RZ, R5.reuse.H0_H0 ;  /* 0x20000005ff0e7230 */ /* 0x104fe40000004100 */
[----:B------:R-:W-:Y:S02]  /*15e0*/  HADD2.F32 R15, -RZ, R5.H1_H1 ;  /* 0x30000005ff0f7230 */ /* 0x000fe40000004100 */
[--C-:B0-----:R-:W-:Y:S01]  /*15f0*/  HADD2.F32 R13, -RZ, R6.reuse.H0_H0 ;  /* 0x20000006ff0d7230 */ /* 0x101fe20000004100 */
[----:B------:R-:W-:Y:S01]  /*1600*/  FMUL.FTZ R5, R14, UR4 ;  /* 0x000000040e057c20 */ /* 0x000fe20008410000 */
[----:B------:R-:W-:Y:S01]  /*1610*/  HADD2.F32 R14, -RZ, R6.H1_H1 ;  /* 0x30000006ff0e7230 */ /* 0x000fe20000004100 */
[----:B------:R-:W-:Y:S01]  /*1620*/  FMUL.FTZ R12, R15, UR4 ;  /* 0x000000040f0c7c20 */ /* 0x000fe20008410000 */
[--C-:B------:R-:W-:Y:S01]  /*1630*/  HADD2.F32 R15, -RZ, R7.reuse.H1_H1 ;  /* 0x30000007ff0f7230 */ /* 0x100fe20000004100 */
[----:B------:R-:W-:Y:S01]  /*1640*/  FMUL.FTZ R6, R13, UR4 ;  /* 0x000000040d067c20 */ /* 0x000fe20008410000 */
[----:B---3--:R-:W-:Y:S01]  /*1650*/  HADD2.F32 R16, -RZ, R8.H1_H1 ;  /* 0x30000008ff107230 */ /* 0x008fe20000004100 */
[----:B------:R-:W-:Y:S01]  /*1660*/  FMUL.FTZ R13, R14, UR4 ;  /* 0x000000040e0d7c20 */ /* 0x000fe20008410000 */
[----:B------:R-:W-:Y:S01]  /*1670*/  HADD2.F32 R14, -RZ, R7.H0_H0 ;  /* 0x20000007ff0e7230 */ /* 0x000fe20000004100 */
[----:B------:R-:W0:Y:S01]  /*1680*/  F2I.S8.NTZ R5, R5 ;  /* 0x0000000500057305 */ /* 0x000e220000202100 */
[----:B------:R-:W-:-:S02]  /*1690*/  HADD2.F32 R17, -RZ, R9.H1_H1 ;  /* 0x30000009ff117230 */ /* 0x000fc40000004100 */
[----:B------:R-:W-:Y:S01]  /*16a0*/  HADD2.F32 R3, -RZ, R4.H0_H0 ;  /* 0x20000004ff037230 */ /* 0x000fe20000004100 */
[----:B------:R-:W-:Y:S01]  /*16b0*/  FMUL.FTZ R7, R14, UR4 ;  /* 0x000000040e077c20 */ /* 0x000fe20008410000 */
[--C-:B------:R-:W-:Y:S01]  /*16c0*/  HADD2.F32 R18, -RZ, R11.reuse.H0_H0 ;  /* 0x2000000bff127230 */ /* 0x100fe20000004100 */
[----:B------:R-:W-:Y:S01]  /*16d0*/  FMUL.FTZ R14, R15, UR4 ;  /* 0x000000040f0e7c20 */ /* 0x000fe20008410000 */
[----:B------:R-:W-:Y:S01]  /*16e0*/  HADD2.F32 R15, -RZ, R8.H0_H0 ;  /* 0x20000008ff0f7230 */ /* 0x000fe20000004100 */
[----:B------:R-:W-:Y:S01]  /*16f0*/  FMUL.FTZ R3, R3, UR4 ;  /* 0x0000000403037c20 */ /* 0x000fe20008410000 */
[----:B------:R-:W-:Y:S01]  /*1700*/  HADD2.F32 R4, -RZ, R4.H1_H1 ;  /* 0x30000004ff047230 */ /* 0x000fe20000004100 */
[----:B------:R-:W-:Y:S01]  /*1710*/  FMUL.FTZ R18, R18, UR4 ;  /* 0x0000000412127c20 */ /* 0x000fe20008410000 */
[----:B------:R-:W-:Y:S01]  /*1720*/  HADD2.F32 R11, -RZ, R11.H1_H1 ;  /* 0x3000000bff0b7230 */ /* 0x000fe20000004100 */
[----:B------:R-:W-:Y:S01]  /*1730*/  FMUL.FTZ R8, R15, UR4 ;  /* 0x000000040f087c20 */ /* 0x000fe20008410000 */
[----:B------:R-:W1:Y:S01]  /*1740*/  F2I.S8.NTZ R6, R6 ;  /* 0x0000000600067305 */ /* 0x000e620000202100 */
[----:B------:R-:W-:Y:S01]  /*1750*/  FMUL.FTZ R15, R16, UR4 ;  /* 0x00000004100f7c20 */ /* 0x000fe20008410000 */
[----:B------:R-:W-:Y:S01]  /*1760*/  HADD2.F32 R16, -RZ, R9.H0_H0 ;  /* 0x20000009ff107230 */ /* 0x000fe20000004100 */
[----:B------:R-:W-:Y:S01]  /*1770*/  FMUL.FTZ R4, R4, UR4 ;  /* 0x0000000404047c20 */ /* 0x000fe20008410000 */
[----:B0-----:R-:W-:Y:S01]  /*1780*/  LOP3.LUT R5, R5, 0xff, RZ, 0xc0, !PT ;  /* 0x000000ff05057812 */ /* 0x001fe200078ec0ff */
[----:B------:R-:W-:-:S02]  /*1790*/  FMUL.FTZ R11, R11, UR4 ;  /* 0x000000040b0b7c20 */ /* 0x000fc40008410000 */
[----:B------:R-:W-:Y:S01]  /*17a0*/  FMUL.FTZ R9, R16, UR4 ;  /* 0x0000000410097c20 */ /* 0x000fe20008410000 */
[----:B------:R-:W0:Y:S01]  /*17b0*/  F2I.S8.NTZ R3, R3 ;  /* 0x0000000300037305 */ /* 0x000e220000202100 */
[----:B------:R-:W-:Y:S01]  /*17c0*/  FMUL.FTZ R16, R17, UR4 ;  /* 0x0000000411107c20 */ /* 0x000fe20008410000 */
[--C-:B------:R-:W-:Y:S02]  /*17d0*/  HADD2.F32 R17, -RZ, R10.reuse.H0_H0 ;  /* 0x2000000aff117230 */ /* 0x100fe40000004100 */
[----:B------:R-:W-:-:S03]  /*17e0*/  HADD2.F32 R10, -RZ, R10.H1_H1 ;  /* 0x3000000aff0a7230 */ /* 0x000fc60000004100 */
[----:B------:R-:W-:Y:S01]  /*17f0*/  FMUL.FTZ R17, R17, UR4 ;  /* 0x0000000411117c20 */ /* 0x000fe20008410000 */
[----:B------:R-:W2:Y:S01]  /*1800*/  F2I.S8.NTZ R7, R7 ;  /* 0x0000000700077305 */ /* 0x000ea20000202100 */
[----:B------:R-:W-:Y:S01]  /*1810*/  FMUL.FTZ R10, R10, UR4 ;  /* 0x000000040a0a7c20 */ /* 0x000fe20008410000 */
[----:B-1----:R-:W-:-:S06]  /*1820*/  LOP3.LUT R6, R6, 0xff, RZ, 0xc0, !PT ;  /* 0x000000ff06067812 */ /* 0x002fcc00078ec0ff */
[----:B------:R-:W1:Y:S01]  /*1830*/  F2I.S8.NTZ R8, R8 ;  /* 0x0000000800087305 */ /* 0x000e620000202100 */
[----:B0-----:R-:W-:-:S07]  /*1840*/  LOP3.LUT R3, R3, 0xff, RZ, 0xc0, !PT ;  /* 0x000000ff03037812 */ /* 0x001fce00078ec0ff */
[----:B------:R-:W0:Y:S01]  /*1850*/  F2I.S8.NTZ R9, R9 ;  /* 0x0000000900097305 */ /* 0x000e220000202100 */
[----:B--2---:R-:W-:-:S07]  /*1860*/  LOP3.LUT R7, R7, 0xff, RZ, 0xc0, !PT ;  /* 0x000000ff07077812 */ /* 0x004fce00078ec0ff */
[----:B------:R-:W2:Y:S01]  /*1870*/  F2I.S8.NTZ R17, R17 ;  /* 0x0000001100117305 */ /* 0x000ea20000202100 */
[----:B-1----:R-:W-:-:S07]  /*1880*/  LOP3.LUT R8, R8, 0xff, RZ, 0xc0, !PT ;  /* 0x000000ff08087812 */ /* 0x002fce00078ec0ff */
[----:B------:R-:W1:Y:S01]  /*1890*/  F2I.S8.NTZ R18, R18 ;  /* 0x0000001200127305 */ /* 0x000e620000202100 */
[----:B0-----:R-:W-:-:S07]  /*18a0*/  LOP3.LUT R9, R9, 0xff, RZ, 0xc0, !PT ;  /* 0x000000ff09097812 */ /* 0x001fce00078ec0ff */
[----:B------:R-:W0:Y:S01]  /*18b0*/  F2I.S8.NTZ R12, R12 ;  /* 0x0000000c000c7305 */ /* 0x000e220000202100 */
[----:B--2---:R-:W-:-:S07]  /*18c0*/  LOP3.LUT R17, R17, 0xff, RZ, 0xc0, !PT ;  /* 0x000000ff11117812 */ /* 0x004fce00078ec0ff */
[----:B------:R-:W2:Y:S01]  /*18d0*/  F2I.S8.NTZ R4, R4 ;  /* 0x0000000400047305 */ /* 0x000ea20000202100 */
[----:B-1----:R-:W-:-:S07]  /*18e0*/  LOP3.LUT R18, R18, 0xff, RZ, 0xc0, !PT ;  /* 0x000000ff12127812 */ /* 0x002fce00078ec0ff */
[----:B------:R-:W1:Y:S01]  /*18f0*/  F2I.S8.NTZ R13, R13 ;  /* 0x0000000d000d7305 */ /* 0x000e620000202100 */
[----:B0-----:R-:W-:-:S07]  /*1900*/  PRMT R19, R12, 0x7604, R5 ;  /* 0x000076040c137816 */ /* 0x001fce0000000005 */
[----:B------:R-:W0:Y:S01]  /*1910*/  F2I.S8.NTZ R14, R14 ;  /* 0x0000000e000e7305 */ /* 0x000e220000202100 */
[----:B--2---:R-:W-:-:S04]  /*1920*/  PRMT R4, R4, 0x7604, R3 ;  /* 0x0000760404047816 */ /* 0x004fc80000000003 */
[----:B------:R-:W-:-:S03]  /*1930*/  PRMT R4, R19, 0x1054, R4 ;  /* 0x0000105413047816 */ /* 0x000fc60000000004 */
[----:B------:R-:W2:Y:S01]  /*1940*/  F2I.S8.NTZ R15, R15 ;  /* 0x0000000f000f7305 */ /* 0x000ea20000202100 */
[----:B-1----:R-:W-:-:S07]  /*1950*/  PRMT R5, R13, 0x7604, R6 ;  /* 0x000076040d057816 */ /* 0x002fce0000000006 */
[----:B------:R-:W1:Y:S01]  /*1960*/  F2I.S8.NTZ R16, R16 ;  /* 0x0000001000107305 */ /* 0x000e620000202100 */
[----:B0-----:R-:W-:-:S04]  /*1970*/  PRMT R14, R14, 0x7604, R7 ;  /* 0x000076040e0e7816 */ /* 0x001fc80000000007 */
[----:B------:R-:W-:-:S03]  /*1980*/  PRMT R5, R14, 0x1054, R5 ;  /* 0x000010540e057816 */ /* 0x000fc60000000005 */
[----:B------:R-:W0:Y:S01]  /*1990*/  F2I.S8.NTZ R10, R10 ;  /* 0x0000000a000a7305 */ /* 0x000e220000202100 */
[----:B--2---:R-:W-:Y:S01]  /*19a0*/  PRMT R6, R15, 0x7604, R8 ;  /* 0x000076040f067816 */ /* 0x004fe20000000008 */
[----:B------:R-:W-:-:S06]  /*19b0*/  IMAD.U32 R8, RZ, RZ, UR5 ;  /* 0x00000005ff087e24 */ /* 0x000fcc000f8e00ff */
[----:B------:R-:W2:Y:S01]  /*19c0*/  F2I.S8.NTZ R11, R11 ;  /* 0x0000000b000b7305 */ /* 0x000ea20000202100 */
[----:B-1----:R-:W-:Y:S01]  /*19d0*/  PRMT R3, R16, 0x7604, R9 ;  /* 0x0000760410037816 */ /* 0x002fe20000000009 */
[----:B------:R-:W-:-:S03]  /*19e0*/  IMAD.U32 R9, RZ, RZ, UR8 ;  /* 0x00000008ff097e24 */ /* 0x000fc6000f8e00ff */
[----:B------:R-:W-:Y:S01]  /*19f0*/  PRMT R6, R3, 0x1054, R6 ;  /* 0x0000105403067816 */ /* 0x000fe20000000006 */
[C---:B------:R-:W-:Y:S01]  /*1a00*/  IMAD.WIDE R8, R0.reuse, 0x10, R8 ;  /* 0x0000001000087825 */ /* 0x040fe200078e0208 */
[----:B------:R-:W-:Y:S02]  /*1a10*/  IADD3 R0, R0, c[0x0][0x0], RZ ;  /* 0x0000000000007a10 */ /* 0x000fe40007ffe0ff */
[----:B0-----:R-:W-:Y:S02]  /*1a20*/  PRMT R7, R10, 0x7604, R17 ;  /* 0x000076040a077816 */ /* 0x001fe40000000011 */
[----:B------:R-:W-:Y:S02]  /*1a30*/  ISETP.GE.AND P0, PT, R0, UR12, PT ;  /* 0x0000000c00007c0c */ /* 0x000fe4000bf06270 */
[----:B--2---:R-:W-:-:S04]  /*1a40*/  PRMT R18, R11, 0x7604, R18 ;  /* 0x000076040b127816 */ /* 0x004fc80000000012 */
[----:B------:R-:W-:-:S05]  /*1a50*/  PRMT R7, R18, 0x1054, R7 ;  /* 0x0000105412077816 */ /* 0x000fca0000000007 */
[----:B------:R0:W-:Y:S02]  /*1a60*/  STG.E.128 [R8.64], R4 ;  /* 0x0000000408007986 */ /* 0x0001e4000c101d0e */
[----:B------:R-:W-:Y:S05]  /*1a70*/  @!P0 BRA `(.L_x_100) ;  /* 0xfffffb1000008947 */ /* 0x000fea000383ffff */
.L_x_99:
[----:B------:R-:W-:Y:S05]  /*1a80*/  BSYNC B0 ;  /* 0x0000000000007941 */ /* 0x000fea0003800000 */
.L_x_98:
[----:B------:R-:W-:Y:S05]  /*1a90*/  @P1 EXIT ;  /* 0x000000000000194d */ /* 0x000fea0003800000 */
[----:B------:R-:W-:Y:S02]  /*1aa0*/  IMAD.MOV.U32 R0, RZ, RZ, R2 ;  /* 0x000000ffff007224 */ /* 0x000fe400078e0002 */
.L_x_101:
[----:B------:R-:W-:-:S04]  /*1ab0*/  IMAD.MOV.U32 R3, RZ, RZ, 0x2 ;  /* 0x00000002ff037424 */ /* 0x000fc800078e00ff */
[----:B------:R-:W-:-:S06]  /*1ac0*/  IMAD.WIDE R2, R0, R3, UR6 ;  /* 0x0000000600027e25 */ /* 0x000fcc000f8e0203 */
[----:B------:R-:W2:Y:S02]  /*1ad0*/  LDG.E.U16 R2, [R2.64] ;  /* 0x0000000e02027981 */ /* 0x000ea4000c1e1500 */
[----:B0-2---:R-:W-:-:S05]  /*1ae0*/  HADD2.F32 R4, -RZ, R2.H0_H0 ;  /* 0x20000002ff047230 */ /* 0x005fca0000004100 */
[----:B------:R-:W-:Y:S01]  /*1af0*/  FMUL.FTZ R6, R4, UR4 ;  /* 0x0000000404067c20 */ /* 0x000fe20008410000 */
[----:B------:R-:W-:-:S03]  /*1b00*/  IADD3 R4, P0, R0, UR5, RZ ;  /* 0x0000000500047c10 */ /* 0x000fc6000ff1e0ff */
[----:B------:R-:W0:Y:S01]  /*1b10*/  F2I.S8.NTZ R7, R6 ;  /* 0x0000000600077305 */ /* 0x000e220000202100 */
[C---:B------:R-:W-:Y:S02]  /*1b20*/  LEA.HI.X.SX32 R5, R0.reuse, UR8, 0x1, P0 ;  /* 0x0000000800057c11 */ /* 0x040fe400080f0eff */
[----:B------:R-:W-:-:S04]  /*1b30*/  IADD3 R0, R0, c[0x0][0x0], RZ ;  /* 0x0000000000007a10 */ /* 0x000fc80007ffe0ff */
[----:B------:R-:W-:Y:S01]  /*1b40*/  ISETP.GE.AND P0, PT, R0, UR11, PT ;  /* 0x0000000b00007c0c */ /* 0x000fe2000bf06270 */
[----:B0-----:R0:W-:-:S12]  /*1b50*/  STG.E.U8 [R4.64], R7 ;  /* 0x0000000704007986 */ /* 0x0011d8000c10110e */
[----:B------:R-:W-:Y:S05]  /*1b60*/  @!P0 BRA `(.L_x_101) ;  /* 0xffffff4000008947 */ /* 0x000fea000383ffff */
[----:B------:R-:W-:Y:S05]  /*1b70*/  EXIT ;  /* 0x000000000000794d */ /* 0x000fea0003800000 */
.L_x_94:
[----:B------:R-:W-:Y:S02]  /*1b80*/  USHF.R.S32.HI UR5, URZ, 0x1f, UR16 ;  /* 0x0000001f3f057899 */ /* 0x000fe40008011410 */
[----:B------:R-:W-:Y:S02]  /*1b90*/  ULDC UR10, c[0x0][0x178] ;  /* 0x00005e00000a7ab9 */ /* 0x000fe40000000800 */
[----:B------:R-:W-:-:S04]  /*1ba0*/  ULEA.HI UR5, UR5, UR10, URZ, 0x4 ;  /* 0x0000000a05057291 */ /* 0x000fc8000f8f203f */
[----:B------:R-:W-:-:S06]  /*1bb0*/  USHF.R.S32.HI UR5, URZ, 0x4, UR5 ;  /* 0x000000043f057899 */ /* 0x000fcc0008011405 */
[----:B------:R-:W-:-:S13]  /*1bc0*/  ISETP.GE.AND P0, PT, R0, UR5, PT ;  /* 0x0000000500007c0c */ /* 0x000fda000bf06270 */
[----:B------:R-:W-:Y:S05]  /*1bd0*/  @P0 EXIT ;  /* 0x000000000000094d */ /* 0x000fea0003800000 */
.L_x_102:
[----:B------:R-:W-:-:S04]  /*1be0*/  IMAD.MOV.U32 R13, RZ, RZ, 0x20 ;  /* 0x00000020ff0d7424 */ /* 0x000fc800078e00ff */
[----:B------:R-:W-:-:S05]  /*1bf0*/  IMAD.WIDE R12, R0, R13, UR6 ;  /* 0x00000006000c7e25 */ /* 0x000fca000f8e020d */
[----:B------:R-:W2:Y:S04]  /*1c00*/  LDG.E.128 R8, [R12.64] ;  /* 0x0000000e0c087981 */ /* 0x000ea8000c1e1d00 */
[----:B0-----:R2:W3:Y:S02]  /*1c10*/  LDG.E.128 R4, [R12.64+0x10] ;  /* 0x0000100e0c047981 */ /* 0x0014e4000c1e1d00 */
[--C-:B--2---:R-:W-:Y:S02]  /*1c20*/  HADD2.F32 R12, -RZ, R10.reuse.H0_H0 ;  /* 0x2000000aff0c7230 */ /* 0x104fe40000004100 */
[----:B------:R-:W-:Y:S02]  /*1c30*/  HADD2.F32 R13, -RZ, R10.H1_H1 ;  /* 0x3000000aff0d7230 */ /* 0x000fe40000004100 */
[--C-:B------:R-:W-:Y:S01]  /*1c40*/  HADD2.F32 R2, -RZ, R8.reuse.H0_H0 ;  /* 0x20000008ff027230 */ /* 0x100fe20000004100 */
[----:B------:R-:W-:Y:S01]  /*1c50*/  FMUL.FTZ R10, R12, UR4 ;  /* 0x000000040c0a7c20 */ /* 0x000fe20008410000 */
[--C-:B------:R-:W-:Y:S01]  /*1c60*/  HADD2.F32 R14, -RZ, R11.reuse.H1_H1 ;  /* 0x3000000bff0e7230 */ /* 0x100fe20000004100 */
[----:B------:R-:W-:Y:S01]  /*1c70*/  FMUL.FTZ R12, R13, UR4 ;  /* 0x000000040d0c7c20 */ /* 0x000fe20008410000 */
[----:B------:R-:W-:Y:S01]  /*1c80*/  HADD2.F32 R13, -RZ, R11.H0_H0 ;  /* 0x2000000bff0d7230 */ /* 0x000fe20000004100 */
[----:B------:R-:W-:Y:S01]  /*1c90*/  FMUL.FTZ R2, R2, UR4 ;  /* 0x0000000402027c20 */ /* 0x000fe20008410000 */
[----:B------:R-:W-:Y:S01]  /*1ca0*/  HADD2.F32 R8, -RZ, R8.H1_H1 ;  /* 0x30000008ff087230 */ /* 0x000fe20000004100 */
[----:B------:R-:W0:Y:S01]  /*1cb0*/  F2I.S8.NTZ R10, R10 ;  /* 0x0000000a000a7305 */ /* 0x000e220000202100 */
[----:B---3--:R-:W-:Y:S01]  /*1cc0*/  HADD2.F32 R15, -RZ, R4.H1_H1 ;  /* 0x30000004ff0f7230 */ /* 0x008fe20000004100 */
[----:B------:R-:W-:Y:S01]  /*1cd0*/  FMUL.FTZ R11, R13, UR4 ;  /* 0x000000040d0b7c20 */ /* 0x000fe20008410000 */
[----:B------:R-:W-:Y:S01]  /*1ce0*/  HADD2.F32 R16, -RZ, R6.H0_H0 ;  /* 0x20000006ff107230 */ /* 0x000fe20000004100 */
[----:B------:R-:W-:Y:S01]  /*1cf0*/  FMUL.FTZ R13, R14, UR4 ;  /* 0x000000040e0d7c20 */ /* 0x000fe20008410000 */
[----:B------:R-:W-:Y:S01]  /*1d00*/  HADD2.F32 R14, -RZ, R4.H0_H0 ;  /* 0x20000004ff0e7230 */ /* 0x000fe20000004100 */
[----:B------:R-:W-:Y:S01]  /*1d10*/  FMUL.FTZ R3, R8, UR4 ;  /* 0x0000000408037c20 */ /* 0x000fe20008410000 */
[--C-:B------:R-:W-:Y:S01]  /*1d20*/  HADD2.F32 R8, -RZ, R9.reuse.H0_H0 ;  /* 0x20000009ff087230 */ /* 0x100fe20000004100 */
[----:B------:R-:W1:Y:S01]  /*1d30*/  F2I.S8.NTZ R2, R2 ;  /* 0x0000000200027305 */ /* 0x000e620000202100 */
[----:B------:R-:W-:Y:S01]  /*1d40*/  HADD2.F32 R9, -RZ, R9.H1_H1 ;  /* 0x30000009ff097230 */ /* 0x000fe20000004100 */
[----:B------:R-:W-:Y:S01]  /*1d50*/  FMUL.FTZ R4, R14, UR4 ;  /* 0x000000040e047c20 */ /* 0x000fe20008410000 */
[----:B------:R-:W-:Y:S01]  /*1d60*/  HADD2.F32 R17, -RZ, R7.H0_H0 ;  /* 0x20000007ff117230 */ /* 0x000fe20000004100 */
[----:B------:R-:W-:Y:S01]  /*1d70*/  FMUL.FTZ R8, R8, UR4 ;  /* 0x0000000408087c20 */ /* 0x000fe20008410000 */
[----:B------:R-:W-:Y:S01]  /*1d80*/  HADD2.F32 R6, -RZ, R6.H1_H1 ;  /* 0x30000006ff067230 */ /* 0x000fe20000004100 */
[----:B------:R-:W-:Y:S01]  /*1d90*/  FMUL.FTZ R14, R15, UR4 ;  /* 0x000000040f0e7c20 */ /* 0x000fe20008410000 */
[--C-:B------:R-:W-:Y:S01]  /*1da0*/  HADD2.F32 R15, -RZ, R5.reuse.H0_H0 ;  /* 0x20000005ff0f7230 */ /* 0x100fe20000004100 */
[----:B------:R-:W-:Y:S01]  /*1db0*/  FMUL.FTZ R9, R9, UR4 ;  /* 0x0000000409097c20 */ /* 0x000fe20008410000 */
[----:B------:R-:W-:Y:S01]  /*1dc0*/  HADD2.F32 R5, -RZ, R5.H1_H1 ;  /* 0x30000005ff057230 */ /* 0x000fe20000004100 */
[----:B------:R-:W2:Y:S01]  /*1dd0*/  F2I.S8.NTZ R8, R8 ;  /* 0x0000000800087305 */ /* 0x000ea20000202100 */
[----:B------:R-:W-:Y:S01]  /*1de0*/  HADD2.F32 R7, -RZ, R7.H1_H1 ;  /* 0x30000007ff077230 */ /* 0x000fe20000004100 */
[----:B------:R-:W-:Y:S01]  /*1df0*/  FMUL.FTZ R15, R15, UR4 ;  /* 0x000000040f0f7c20 */ /* 0x000fe20008410000 */
[----:B0-----:R-:W-:Y:S01]  /*1e00*/  LOP3.LUT R19, R10, 0xff, RZ, 0xc0, !PT ;  /* 0x000000ff0a137812 */ /* 0x001fe200078ec0ff */
[----:B------:R-:W-:-:S02]  /*1e10*/  FMUL.FTZ R16, R16, UR4 ;  /* 0x0000000410107c20 */ /* 0x000fc40008410000 */
[----:B------:R-:W-:Y:S01]  /*1e20*/  FMUL.FTZ R17, R17, UR4 ;  /* 0x0000000411117c20 */ /* 0x000fe20008410000 */
[----:B-1----:R-:W-:Y:S01]  /*1e30*/  LOP3.LUT R18, R2, 0xff, RZ, 0xc0, !PT ;  /* 0x000000ff02127812 */ /* 0x002fe200078ec0ff */
[----:B------:R-:W0:Y:S01]  /*1e40*/  F2I.S8.NTZ R11, R11 ;  /* 0x0000000b000b7305 */ /* 0x000e220000202100 */
[----:B------:R-:W-:Y:S02]  /*1e50*/  FMUL.FTZ R5, R5, UR4 ;  /* 0x0000000405057c20 */ /* 0x000fe40008410000 */
[----:B------:R-:W-:Y:S02]  /*1e60*/  FMUL.FTZ R6, R6, UR4 ;  /* 0x0000000406067c20 */ /* 0x000fe40008410000 */
[----:B------:R-:W-:-:S03]  /*1e70*/  FMUL.FTZ R7, R7, UR4 ;  /* 0x0000000407077c20 */ /* 0x000fc60008410000 */
[----:B------:R-:W1:Y:S01]  /*1e80*/  F2I.S8.NTZ R9, R9 ;  /* 0x0000000900097305 */ /* 0x000e620000202100 */
[----:B--2---:R-:W-:-:S07]  /*1e90*/  LOP3.LUT R8, R8, 0xff, RZ, 0xc0, !PT ;  /* 0x000000ff08087812 */ /* 0x004fce00078ec0ff */
[----:B------:R-:W2:Y:S01]  /*1ea0*/  F2I.S8.NTZ R4, R4 ;  /* 0x0000000400047305 */ /* 0x000ea20000202100 */
[----:B0-----:R-:W-:-:S07]  /*1eb0*/  LOP3.LUT R2, R11, 0xff, RZ, 0xc0, !PT ;  /* 0x000000ff0b027812 */ /* 0x001fce00078ec0ff */
[----:B------:R-:W0:Y:S01]  /*1ec0*/  F2I.S8.NTZ R3, R3 ;  /* 0x0000000300037305 */ /* 0x000e220000202100 */
[----:B-1----:R-:W-:-:S07]  /*1ed0*/  PRMT R11, R9, 0x7604, R8 ;  /* 0x00007604090b7816 */ /* 0x002fce0000000008 */
[----:B------:R-:W1:Y:S01]  /*1ee0*/  F2I.S8.NTZ R13, R13 ;  /* 0x0000000d000d7305 */ /* 0x000e620000202100 */
[----:B--2---:R-:W-:-:S07]  /*1ef0*/  LOP3.LUT R9, R4, 0xff, RZ, 0xc0, !PT ;  /* 0x000000ff04097812 */ /* 0x004fce00078ec0ff */
[----:B------:R-:W2:Y:S01]  /*1f00*/  F2I.S8.NTZ R15, R15 ;  /* 0x0000000f000f7305 */ /* 0x000ea20000202100 */
[----:B0-----:R-:W-:-:S07]  /*1f10*/  PRMT R18, R3, 0x7604, R18 ;  /* 0x0000760403127816 */ /* 0x001fce0000000012 */
[----:B------:R-:W0:Y:S01]  /*1f20*/  F2I.S8.NTZ R16, R16 ;  /* 0x0000001000107305 */ /* 0x000e220000202100 */
[----:B-1----:R-:W-:-:S07]  /*1f30*/  PRMT R13, R13, 0x7604, R2 ;  /* 0x000076040d0d7816 */ /* 0x002fce0000000002 */
        /* <DEDUP_REMOVED lines=19> */
[----:B------:R-:W-:Y:S02]  /*2070*/  PRMT R5, R13, 0x1054, R12 ;  /* 0x000010540d057816 */ /* 0x000fe4000000000c */
[----:B0-----:R-:W-:-:S04]  /*2080*/  PRMT R9, R14, 0x7604, R9 ;  /* 0x000076040e097816 */ /* 0x001fc80000000009 */
[----:B------:R-:W-:-:S05]  /*2090*/  PRMT R6, R8, 0x1054, R9 ;  /* 0x0000105408067816 */ /* 0x000fca0000000009 */
[----:B------:R0:W-:Y:S01]  /*20a0*/  STG.E.128 [R2.64], R4 ;  /* 0x0000000402007986 */ /* 0x0001e2000c101d0e */
[----:B------:R-:W-:Y:S05]  /*20b0*/  @!P0 BRA `(.L_x_102) ;  /* 0xfffffb2000008947 */ /* 0x000fea000383ffff */
[----:B------:R-:W-:Y:S05]  /*20c0*/  EXIT ;  /* 0x000000000000794d */ /* 0x000fea0003800000 */
.L_x_103:
        /* <DEDUP_REMOVED lines=11> */
.L_x_243:


//--------------------- .text._ZN4vllm36dynamic_scaled_int8_azp_quant_kernelIffiEEvPKT_PaPT0_PT1_i --------------------------
	.section	.text._ZN4vllm36dynamic_scaled_int8_azp_quant_kernelIffiEEvPKT_PaPT0_PT1_i,"ax",@progbits
	.sectioninfo	@"SHI_REGISTERS=32"
	.align	128
        .global         _ZN4vllm36dynamic_scaled_int8_azp_quant_kernelIffiEEvPKT_PaPT0_PT1_i
        .type           _ZN4vllm36dynamic_scaled_int8_azp_quant_kernelIffiEEvPKT_PaPT0_PT1_i,@function
        .size           _ZN4vllm36dynamic_scaled_int8_azp_quant_kernelIffiEEvPKT_PaPT0_PT1_i,(.L_x_244 - _ZN4vllm36dynamic_scaled_int8_azp_quant_kernelIffiEEvPKT_PaPT0_PT1_i)
        .other          _ZN4vllm36dynamic_scaled_int8_azp_quant_kernelIffiEEvPKT_PaPT0_PT1_i,@"STO_CUDA_ENTRY STV_DEFAULT"
_ZN4vllm36dynamic_scaled_int8_azp_quant_kernelIffiEEvPKT_PaPT0_PT1_i:
.text._ZN4vllm36dynamic_scaled_int8_azp_quant_kernelIffiEEvPKT_PaPT0_PT1_i:
        /* <DEDUP_REMOVED lines=9> */
[----:B------:R-:W-:Y:S01]  /*0090*/  PLOP3.LUT P0, PT, PT, PT, UP0, 0x80, 0x0 ;  /* 0x000000000000781c */ /* 0x000fe20003f0f008 */
[----:B0-----:R-:W-:-:S02]  /*00a0*/  UIMAD.WIDE.U32 UR6, UR12, UR20, URZ ;  /* 0x000000140c0672a5 */ /* 0x001fc4000f8e003f */
[----:B------:R-:W-:Y:S02]  /*00b0*/  UIMAD UR16, UR5, UR12, URZ ;  /* 0x0000000c051072a4 */ /* 0x000fe4000f8e023f */
[----:B------:R-:W-:Y:S02]  /*00c0*/  ULEA UR4, UP1, UR6, UR8, 0x2 ;  /* 0x0000000806047291 */ /* 0x000fe4000f82103f */
[----:B------:R-:W-:-:S04]  /*00d0*/  UIADD3 UR11, UR7, UR16, URZ ;  /* 0x00000010070b7290 */ /* 0x000fc8000fffe03f */
[----:B------:R-:W-:Y:S01]  /*00e0*/  IMAD.U32 R0, RZ, RZ, UR4 ;  /* 0x00000004ff007e24 */ /* 0x000fe2000f8e00ff */
[----:B------:R-:W-:-:S04]  /*00f0*/  USHF.L.U64.HI UR5, UR6, 0x2, UR11 ;  /* 0x0000000206057899 */ /* 0x000fc8000801020b */
[----:B------:R-:W-:Y:S01]  /*0100*/  LOP3.LUT R0, R0, 0x3f, RZ, 0xc0, !PT ;  /* 0x0000003f00007812 */ /* 0x000fe200078ec0ff */
[----:B------:R-:W-:-:S03]  /*0110*/  UIADD3.X UR5, UR5, UR9, URZ, UP1, !UPT ;  /* 0x0000000905057290 */ /* 0x000fc60008ffe43f */
[----:B------:R-:W-:-:S13]  /*0120*/  ISETP.NE.AND P1, PT, R0, RZ, PT ;  /* 0x000000ff0000720c */ /* 0x000fda0003f25270 */
[----:B------:R-:W-:Y:S05]  /*0130*/  @!P0 BRA !P1, `(.L_x_105) ;  /* 0x0000168000008947 */ /* 0x000fea0004800000 */
        /* <DEDUP_REMOVED lines=11> */
[----:B------:R-:W0:Y:S01]  /*01f0*/  I2F.U32.RP R0, c[0x0][0x0] ;  /* 0x0000000000007b06 */ /* 0x000e220000209000 */
[----:B------:R-:W-:Y:S01]  /*0200*/  LOP3.LUT R3, RZ, UR10, RZ, 0x33, !PT ;  /* 0x0000000aff037c12 */ /* 0x000fe2000f8e33ff */
[----:B------:R-:W-:Y:S01]  /*0210*/  BSSY B2, `(.L_x_108) ;  /* 0x000002c000027945 */ /* 0x000fe20003800000 */
[----:B------:R-:W-:Y:S01]  /*0220*/  ISETP.NE.U32.AND P3, PT, RZ, c[0x0][0x0], PT ;  /* 0x00000000ff007a0c */ /* 0x000fe20003f65070 */
[----:B------:R-:W-:Y:S01]  /*0230*/  IMAD.MOV.U32 R27, RZ, RZ, -0x800001 ;  /* 0xff7fffffff1b7424 */ /* 0x000fe200078e00ff */
[----:B------:R-:W-:Y:S01]  /*0240*/  IADD3 R3, -R2, -0x2, -R3 ;  /* 0xfffffffe02037810 */ /* 0x000fe20007ffe903 */
[----:B------:R-:W-:Y:S02]  /*0250*/  IMAD.MOV.U32 R26, RZ, RZ, 0x7f7fffff ;  /* 0x7f7fffffff1a7424 */ /* 0x000fe400078e00ff */
[----:B0-----:R-:W0:Y:S02]  /*0260*/  MUFU.RCP R0, R0 ;  /* 0x0000000000007308 */ /* 0x001e240000001000 */
[----:B0-----:R-:W-:-:S06]  /*0270*/  IADD3 R4, R0, 0xffffffe, RZ ;  /* 0x0ffffffe00047810 */ /* 0x001fcc0007ffe0ff */
[----:B------:R0:W1:Y:S02]  /*0280*/  F2I.FTZ.U32.TRUNC.NTZ R5, R4 ;  /* 0x0000000400057305 */ /* 0x000064000021f000 */
[----:B0-----:R-:W-:Y:S02]  /*0290*/  IMAD.MOV.U32 R4, RZ, RZ, RZ ;  /* 0x000000ffff047224 */ /* 0x001fe400078e00ff */
[----:B-1----:R-:W-:-:S04]  /*02a0*/  IMAD.MOV R7, RZ, RZ, -R5 ;  /* 0x000000ffff077224 */ /* 0x002fc800078e0a05 */
[----:B------:R-:W-:-:S04]  /*02b0*/  IMAD R7, R7, c[0x0][0x0], RZ ;  /* 0x0000000007077a24 */ /* 0x000fc800078e02ff */
[----:B------:R-:W-:-:S06]  /*02c0*/  IMAD.HI.U32 R6, R5, R7, R4 ;  /* 0x0000000705067227 */ /* 0x000fcc00078e0004 */
[----:B------:R-:W-:-:S04]  /*02d0*/  IMAD.HI.U32 R6, R6, R3, RZ ;  /* 0x0000000306067227 */ /* 0x000fc800078e00ff */
[----:B------:R-:W-:-:S04]  /*02e0*/  IMAD.MOV R0, RZ, RZ, -R6 ;  /* 0x000000ffff007224 */ /* 0x000fc800078e0a06 */
[----:B------:R-:W-:-:S05]  /*02f0*/  IMAD R3, R0, c[0x0][0x0], R3 ;  /* 0x0000000000037a24 */ /* 0x000fca00078e0203 */
[----:B------:R-:W-:-:S13]  /*0300*/  ISETP.GE.U32.AND P1, PT, R3, c[0x0][0x0], PT ;  /* 0x0000000003007a0c */ /* 0x000fda0003f26070 */
[----:B------:R-:W-:Y:S02]  /*0310*/  @P1 IADD3 R3, R3, -c[0x0][0x0], RZ ;  /* 0x8000000003031a10 */ /* 0x000fe40007ffe0ff */
[----:B------:R-:W-:Y:S02]  /*0320*/  @P1 IADD3 R6, R6, 0x1, RZ ;  /* 0x0000000106061810 */ /* 0x000fe40007ffe0ff */
[----:B------:R-:W-:-:S13]  /*0330*/  ISETP.GE.U32.AND P2, PT, R3, c[0x0][0x0], PT ;  /* 0x0000000003007a0c */ /* 0x000fda0003f46070 */
[----:B------:R-:W-:Y:S02]  /*0340*/  @P2 IADD3 R6, R6, 0x1, RZ ;  /* 0x0000000106062810 */ /* 0x000fe40007ffe0ff */
[----:B------:R-:W-:-:S04]  /*0350*/  @!P3 LOP3.LUT R6, RZ, c[0x0][0x0], RZ, 0x33, !PT ;  /* 0x00000000ff06ba12 */ /* 0x000fc800078e33ff */
[C---:B------:R-:W-:Y:S02]  /*0360*/  IADD3 R0, R6.reuse, 0x1, RZ ;  /* 0x0000000106007810 */ /* 0x040fe40007ffe0ff */
[----:B------:R-:W-:Y:S02]  /*0370*/  ISETP.GE.U32.AND P2, PT, R6, 0x3, PT ;  /* 0x000000030600780c */ /* 0x000fe40003f46070 */
[----:B------:R-:W-:Y:S01]  /*0380*/  LOP3.LUT P1, R3, R0, 0x3, RZ, 0xc0, !PT ;  /* 0x0000000300037812 */ /* 0x000fe2000782c0ff */
[----:B------:R-:W-:-:S12]  /*0390*/  IMAD.MOV.U32 R0, RZ, RZ, R2 ;  /* 0x000000ffff007224 */ /* 0x000fd800078e0002 */
[----:B------:R-:W-:Y:S05]  /*03a0*/  @!P1 BRA `(.L_x_109) ;  /* 0x0000012000009947 */ /* 0x000fea0003800000 */
[C---:B------:R-:W-:Y:S01]  /*03b0*/  IADD3 R5, P1, R2.reuse, UR6, RZ ;  /* 0x0000000602057c10 */ /* 0x040fe2000ff3e0ff */
[----:B------:R-:W-:Y:S02]  /*03c0*/  IMAD.MOV.U32 R0, RZ, RZ, R2 ;  /* 0x000000ffff007224 */ /* 0x000fe400078e0002 */
[----:B------:R-:W-:Y:S01]  /*03d0*/  IMAD.MOV.U32 R27, RZ, RZ, -0x800001 ;  /* 0xff7fffffff1b7424 */ /* 0x000fe200078e00ff */
[----:B------:R-:W-:Y:S01]  /*03e0*/  LEA.HI.X.SX32 R6, R2, UR11, 0x1, P1 ;  /* 0x0000000b02067c11 */ /* 0x000fe200088f0eff */
[----:B------:R-:W-:Y:S01]  /*03f0*/  IMAD.MOV.U32 R26, RZ, RZ, 0x7f7fffff ;  /* 0x7f7fffffff1a7424 */ /* 0x000fe200078e00ff */
[----:B------:R-:W-:-:S04]  /*0400*/  LEA R4, P1, R5, c[0x0][0x160], 0x2 ;  /* 0x0000580005047a11 */ /* 0x000fc800078210ff */
[----:B------:R-:W-:-:S03]  /*0410*/  LEA.HI.X R5, R5, c[0x0][0x164], R6, 0x2, P1 ;  /* 0x0000590005057a11 */ /* 0x000fc600008f1406 */
.L_x_110:
[----:B------:R-:W-:Y:S02]  /*0420*/  IMAD.MOV.U32 R6, RZ, RZ, R4 ;  /* 0x000000ffff067224 */ /* 0x000fe400078e0004 */
[----:B------:R-:W-:-:S05]  /*0430*/  IMAD.MOV.U32 R7, RZ, RZ, R5 ;  /* 0x000000ffff077224 */ /* 0x000fca00078e0005 */
[----:B------:R-:W2:Y:S01]  /*0440*/  LDG.E R8, [R6.64] ;  /* 0x0000000e06087981 */ /* 0x000ea2000c1e1900 */
[----:B------:R-:W-:Y:S01]  /*0450*/  IADD3 R3, R3, -0x1, RZ ;  /* 0xffffffff03037810 */ /* 0x000fe20007ffe0ff */
[----:B------:R-:W-:Y:S01]  /*0460*/  IMAD.MOV.U32 R5, RZ, RZ, c[0x0][0x0] ;  /* 0x00000000ff057624 */ /* 0x000fe200078e00ff */
[----:B------:R-:W-:Y:S02]  /*0470*/  IADD3 R0, R0, c[0x0][0x0], RZ ;  /* 0x0000000000007a10 */ /* 0x000fe40007ffe0ff */
[----:B------:R-:W-:Y:S01]  /*0480*/  ISETP.NE.AND P1, PT, R3, RZ, PT ;  /* 0x000000ff0300720c */ /* 0x000fe20003f25270 */
[----:B------:R-:W-:Y:S01]  /*0490*/  IMAD.WIDE R4, R5, 0x4, R6 ;  /* 0x0000000405047825 */ /* 0x000fe200078e0206 */
[C---:B--2---:R-:W-:Y:S02]  /*04a0*/  FMNMX.FTZ R26, R8.reuse, R26, PT ;  /* 0x0000001a081a7209 */ /* 0x044fe40003810000 */
[----:B------:R-:W-:-:S09]  /*04b0*/  FMNMX.FTZ R27, R8, R27, !PT ;  /* 0x0000001b081b7209 */ /* 0x000fd20007810000 */
[----:B------:R-:W-:Y:S05]  /*04c0*/  @P1 BRA `(.L_x_110) ;  /* 0xffffff5000001947 */ /* 0x000fea000383ffff */
.L_x_109:
[----:B------:R-:W-:Y:S05]  /*04d0*/  BSYNC B2 ;  /* 0x0000000000027941 */ /* 0x000fea0003800000 */
.L_x_108:
[----:B------:R-:W-:Y:S05]  /*04e0*/  @!P2 BRA `(.L_x_107) ;  /* 0x000001700000a947 */ /* 0x000fea0003800000 */
.L_x_111:
[----:B------:R-:W-:Y:S02]  /*04f0*/  IMAD.MOV.U32 R5, RZ, RZ, 0x4 ;  /* 0x00000004ff057424 */ /* 0x000fe400078e00ff */
[----:B------:R-:W-:Y:S02]  /*0500*/  IMAD.MOV.U32 R11, RZ, RZ, c[0x0][0x0] ;  /* 0x00000000ff0b7624 */ /* 0x000fe400078e00ff */
[----:B------:R-:W-:-:S06]  /*0510*/  IMAD.WIDE R4, R0, R5, UR4 ;  /* 0x0000000400047e25 */ /* 0x000fcc000f8e0205 */
[C---:B------:R-:W-:Y:S02]  /*0520*/  IMAD.WIDE R6, R11.reuse, 0x4, R4 ;  /* 0x000000040b067825 */ /* 0x040fe400078e0204 */
[----:B------:R-:W2:Y:S04]  /*0530*/  LDG.E R4, [R4.64] ;  /* 0x0000000e04047981 */ /* 0x000ea8000c1e1900 */
[C---:B------:R-:W-:Y:S02]  /*0540*/  IMAD.WIDE R8, R11.reuse, 0x4, R6 ;  /* 0x000000040b087825 */ /* 0x040fe400078e0206 */
[----:B------:R-:W3:Y:S04]  /*0550*/  LDG.E R6, [R6.64] ;  /* 0x0000000e06067981 */ /* 0x000ee8000c1e1900 */
[----:B------:R-:W-:-:S02]  /*0560*/  IMAD.WIDE R10, R11, 0x4, R8 ;  /* 0x000000040b0a7825 */ /* 0x000fc400078e0208 */
[----:B------:R-:W4:Y:S04]  /*0570*/  LDG.E R8, [R8.64] ;  /* 0x0000000e08087981 */ /* 0x000f28000c1e1900 */
[----:B------:R-:W5:Y:S01]  /*0580*/  LDG.E R10, [R10.64] ;  /* 0x0000000e0a0a7981 */ /* 0x000f62000c1e1900 */
[----:B------:R-:W-:-:S04]  /*0590*/  IMAD.MOV.U32 R3, RZ, RZ, c[0x0][0x0] ;  /* 0x00000000ff037624 */ /* 0x000fc800078e00ff */
[----:B------:R-:W-:-:S04]  /*05a0*/  IMAD R0, R3, 0x2, R0 ;  /* 0x0000000203007824 */ /* 0x000fc800078e0200 */
[----:B------:R-:W-:-:S05]  /*05b0*/  IMAD R0, R3, 0x2, R0 ;  /* 0x0000000203007824 */ /* 0x000fca00078e0200 */
[----:B------:R-:W-:Y:S02]  /*05c0*/  ISETP.GE.AND P1, PT, R0, UR10, PT ;  /* 0x0000000a00007c0c */ /* 0x000fe4000bf26270 */
[C---:B--2---:R-:W-:Y:S02]  /*05d0*/  FMNMX.FTZ R26, R4.reuse, R26, PT ;  /* 0x0000001a041a7209 */ /* 0x044fe40003810000 */
[----:B------:R-:W-:Y:S02]  /*05e0*/  FMNMX.FTZ R27, R4, R27, !PT ;  /* 0x0000001b041b7209 */ /* 0x000fe40007810000 */
[-C--:B---3--:R-:W-:Y:S02]  /*05f0*/  FMNMX.FTZ R26, R26, R6.reuse, PT ;  /* 0x000000061a1a7209 */ /* 0x088fe40003810000 */
[----:B------:R-:W-:Y:S02]  /*0600*/  FMNMX.FTZ R27, R27, R6, !PT ;  /* 0x000000061b1b7209 */ /* 0x000fe40007810000 */
[----:B----4-:R-:W-:-:S02]  /*0610*/  FMNMX.FTZ R26, R26, R8, PT ;  /* 0x000000081a1a7209 */ /* 0x010fc40003810000 */
[----:B------:R-:W-:Y:S02]  /*0620*/  FMNMX.FTZ R27, R27, R8, !PT ;  /* 0x000000081b1b7209 */ /* 0x000fe40007810000 */
[-C--:B-----5:R-:W-:Y:S02]  /*0630*/  FMNMX.FTZ R26, R26, R10.reuse, PT ;  /* 0x0000000a1a1a7209 */ /* 0x0a0fe40003810000 */
[----:B------:R-:W-:Y:S01]  /*0640*/  FMNMX.FTZ R27, R27, R10, !PT ;  /* 0x0000000a1b1b7209 */ /* 0x000fe20007810000 */
[----:B------:R-:W-:Y:S05]  /*0650*/  @!P1 BRA `(.L_x_111) ;  /* 0xfffffe9000009947 */ /* 0x000fea000383ffff */
.L_x_107:
[----:B------:R-:W-:Y:S05]  /*0660*/  BSYNC B1 ;  /* 0x0000000000017941 */ /* 0x000fea0003800000 */
.L_x_106:
[----:B------:R-:W-:Y:S01]  /*0670*/  ULDC UR11, c[0x0][0x180] ;  /* 0x00006000000b7ab9 */ /* 0x000fe20000000800 */
[----:B------:R-:W-:Y:S01]  /*0680*/  BSSY B1, `(.L_x_112) ;  /* 0x00000c2000017945 */ /* 0x000fe20003800000 */
[----:B------:R-:W-:Y:S02]  /*0690*/  UIADD3 UR11, -UR10, UR11, URZ ;  /* 0x0000000b0a0b7290 */ /* 0x000fe4000fffe13f */
[----:B------:R-:W-:Y:S02]  /*06a0*/  USHF.R.S32.HI UR13, URZ, 0x1f, UR10 ;  /* 0x0000001f3f0d7899 */ /* 0x000fe4000801140a */
[----:B------:R-:W-:-:S02]  /*06b0*/  USHF.R.S32.HI UR8, URZ, 0x1f, UR11 ;  /* 0x0000001f3f087899 */ /* 0x000fc4000801140b */
[----:B------:R-:W-:Y:S02]  /*06c0*/  UIMAD.WIDE UR18, UR10, 0x4, UR4 ;  /* 0x000000040a1278a5 */ /* 0x000fe4000f8e0204 */
[----:B------:R-:W-:-:S04]  /*06d0*/  ULEA.HI UR8, UR8, UR11, URZ, 0x4 ;  /* 0x0000000b08087291 */ /* 0x000fc8000f8f203f */
[----:B------:R-:W-:-:S06]  /*06e0*/  USHF.R.S32.HI UR8, URZ, 0x4, UR8 ;  /* 0x000000043f087899 */ /* 0x000fcc0008011408 */
[----:B------:R-:W-:-:S13]  /*06f0*/  ISETP.GE.AND P1, PT, R2, UR8, PT ;  /* 0x0000000802007c0c */ /* 0x000fda000bf26270 */
[----:B------:R-:W-:Y:S05]  /*0700*/  @P1 BRA `(.L_x_113) ;  /* 0x00000b9000001947 */ /* 0x000fea0003800000 */
[----:B------:R-:W0:Y:S01]  /*0710*/  I2F.U32.RP R3, c[0x0][0x0] ;  /* 0x0000000000037b06 */ /* 0x000e220000209000 */
[----:B------:R-:W-:Y:S01]  /*0720*/  IMAD.MOV.U32 R4, RZ, RZ, RZ ;  /* 0x000000ffff047224 */ /* 0x000fe200078e00ff */
[----:B------:R-:W-:Y:S01]  /*0730*/  LOP3.LUT R0, RZ, R2, RZ, 0x33, !PT ;  /* 0x00000002ff007212 */ /* 0x000fe200078e33ff */
[----:B------:R-:W-:Y:S01]  /*0740*/  BSSY B2, `(.L_x_114) ;  /* 0x000004b000027945 */ /* 0x000fe20003800000 */
[----:B------:R-:W-:-:S04]  /*0750*/  ISETP.NE.U32.AND P3, PT, RZ, c[0x0][0x0], PT ;  /* 0x00000000ff007a0c */ /* 0x000fc80003f65070 */
[----:B0-----:R-:W0:Y:S02]  /*0760*/  MUFU.RCP R3, R3 ;  /* 0x0000000300037308 */ /* 0x001e240000001000 */
[----:B0-----:R-:W-:-:S06]  /*0770*/  IADD3 R5, R3, 0xffffffe, RZ ;  /* 0x0ffffffe03057810 */ /* 0x001fcc0007ffe0ff */
[----:B------:R-:W0:Y:S02]  /*0780*/  F2I.FTZ.U32.TRUNC.NTZ R5, R5 ;  /* 0x0000000500057305 */ /* 0x000e24000021f000 */
[----:B0-----:R-:W-:-:S04]  /*0790*/  IMAD.MOV R7, RZ, RZ, -R5 ;  /* 0x000000ffff077224 */ /* 0x001fc800078e0a05 */
[----:B------:R-:W-:-:S04]  /*07a0*/  IMAD R7, R7, c[0x0][0x0], RZ ;  /* 0x0000000007077a24 */ /* 0x000fc800078e02ff */
[----:B------:R-:W-:Y:S01]  /*07b0*/  IMAD.HI.U32 R7, R5, R7, R4 ;  /* 0x0000000705077227 */ /* 0x000fe200078e0004 */
[----:B------:R-:W-:-:S05]  /*07c0*/  IADD3 R4, R0, UR8, RZ ;  /* 0x0000000800047c10 */ /* 0x000fca000fffe0ff */
        /* <DEDUP_REMOVED lines=8> */
[----:B------:R-:W-:Y:S02]  /*0850*/  @!P3 LOP3.LUT R0, RZ, c[0x0][0x0], RZ, 0x33, !PT ;  /* 0x00000000ff00ba12 */ /* 0x000fe400078e33ff */
[----:B------:R-:W-:Y:S02]  /*0860*/  ISETP.GE.U32.AND P2, PT, R4, c[0x0][0x0], PT ;  /* 0x0000000004007a0c */ /* 0x000fe40003f46070 */
[----:B------:R-:W-:-:S04]  /*0870*/  LOP3.LUT R0, R0, 0x1, RZ, 0xc0, !PT ;  /* 0x0000000100007812 */ /* 0x000fc800078ec0ff */
[----:B------:R-:W-:Y:S01]  /*0880*/  ISETP.NE.U32.AND P1, PT, R0, 0x1, PT ;  /* 0x000000010000780c */ /* 0x000fe20003f25070 */
[----:B------:R-:W-:-:S12]  /*0890*/  IMAD.MOV.U32 R0, RZ, RZ, R2 ;  /* 0x000000ffff007224 */ /* 0x000fd800078e0002 */
[----:B------:R-:W-:Y:S05]  /*08a0*/  @!P1 BRA `(.L_x_115) ;  /* 0x0000034000009947 */ /* 0x000fea0003800000 */
[----:B------:R-:W-:Y:S02]  /*08b0*/  IMAD.U32 R4, RZ, RZ, UR18 ;  /* 0x00000012ff047e24 */ /* 0x000fe4000f8e00ff */
[----:B------:R-:W-:-:S04]  /*08c0*/  IMAD.U32 R5, RZ, RZ, UR19 ;  /* 0x00000013ff057e24 */ /* 0x000fc8000f8e00ff */
[----:B------:R-:W-:-:S05]  /*08d0*/  IMAD.WIDE R4, R2, 0x40, R4 ;  /* 0x0000004002047825 */ /* 0x000fca00078e0204 */
[----:B------:R-:W2:Y:S04]  /*08e0*/  LDG.E R16, [R4.64] ;  /* 0x0000000e04107981 */ /* 0x000ea8000c1e1900 */
[----:B------:R-:W3:Y:S04]  /*08f0*/  LDG.E R17, [R4.64+0x4] ;  /* 0x0000040e04117981 */ /* 0x000ee8000c1e1900 */
[----:B------:R-:W4:Y:S04]  /*0900*/  LDG.E R19, [R4.64+0x8] ;  /* 0x0000080e04137981 */ /* 0x000f28000c1e1900 */
[----:B------:R-:W5:Y:S04]  /*0910*/  LDG.E R21, [R4.64+0xc] ;  /* 0x00000c0e04157981 */ /* 0x000f68000c1e1900 */
[----:B------:R-:W5:Y:S04]  /*0920*/  LDG.E R14, [R4.64+0x10] ;  /* 0x0000100e040e7981 */ /* 0x000f68000c1e1900 */
[----:B------:R-:W5:Y:S04]  /*0930*/  LDG.E R13, [R4.64+0x14] ;  /* 0x0000140e040d7981 */ /* 0x000f68000c1e1900 */
[----:B------:R0:W5:Y:S04]  /*0940*/  LDG.E R12, [R4.64+0x18] ;  /* 0x0000180e040c7981 */ /* 0x000168000c1e1900 */
        /* <DEDUP_REMOVED lines=8> */
[----:B------:R0:W5:Y:S01]  /*09d0*/  LDG.E R15, [R4.64+0x3c] ;  /* 0x00003c0e040f7981 */ /* 0x000162000c1e1900 */
[----:B--2---:R-:W-:-:S02]  /*09e0*/  FMNMX.FTZ R26, R26, R16, PT ;  /* 0x000000101a1a7209 */ /* 0x004fc40003810000 */
[----:B------:R-:W-:Y:S02]  /*09f0*/  FMNMX.FTZ R16, R27, R16, !PT ;  /* 0x000000101b107209 */ /* 0x000fe40007810000 */
[-C--:B---3--:R-:W-:Y:S02]  /*0a00*/  FMNMX.FTZ R26, R26, R17.reuse, PT ;  /* 0x000000111a1a7209 */ /* 0x088fe40003810000 */
[----:B------:R-:W-:Y:S02]  /*0a10*/  FMNMX.FTZ R16, R16, R17, !PT ;  /* 0x0000001110107209 */ /* 0x000fe40007810000 */
[-C--:B----4-:R-:W-:Y:S02]  /*0a20*/  FMNMX.FTZ R26, R26, R19.reuse, PT ;  /* 0x000000131a1a7209 */ /* 0x090fe40003810000 */
[----:B------:R-:W-:Y:S02]  /*0a30*/  FMNMX.FTZ R16, R16, R19, !PT ;  /* 0x0000001310107209 */ /* 0x000fe40007810000 */
[----:B-----5:R-:W-:-:S02]  /*0a40*/  FMNMX.FTZ R17, R26, R21, PT ;  /* 0x000000151a117209 */ /* 0x020fc40003810000 */
[----:B------:R-:W-:Y:S02]  /*0a50*/  FMNMX.FTZ R21, R16, R21, !PT ;  /* 0x0000001510157209 */ /* 0x000fe40007810000 */
[-C--:B------:R-:W-:Y:S02]  /*0a60*/  FMNMX.FTZ R16, R17, R14.reuse, PT ;  /* 0x0000000e11107209 */ /* 0x080fe40003810000 */
[----:B------:R-:W-:Y:S02]  /*0a70*/  FMNMX.FTZ R14, R21, R14, !PT ;  /* 0x0000000e150e7209 */ /* 0x000fe40007810000 */
[-C--:B0-----:R-:W-:Y:S02]  /*0a80*/  FMNMX.FTZ R5, R16, R13.reuse, PT ;  /* 0x0000000d10057209 */ /* 0x081fe40003810000 */
[----:B------:R-:W-:Y:S02]  /*0a90*/  FMNMX.FTZ R13, R14, R13, !PT ;  /* 0x0000000d0e0d7209 */ /* 0x000fe40007810000 */
[----:B------:R-:W-:-:S02]  /*0aa0*/  FMNMX.FTZ R4, R5, R12, PT ;  /* 0x0000000c05047209 */ /* 0x000fc40003810000 */
[----:B------:R-:W-:Y:S02]  /*0ab0*/  FMNMX.FTZ R12, R13, R12, !PT ;  /* 0x0000000c0d0c7209 */ /* 0x000fe40007810000 */
[-C--:B------:R-:W-:Y:S02]  /*0ac0*/  FMNMX.FTZ R5, R4, R11.reuse, PT ;  /* 0x0000000b04057209 */ /* 0x080fe40003810000 */
[----:B------:R-:W-:Y:S02]  /*0ad0*/  FMNMX.FTZ R11, R12, R11, !PT ;  /* 0x0000000b0c0b7209 */ /* 0x000fe40007810000 */
[-C--:B------:R-:W-:Y:S02]  /*0ae0*/  FMNMX.FTZ R4, R5, R10.reuse, PT ;  /* 0x0000000a05047209 */ /* 0x080fe40003810000 */
        /* <DEDUP_REMOVED lines=13> */
[----:B------:R-:W-:-:S02]  /*0bc0*/  IADD3 R0, R2, c[0x0][0x0], RZ ;  /* 0x0000000002007a10 */ /* 0x000fc40007ffe0ff */
[-C--:B------:R-:W-:Y:S02]  /*0bd0*/  FMNMX.FTZ R26, R26, R15.reuse, PT ;  /* 0x0000000f1a1a7209 */ /* 0x080fe40003810000 */
[----:B------:R-:W-:Y:S02]  /*0be0*/  FMNMX.FTZ R27, R4, R15, !PT ;  /* 0x0000000f041b7209 */ /* 0x000fe40007810000 */
.L_x_115:
[----:B------:R-:W-:Y:S05]  /*0bf0*/  BSYNC B2 ;  /* 0x0000000000027941 */ /* 0x000fea0003800000 */
.L_x_114:
[----:B------:R-:W-:Y:S05]  /*0c00*/  @!P2 BRA `(.L_x_113) ;  /* 0x000006900000a947 */ /* 0x000fea0003800000 */
.L_x_116:
[----:B------:R-:W-:Y:S02]  /*0c10*/  IMAD.U32 R4, RZ, RZ, UR18 ;  /* 0x00000012ff047e24 */ /* 0x000fe4000f8e00ff */
[----:B------:R-:W-:-:S04]  /*0c20*/  IMAD.U32 R5, RZ, RZ, UR19 ;  /* 0x00000013ff057e24 */ /* 0x000fc8000f8e00ff */
[----:B------:R-:W-:-:S05]  /*0c30*/  IMAD.WIDE R4, R0, 0x40, R4 ;  /* 0x0000004000047825 */ /* 0x000fca00078e0204 */
[----:B------:R0:W2:Y:S04]  /*0c40*/  LDG.E R22, [R4.64] ;  /* 0x0000000e04167981 */ /* 0x0000a8000c1e1900 */
[----:B------:R0:W3:Y:S04]  /*0c50*/  LDG.E R23, [R4.64+0x4] ;  /* 0x0000040e04177981 */ /* 0x0000e8000c1e1900 */
[----:B------:R0:W4:Y:S04]  /*0c60*/  LDG.E R25, [R4.64+0x8] ;  /* 0x0000080e04197981 */ /* 0x000128000c1e1900 */
        /* <DEDUP_REMOVED lines=10> */
[----:B------:R-:W-:-:S03]  /*0d10*/  IMAD.MOV.U32 R7, RZ, RZ, c[0x0][0x0] ;  /* 0x00000000ff077624 */ /* 0x000fc600078e00ff */
[----:B------:R0:W5:Y:S01]  /*0d20*/  LDG.E R14, [R4.64+0x34] ;  /* 0x0000340e040e7981 */ /* 0x000162000c1e1900 */
[----:B------:R-:W-:-:S03]  /*0d30*/  IMAD.WIDE R6, R7, 0x40, R4 ;  /* 0x0000004007067825 */ /* 0x000fc600078e0204 */
[----:B------:R0:W5:Y:S04]  /*0d40*/  LDG.E R15, [R4.64+0x38] ;  /* 0x0000380e040f7981 */ /* 0x000168000c1e1900 */
[----:B------:R0:W5:Y:S04]  /*0d50*/  LDG.E R18, [R4.64+0x3c] ;  /* 0x00003c0e04127981 */ /* 0x000168000c1e1900 */
[----:B------:R-:W5:Y:S04]  /*0d60*/  LDG.E R19, [R6.64] ;  /* 0x0000000e06137981 */ /* 0x000f68000c1e1900 */
[----:B------:R1:W5:Y:S04]  /*0d70*/  LDG.E R20, [R6.64+0x4] ;  /* 0x0000040e06147981 */ /* 0x000368000c1e1900 */
[----:B------:R1:W5:Y:S04]  /*0d80*/  LDG.E R21, [R6.64+0x8] ;  /* 0x0000080e06157981 */ /* 0x000368000c1e1900 */
[----:B0-----:R1:W5:Y:S04]  /*0d90*/  LDG.E R4, [R6.64+0x14] ;  /* 0x0000140e06047981 */ /* 0x001368000c1e1900 */
[----:B------:R1:W5:Y:S01]  /*0da0*/  LDG.E R5, [R6.64+0x18] ;  /* 0x0000180e06057981 */ /* 0x000362000c1e1900 */
[----:B--2---:R-:W-:-:S02]  /*0db0*/  FMNMX.FTZ R26, R22, R26, PT ;  /* 0x0000001a161a7209 */ /* 0x004fc40003810000 */
[----:B------:R-:W-:Y:S02]  /*0dc0*/  FMNMX.FTZ R28, R22, R27, !PT ;  /* 0x0000001b161c7209 */ /* 0x000fe40007810000 */
[----:B------:R1:W2:Y:S01]  /*0dd0*/  LDG.E R22, [R6.64+0xc] ;  /* 0x00000c0e06167981 */ /* 0x0002a2000c1e1900 */
[-C--:B---3--:R-:W-:Y:S02]  /*0de0*/  FMNMX.FTZ R26, R26, R23.reuse, PT ;  /* 0x000000171a1a7209 */ /* 0x088fe40003810000 */
[----:B------:R-:W-:Y:S02]  /*0df0*/  FMNMX.FTZ R28, R28, R23, !PT ;  /* 0x000000171c1c7209 */ /* 0x000fe40007810000 */
[----:B------:R1:W3:Y:S01]  /*0e00*/  LDG.E R23, [R6.64+0x10] ;  /* 0x0000100e06177981 */ /* 0x0002e2000c1e1900 */
[-C--:B----4-:R-:W-:Y:S02]  /*0e10*/  FMNMX.FTZ R27, R26, R25.reuse, PT ;  /* 0x000000191a1b7209 */ /* 0x090fe40003810000 */
[----:B------:R-:W-:-:S02]  /*0e20*/  FMNMX.FTZ R25, R28, R25, !PT ;  /* 0x000000191c197209 */ /* 0x000fc40007810000 */
[-C--:B-----5:R-:W-:Y:S02]  /*0e30*/  FMNMX.FTZ R26, R27, R24.reuse, PT ;  /* 0x000000181b1a7209 */ /* 0x0a0fe40003810000 */
[----:B------:R-:W-:Y:S02]  /*0e40*/  FMNMX.FTZ R24, R25, R24, !PT ;  /* 0x0000001819187209 */ /* 0x000fe40007810000 */
[-C--:B------:R-:W-:Y:S02]  /*0e50*/  FMNMX.FTZ R25, R26, R17.reuse, PT ;  /* 0x000000111a197209 */ /* 0x080fe40003810000 */
[----:B------:R-:W-:Y:S02]  /*0e60*/  FMNMX.FTZ R27, R24, R17, !PT ;  /* 0x00000011181b7209 */ /* 0x000fe40007810000 */
[----:B------:R1:W4:Y:S01]  /*0e70*/  LDG.E R17, [R6.64+0x1c] ;  /* 0x00001c0e06117981 */ /* 0x000322000c1e1900 */
[-C--:B------:R-:W-:Y:S02]  /*0e80*/  FMNMX.FTZ R24, R25, R16.reuse, PT ;  /* 0x0000001019187209 */ /* 0x080fe40003810000 */
[----:B------:R-:W-:-:S02]  /*0e90*/  FMNMX.FTZ R26, R27, R16, !PT ;  /* 0x000000101b1a7209 */ /* 0x000fc40007810000 */
[----:B------:R1:W5:Y:S01]  /*0ea0*/  LDG.E R16, [R6.64+0x20] ;  /* 0x0000200e06107981 */ /* 0x000362000c1e1900 */
[-C--:B------:R-:W-:Y:S02]  /*0eb0*/  FMNMX.FTZ R25, R24, R3.reuse, PT ;  /* 0x0000000318197209 */ /* 0x080fe40003810000 */
[----:B------:R-:W-:Y:S02]  /*0ec0*/  FMNMX.FTZ R27, R26, R3, !PT ;  /* 0x000000031a1b7209 */ /* 0x000fe40007810000 */
[----:B------:R1:W5:Y:S01]  /*0ed0*/  LDG.E R3, [R6.64+0x24] ;  /* 0x0000240e06037981 */ /* 0x000362000c1e1900 */
[-C--:B------:R-:W-:Y:S02]  /*0ee0*/  FMNMX.FTZ R24, R25, R8.reuse, PT ;  /* 0x0000000819187209 */ /* 0x080fe40003810000 */
[----:B------:R-:W-:Y:S02]  /*0ef0*/  FMNMX.FTZ R26, R27, R8, !PT ;  /* 0x000000081b1a7209 */ /* 0x000fe40007810000 */
[----:B------:R1:W5:Y:S01]  /*0f00*/  LDG.E R8, [R6.64+0x28] ;  /* 0x0000280e06087981 */ /* 0x000362000c1e1900 */
[----:B------:R-:W-:-:S02]  /*0f10*/  FMNMX.FTZ R25, R24, R9, PT ;  /* 0x0000000918197209 */ /* 0x000fc40003810000 */
[----:B------:R-:W-:Y:S02]  /*0f20*/  FMNMX.FTZ R27, R26, R9, !PT ;  /* 0x000000091a1b7209 */ /* 0x000fe40007810000 */
[----:B------:R1:W5:Y:S01]  /*0f30*/  LDG.E R9, [R6.64+0x2c] ;  /* 0x00002c0e06097981 */ /* 0x000362000c1e1900 */
[-C--:B------:R-:W-:Y:S02]  /*0f40*/  FMNMX.FTZ R24, R25, R10.reuse, PT ;  /* 0x0000000a19187209 */ /* 0x080fe40003810000 */
[----:B------:R-:W-:Y:S02]  /*0f50*/  FMNMX.FTZ R26, R27, R10, !PT ;  /* 0x0000000a1b1a7209 */ /* 0x000fe40007810000 */
[----:B------:R1:W5:Y:S01]  /*0f60*/  LDG.E R10, [R6.64+0x30] ;  /* 0x0000300e060a7981 */ /* 0x000362000c1e1900 */
[----:B------:R-:W-:-:S03]  /*0f70*/  FMNMX.FTZ R25, R24, R11, PT ;  /* 0x0000000b18197209 */ /* 0x000fc60003810000 */
[----:B------:R1:W5:Y:S01]  /*0f80*/  LDG.E R24, [R6.64+0x34] ;  /* 0x0000340e06187981 */ /* 0x000362000c1e1900 */
[----:B------:R-:W-:-:S03]  /*0f90*/  FMNMX.FTZ R29, R26, R11, !PT ;  /* 0x0000000b1a1d7209 */ /* 0x000fc60007810000 */
[----:B------:R1:W5:Y:S04]  /*0fa0*/  LDG.E R11, [R6.64+0x38] ;  /* 0x0000380e060b7981 */ /* 0x000368000c1e1900 */
[----:B------:R1:W5:Y:S01]  /*0fb0*/  LDG.E R27, [R6.64+0x3c] ;  /* 0x00003c0e061b7981 */ /* 0x000362000c1e1900 */
[-C--:B------:R-:W-:Y:S02]  /*0fc0*/  FMNMX.FTZ R26, R25, R12.reuse, PT ;  /* 0x0000000c191a7209 */ /* 0x080fe40003810000 */
[----:B------:R-:W-:Y:S02]  /*0fd0*/  FMNMX.FTZ R12, R29, R12, !PT ;  /* 0x0000000c1d0c7209 */ /* 0x000fe40007810000 */
[-C--:B------:R-:W-:Y:S02]  /*0fe0*/  FMNMX.FTZ R25, R26, R13.reuse, PT ;  /* 0x0000000d1a197209 */ /* 0x080fe40003810000 */
[----:B------:R-:W-:-:S02]  /*0ff0*/  FMNMX.FTZ R13, R12, R13, !PT ;  /* 0x0000000d0c0d7209 */ /* 0x000fc40007810000 */
[-C--:B------:R-:W-:Y:S02]  /*1000*/  FMNMX.FTZ R12, R25, R14.reuse, PT ;  /* 0x0000000e190c7209 */ /* 0x080fe40003810000 */
[----:B------:R-:W-:Y:S02]  /*1010*/  FMNMX.FTZ R14, R13, R14, !PT ;  /* 0x0000000e0d0e7209 */ /* 0x000fe40007810000 */
[-C--:B------:R-:W-:Y:S02]  /*1020*/  FMNMX.FTZ R13, R12, R15.reuse, PT ;  /* 0x0000000f0c0d7209 */ /* 0x080fe40003810000 */
[----:B------:R-:W-:Y:S02]  /*1030*/  FMNMX.FTZ R15, R14, R15, !PT ;  /* 0x0000000f0e0f7209 */ /* 0x000fe40007810000 */
[-C--:B------:R-:W-:Y:S02]  /*1040*/  FMNMX.FTZ R12, R13, R18.reuse, PT ;  /* 0x000000120d0c7209 */ /* 0x080fe40003810000 */
[----:B------:R-:W-:-:S02]  /*1050*/  FMNMX.FTZ R18, R15, R18, !PT ;  /* 0x000000120f127209 */ /* 0x000fc40007810000 */
[-C--:B-1----:R-:W-:Y:S02]  /*1060*/  FMNMX.FTZ R7, R12, R19.reuse, PT ;  /* 0x000000130c077209 */ /* 0x082fe40003810000 */
[----:B------:R-:W-:Y:S02]  /*1070*/  FMNMX.FTZ R19, R18, R19, !PT ;  /* 0x0000001312137209 */ /* 0x000fe40007810000 */
[-C--:B------:R-:W-:Y:S02]  /*1080*/  FMNMX.FTZ R6, R7, R20.reuse, PT ;  /* 0x0000001407067209 */ /* 0x080fe40003810000 */
[----:B------:R-:W-:Y:S02]  /*1090*/  FMNMX.FTZ R20, R19, R20, !PT ;  /* 0x0000001413147209 */ /* 0x000fe40007810000 */
[-C--:B------:R-:W-:Y:S02]  /*10a0*/  FMNMX.FTZ R7, R6, R21.reuse, PT ;  /* 0x0000001506077209 */ /* 0x080fe40003810000 */
[----:B------:R-:W-:-:S02]  /*10b0*/  FMNMX.FTZ R21, R20, R21, !PT ;  /* 0x0000001514157209 */ /* 0x000fc40007810000 */
[-C--:B--2---:R-:W-:Y:S02]  /*10c0*/  FMNMX.FTZ R6, R7, R22.reuse, PT ;  /* 0x0000001607067209 */ /* 0x084fe40003810000 */
[----:B------:R-:W-:Y:S02]  /*10d0*/  FMNMX.FTZ R22, R21, R22, !PT ;  /* 0x0000001615167209 */ /* 0x000fe40007810000 */
[-C--:B---3--:R-:W-:Y:S02]  /*10e0*/  FMNMX.FTZ R7, R6, R23.reuse, PT ;  /* 0x0000001706077209 */ /* 0x088fe40003810000 */
[----:B------:R-:W-:Y:S02]  /*10f0*/  FMNMX.FTZ R23, R22, R23, !PT ;  /* 0x0000001716177209 */ /* 0x000fe40007810000 */
[-C--:B------:R-:W-:Y:S02]  /*1100*/  FMNMX.FTZ R6, R7, R4.reuse, PT ;  /* 0x0000000407067209 */ /* 0x080fe40003810000 */
[----:B------:R-:W-:-:S02]  /*1110*/  FMNMX.FTZ R4, R23, R4, !PT ;  /* 0x0000000417047209 */ /* 0x000fc40007810000 */
[-C--:B------:R-:W-:Y:S02]  /*1120*/  FMNMX.FTZ R6, R6, R5.reuse, PT ;  /* 0x0000000506067209 */ /* 0x080fe40003810000 */
[----:B------:R-:W-:Y:S02]  /*1130*/  FMNMX.FTZ R4, R4, R5, !PT ;  /* 0x0000000504047209 */ /* 0x000fe40007810000 */
[-C--:B----4-:R-:W-:Y:S02]  /*1140*/  FMNMX.FTZ R5, R6, R17.reuse, PT ;  /* 0x0000001106057209 */ /* 0x090fe40003810000 */
[----:B------:R-:W-:Y:S02]  /*1150*/  FMNMX.FTZ R17, R4, R17, !PT ;  /* 0x0000001104117209 */ /* 0x000fe40007810000 */
[-C--:B-----5:R-:W-:Y:S02]  /*1160*/  FMNMX.FTZ R4, R5, R16.reuse, PT ;  /* 0x0000001005047209 */ /* 0x0a0fe40003810000 */
[----:B------:R-:W-:-:S02]  /*1170*/  FMNMX.FTZ R16, R17, R16, !PT ;  /* 0x0000001011107209 */ /* 0x000fc40007810000 */
[-C--:B------:R-:W-:Y:S02]  /*1180*/  FMNMX.FTZ R5, R4, R3.reuse, PT ;  /* 0x0000000304057209 */ /* 0x080fe40003810000 */
[----:B------:R-:W-:Y:S02]  /*1190*/  FMNMX.FTZ R3, R16, R3, !PT ;  /* 0x0000000310037209 */ /* 0x000fe40007810000 */
[-C--:B------:R-:W-:Y:S01]  /*11a0*/  FMNMX.FTZ R4, R5, R8.reuse, PT ;  /* 0x0000000805047209 */ /* 0x080fe20003810000 */
[----:B------:R-:W-:Y:S01]  /*11b0*/  IMAD.MOV.U32 R5, RZ, RZ, c[0x0][0x0] ;  /* 0x00000000ff057624 */ /* 0x000fe200078e00ff */
[----:B------:R-:W-:-:S03]  /*11c0*/  FMNMX.FTZ R8, R3, R8, !PT ;  /* 0x0000000803087209 */ /* 0x000fc60007810000 */
[----:B------:R-:W-:Y:S01]  /*11d0*/  IMAD R0, R5, 0x2, R0 ;  /* 0x0000000205007824 */ /* 0x000fe200078e0200 */
[-C--:B------:R-:W-:Y:S02]  /*11e0*/  FMNMX.FTZ R3, R4, R9.reuse, PT ;  /* 0x0000000904037209 */ /* 0x080fe40003810000 */
[----:B------:R-:W-:Y:S02]  /*11f0*/  FMNMX.FTZ R9, R8, R9, !PT ;  /* 0x0000000908097209 */ /* 0x000fe40007810000 */
[----:B------:R-:W-:Y:S02]  /*1200*/  ISETP.GE.AND P1, PT, R0, UR8, PT ;  /* 0x0000000800007c0c */ /* 0x000fe4000bf26270 */
[-C--:B------:R-:W-:Y:S02]  /*1210*/  FMNMX.FTZ R3, R3, R10.reuse, PT ;  /* 0x0000000a03037209 */ /* 0x080fe40003810000 */
[----:B------:R-:W-:Y:S02]  /*1220*/  FMNMX.FTZ R9, R9, R10, !PT ;  /* 0x0000000a09097209 */ /* 0x000fe40007810000 */
[----:B------:R-:W-:-:S02]  /*1230*/  FMNMX.FTZ R4, R3, R24, PT ;  /* 0x0000001803047209 */ /* 0x000fc40003810000 */
[----:B------:R-:W-:Y:S02]  /*1240*/  FMNMX.FTZ R24, R9, R24, !PT ;  /* 0x0000001809187209 */ /* 0x000fe40007810000 */
[-C--:B------:R-:W-:Y:S02]  /*1250*/  FMNMX.FTZ R4, R4, R11.reuse, PT ;  /* 0x0000000b04047209 */ /* 0x080fe40003810000 */
[----:B------:R-:W-:Y:S02]  /*1260*/  FMNMX.FTZ R24, R24, R11, !PT ;  /* 0x0000000b18187209 */ /* 0x000fe40007810000 */
[-C--:B------:R-:W-:Y:S02]  /*1270*/  FMNMX.FTZ R26, R4, R27.reuse, PT ;  /* 0x0000001b041a7209 */ /* 0x080fe40003810000 */
[----:B------:R-:W-:Y:S01]  /*1280*/  FMNMX.FTZ R27, R24, R27, !PT ;  /* 0x0000001b181b7209 */ /* 0x000fe20007810000 */
[----:B------:R-:W-:Y:S05]  /*1290*/  @!P1 BRA `(.L_x_116) ;  /* 0xfffff97000009947 */ /* 0x000fea000383ffff */
.L_x_113:
[----:B------:R-:W-:Y:S05]  /*12a0*/  BSYNC B1 ;  /* 0x0000000000017941 */ /* 0x000fea0003800000 */
.L_x_112:
[----:B------:R-:W-:-:S04]  /*12b0*/  IMAD.U32 R8, RZ, RZ, UR8 ;  /* 0x00000008ff087e24 */ /* 0x000fc8000f8e00ff */
[----:B------:R-:W-:-:S05]  /*12c0*/  IMAD R0, R8, 0x10, R2 ;  /* 0x0000001008007824 */ /* 0x000fca00078e0202 */
[----:B------:R-:W-:-:S13]  /*12d0*/  ISETP.GE.AND P1, PT, R0, UR11, PT ;  /* 0x0000000b00007c0c */ /* 0x000fda000bf26270 */
[----:B------:R-:W-:Y:S05]  /*12e0*/  @P1 BRA `(.L_x_117) ;  /* 0x0000145000001947 */ /* 0x000fea0003800000 */
[----:B------:R-:W0:Y:S01]  /*12f0*/  I2F.U32.RP R6, c[0x0][0x0] ;  /* 0x0000000000067b06 */ /* 0x000e220000209000 */
[----:B------:R-:W-:Y:S01]  /*1300*/  LOP3.LUT R3, RZ, UR10, RZ, 0x33, !PT ;  /* 0x0000000aff037c12 */ /* 0x000fe2000f8e33ff */
[----:B------:R-:W-:Y:S01]  /*1310*/  IMAD.MOV.U32 R4, RZ, RZ, RZ ;  /* 0x000000ffff047224 */ /* 0x000fe200078e00ff */
[----:B------:R-:W-:Y:S01]  /*1320*/  ISETP.NE.U32.AND P3, PT, RZ, c[0x0][0x0], PT ;  /* 0x00000000ff007a0c */ /* 0x000fe20003f65070 */
[----:B------:R-:W-:Y:S01]  /*1330*/  BSSY B1, `(.L_x_118) ;  /* 0x000002c000017945 */ /* 0x000fe20003800000 */
[----:B------:R-:W-:-:S05]  /*1340*/  IADD3 R3, -R2, c[0x0][0x180], R3 ;  /* 0x0000600002037a10 */ /* 0x000fca0007ffe103 */
[----:B------:R-:W-:Y:S01]  /*1350*/  IMAD R3, R8, -0x10, R3 ;  /* 0xfffffff008037824 */ /* 0x000fe200078e0203 */
[----:B0-----:R-:W0:Y:S02]  /*1360*/  MUFU.RCP R6, R6 ;  /* 0x0000000600067308 */ /* 0x001e240000001000 */
[----:B0-----:R-:W-:-:S06]  /*1370*/  IADD3 R5, R6, 0xffffffe, RZ ;  /* 0x0ffffffe06057810 */ /* 0x001fcc0007ffe0ff */
[----:B------:R-:W0:Y:S02]  /*1380*/  F2I.FTZ.U32.TRUNC.NTZ R5, R5 ;  /* 0x0000000500057305 */ /* 0x000e24000021f000 */
[----:B0-----:R-:W-:-:S04]  /*1390*/  IMAD.MOV R7, RZ, RZ, -R5 ;  /* 0x000000ffff077224 */ /* 0x001fc800078e0a05 */
        /* <DEDUP_REMOVED lines=13> */
[----:B------:R-:W-:-:S13]  /*1470*/  LOP3.LUT P1, R3, R3, 0x3, RZ, 0xc0, !PT ;  /* 0x0000000303037812 */ /* 0x000fda000782c0ff */
[----:B------:R-:W-:Y:S05]  /*1480*/  @!P1 BRA `(.L_x_119) ;  /* 0x0000016000009947 */ /* 0x000fea0003800000 */
[----:B------:R-:W-:Y:S01]  /*1490*/  ULDC UR17, c[0x0][0x180] ;  /* 0x0000600000117ab9 */ /* 0x000fe20000000800 */
[----:B------:R-:W-:Y:S01]  /*14a0*/  SHF.R.S32.HI R7, RZ, 0x1f, R0 ;  /* 0x0000001fff077819 */ /* 0x000fe20000011400 */
[----:B------:R-:W-:Y:S02]  /*14b0*/  UMOV UR8, UR10 ;  /* 0x0000000a00087c82 */ /* 0x000fe40008000000 */
[----:B------:R-:W-:Y:S02]  /*14c0*/  UMOV UR9, UR13 ;  /* 0x0000000d00097c82 */ /* 0x000fe40008000000 */
[----:B------:R-:W-:-:S06]  /*14d0*/  UIMAD.WIDE.U32 UR8, UR12, UR17, UR8 ;  /* 0x000000110c0872a5 */ /* 0x000fcc000f8e0008 */
[----:B------:R-:W-:Y:S01]  /*14e0*/  IMAD.U32 R5, RZ, RZ, UR9 ;  /* 0x00000009ff057e24 */ /* 0x000fe2000f8e00ff */
[----:B------:R-:W-:Y:S01]  /*14f0*/  IADD3 R6, P1, R0, UR8, RZ ;  /* 0x0000000800067c10 */ /* 0x000fe2000ff3e0ff */
[----:B------:R-:W-:-:S03]  /*1500*/  IMAD.U32 R4, RZ, RZ, UR8 ;  /* 0x00000008ff047e24 */ /* 0x000fc6000f8e00ff */
[----:B------:R-:W-:Y:S02]  /*1510*/  LEA R4, P3, R6, c[0x0][0x160], 0x2 ;  /* 0x0000580006047a11 */ /* 0x000fe400078610ff */
[----:B------:R-:W-:-:S04]  /*1520*/  IADD3.X R5, R7, UR16, R5, P1, !PT ;  /* 0x0000001007057c10 */ /* 0x000fc80008ffe405 */
[----:B------:R-:W-:-:S03]  /*1530*/  LEA.HI.X R5, R6, c[0x0][0x164], R5, 0x2, P3 ;  /* 0x0000590006057a11 */ /* 0x000fc600018f1405 */
.L_x_120:
        /* <DEDUP_REMOVED lines=11> */
.L_x_119:
[----:B------:R-:W-:Y:S05]  /*15f0*/  BSYNC B1 ;  /* 0x0000000000017941 */ /* 0x000fea0003800000 */
.L_x_118:
[----:B------:R-:W-:Y:S05]  /*1600*/  @!P2 BRA `(.L_x_117) ;  /* 0x000011300000a947 */ /* 0x000fea0003800000 */
[----:B------:R-:W-:Y:S02]  /*1610*/  BSSY B1, `(.L_x_121) ;  /* 0x0000019000017945 */ /* 0x000fe40003800000 */
.L_x_122:
[----:B------:R-:W-:Y:S02]  /*1620*/  IMAD.U32 R4, RZ, RZ, UR18 ;  /* 0x00000012ff047e24 */ /* 0x000fe4000f8e00ff */
[----:B------:R-:W-:Y:S02]  /*1630*/  IMAD.U32 R5, RZ, RZ, UR19 ;  /* 0x00000013ff057e24 */ /* 0x000fe4000f8e00ff */
[----:B------:R-:W-:Y:S02]  /*1640*/  IMAD.MOV.U32 R11, RZ, RZ, c[0x0][0x0] ;  /* 0x00000000ff0b7624 */ /* 0x000fe400078e00ff */
[----:B------:R-:W-:-:S06]  /*1650*/  IMAD.WIDE R4, R0, 0x4, R4 ;  /* 0x0000000400047825 */ /* 0x000fcc00078e0204 */
        /* <DEDUP_REMOVED lines=20> */
[----:B------:R-:W-:Y:S05]  /*17a0*/  BSYNC B1 ;  /* 0x0000000000017941 */ /* 0x000fea0003800000 */
.L_x_121:
[----:B------:R-:W-:Y:S05]  /*17b0*/  BRA `(.L_x_117) ;  /* 0x00000f8000007947 */ /* 0x000fea0003800000 */
.L_x_105:
        /* <DEDUP_REMOVED lines=8> */
[----:B------:R-:W0:Y:S01]  /*1840*/  I2F.U32.RP R6, c[0x0][0x0] ;  /* 0x0000000000067b06 */ /* 0x000e220000209000 */
[----:B------:R-:W-:Y:S01]  /*1850*/  LOP3.LUT R0, RZ, R2, RZ, 0x33, !PT ;  /* 0x00000002ff007212 */ /* 0x000fe200078e33ff */
[----:B------:R-:W-:Y:S01]  /*1860*/  BSSY B1, `(.L_x_123) ;  /* 0x0000051000017945 */ /* 0x000fe20003800000 */
[----:B------:R-:W-:Y:S01]  /*1870*/  ISETP.NE.U32.AND P3, PT, RZ, c[0x0][0x0], PT ;  /* 0x00000000ff007a0c */ /* 0x000fe20003f65070 */
[----:B------:R-:W-:Y:S01]  /*1880*/  IMAD.MOV.U32 R27, RZ, RZ, -0x800001 ;  /* 0xff7fffffff1b7424 */ /* 0x000fe200078e00ff */
[----:B------:R-:W-:Y:S01]  /*1890*/  IADD3 R0, R0, UR8, RZ ;  /* 0x0000000800007c10 */ /* 0x000fe2000fffe0ff */
        /* <DEDUP_REMOVED lines=22> */
[----:B------:R-:W-:Y:S02]  /*1a00*/  IMAD.U32 R6, RZ, RZ, UR6 ;  /* 0x00000006ff067e24 */ /* 0x000fe4000f8e00ff */
[----:B------:R-:W-:Y:S02]  /*1a10*/  IMAD.U32 R5, RZ, RZ, UR11 ;  /* 0x0000000bff057e24 */ /* 0x000fe4000f8e00ff */
[----:B------:R-:W-:Y:S02]  /*1a20*/  IMAD.MOV.U32 R4, RZ, RZ, R6 ;  /* 0x000000ffff047224 */ /* 0x000fe400078e0006 */
[----:B------:R-:W-:Y:S02]  /*1a30*/  IMAD.U32 R7, RZ, RZ, UR7 ;  /* 0x00000007ff077e24 */ /* 0x000fe4000f8e00ff */
[----:B------:R-:W-:-:S04]  /*1a40*/  IMAD.WIDE R4, R2, 0x10, R4 ;  /* 0x0000001002047825 */ /* 0x000fc800078e0204 */
[----:B------:R-:W-:Y:S01]  /*1a50*/  IMAD.MOV.U32 R3, RZ, RZ, R8 ;  /* 0x000000ffff037224 */ /* 0x000fe200078e0008 */
[----:B------:R-:W-:Y:S01]  /*1a60*/  LEA R20, P1, R4, c[0x0][0x160], 0x2 ;  /* 0x0000580004147a11 */ /* 0x000fe200078210ff */
[----:B------:R-:W-:Y:S02]  /*1a70*/  IMAD.MOV.U32 R0, RZ, RZ, R2 ;  /* 0x000000ffff007224 */ /* 0x000fe400078e0002 */
[----:B------:R-:W-:Y:S01]  /*1a80*/  IMAD.MOV.U32 R27, RZ, RZ, -0x800001 ;  /* 0xff7fffffff1b7424 */ /* 0x000fe200078e00ff */
[----:B------:R-:W-:Y:S01]  /*1a90*/  IADD3 R20, P3, R20, 0x20, RZ ;  /* 0x0000002014147810 */ /* 0x000fe20007f7e0ff */
[----:B------:R-:W-:Y:S01]  /*1aa0*/  IMAD.MOV.U32 R26, RZ, RZ, 0x7f7fffff ;  /* 0x7f7fffffff1a7424 */ /* 0x000fe200078e00ff */
[----:B------:R-:W-:-:S05]  /*1ab0*/  LEA.HI.X R4, R4, c[0x0][0x164], R5, 0x2, P1 ;  /* 0x0000590004047a11 */ /* 0x000fca00008f1405 */
[----:B------:R-:W-:-:S05]  /*1ac0*/  IMAD.X R21, RZ, RZ, R4, P3 ;  /* 0x000000ffff157224 */ /* 0x000fca00018e0604 */
.L_x_125:
[----:B------:R-:W2:Y:S04]  /*1ad0*/  LDG.E.128 R4, [R20.64+-0x20] ;  /* 0xffffe00e14047981 */ /* 0x000ea8000c1e1d00 */
[----:B------:R-:W3:Y:S04]  /*1ae0*/  LDG.E.128 R8, [R20.64+-0x10] ;  /* 0xfffff00e14087981 */ /* 0x000ee8000c1e1d00 */
[----:B------:R0:W4:Y:S04]  /*1af0*/  LDG.E.128 R12, [R20.64] ;  /* 0x0000000e140c7981 */ /* 0x000128000c1e1d00 */
[----:B------:R0:W5:Y:S01]  /*1b00*/  LDG.E.128 R16, [R20.64+0x10] ;  /* 0x0000100e14107981 */ /* 0x000162000c1e1d00 */
[----:B------:R-:W-:-:S02]  /*1b10*/  IADD3 R3, R3, -0x1, RZ ;  /* 0xffffffff03037810 */ /* 0x000fc40007ffe0ff */
[----:B------:R-:W-:Y:S02]  /*1b20*/  IADD3 R0, R0, c[0x0][0x0], RZ ;  /* 0x0000000000007a10 */ /* 0x000fe40007ffe0ff */
[----:B------:R-:W-:Y:S02]  /*1b30*/  ISETP.NE.AND P1, PT, R3, RZ, PT ;  /* 0x000000ff0300720c */ /* 0x000fe40003f25270 */
[C---:B--2---:R-:W-:Y:S02]  /*1b40*/  FMNMX.FTZ R26, R4.reuse, R26, PT ;  /* 0x0000001a041a7209 */ /* 0x044fe40003810000 */
[----:B------:R-:W-:Y:S02]  /*1b50*/  FMNMX.FTZ R4, R4, R27, !PT ;  /* 0x0000001b04047209 */ /* 0x000fe40007810000 */
[C---:B------:R-:W-:Y:S02]  /*1b60*/  FMNMX.FTZ R23, R5.reuse, R26, PT ;  /* 0x0000001a05177209 */ /* 0x040fe40003810000 */
[----:B------:R-:W-:-:S02]  /*1b70*/  FMNMX.FTZ R5, R5, R4, !PT ;  /* 0x0000000405057209 */ /* 0x000fc40007810000 */
[C---:B------:R-:W-:Y:S02]  /*1b80*/  FMNMX.FTZ R4, R6.reuse, R23, PT ;  /* 0x0000001706047209 */ /* 0x040fe40003810000 */
[----:B------:R-:W-:Y:S02]  /*1b90*/  FMNMX.FTZ R6, R6, R5, !PT ;  /* 0x0000000506067209 */ /* 0x000fe40007810000 */
[C---:B------:R-:W-:Y:S02]  /*1ba0*/  FMNMX.FTZ R5, R7.reuse, R4, PT ;  /* 0x0000000407057209 */ /* 0x040fe40003810000 */
[----:B------:R-:W-:Y:S02]  /*1bb0*/  FMNMX.FTZ R7, R7, R6, !PT ;  /* 0x0000000607077209 */ /* 0x000fe40007810000 */
[C---:B---3--:R-:W-:Y:S02]  /*1bc0*/  FMNMX.FTZ R4, R8.reuse, R5, PT ;  /* 0x0000000508047209 */ /* 0x048fe40003810000 */
[----:B------:R-:W-:Y:S01]  /*1bd0*/  FMNMX.FTZ R8, R8, R7, !PT ;  /* 0x0000000708087209 */ /* 0x000fe20007810000 */
[----:B------:R-:W-:Y:S01]  /*1be0*/  IMAD.MOV.U32 R7, RZ, RZ, c[0x0][0x0] ;  /* 0x00000000ff077624 */ /* 0x000fe200078e00ff */
[----:B------:R-:W-:-:S02]  /*1bf0*/  FMNMX.FTZ R5, R9, R4, PT ;  /* 0x0000000409057209 */ /* 0x000fc40003810000 */
[----:B------:R-:W-:Y:S01]  /*1c00*/  FMNMX.FTZ R9, R9, R8, !PT ;  /* 0x0000000809097209 */ /* 0x000fe20007810000 */
[----:B0-----:R-:W-:Y:S01]  /*1c10*/  IMAD.WIDE R20, R7, 0x40, R20 ;  /* 0x0000004007147825 */ /* 0x001fe200078e0214 */
[C---:B------:R-:W-:Y:S02]  /*1c20*/  FMNMX.FTZ R4, R10.reuse, R5, PT ;  /* 0x000000050a047209 */ /* 0x040fe40003810000 */
[----:B------:R-:W-:Y:S02]  /*1c30*/  FMNMX.FTZ R10, R10, R9, !PT ;  /* 0x000000090a0a7209 */ /* 0x000fe40007810000 */
[C---:B------:R-:W-:Y:S02]  /*1c40*/  FMNMX.FTZ R5, R11.reuse, R4, PT ;  /* 0x000000040b057209 */ /* 0x040fe40003810000 */
[----:B------:R-:W-:Y:S02]  /*1c50*/  FMNMX.FTZ R11, R11, R10, !PT ;  /* 0x0000000a0b0b7209 */ /* 0x000fe40007810000 */
[----:B----4-:R-:W-:-:S02]  /*1c60*/  FMNMX.FTZ R4, R12, R5, PT ;  /* 0x000000050c047209 */ /* 0x010fc40003810000 */
[----:B------:R-:W-:Y:S02]  /*1c70*/  FMNMX.FTZ R12, R12, R11, !PT ;  /* 0x0000000b0c0c7209 */ /* 0x000fe40007810000 */
[C---:B------:R-:W-:Y:S02]  /*1c80*/  FMNMX.FTZ R5, R13.reuse, R4, PT ;  /* 0x000000040d057209 */ /* 0x040fe40003810000 */
[----:B------:R-:W-:Y:S02]  /*1c90*/  FMNMX.FTZ R13, R13, R12, !PT ;  /* 0x0000000c0d0d7209 */ /* 0x000fe40007810000 */
[C---:B------:R-:W-:Y:S02]  /*1ca0*/  FMNMX.FTZ R4, R14.reuse, R5, PT ;  /* 0x000000050e047209 */ /* 0x040fe40003810000 */
[----:B------:R-:W-:Y:S02]  /*1cb0*/  FMNMX.FTZ R14, R14, R13, !PT ;  /* 0x0000000d0e0e7209 */ /* 0x000fe40007810000 */
[----:B------:R-:W-:-:S02]  /*1cc0*/  FMNMX.FTZ R5, R15, R4, PT ;  /* 0x000000040f057209 */ /* 0x000fc40003810000 */
[----:B------:R-:W-:Y:S02]  /*1cd0*/  FMNMX.FTZ R15, R15, R14, !PT ;  /* 0x0000000e0f0f7209 */ /* 0x000fe40007810000 */
[C---:B-----5:R-:W-:Y:S02]  /*1ce0*/  FMNMX.FTZ R4, R16.reuse, R5, PT ;  /* 0x0000000510047209 */ /* 0x060fe40003810000 */
[----:B------:R-:W-:Y:S02]  /*1cf0*/  FMNMX.FTZ R16, R16, R15, !PT ;  /* 0x0000000f10107209 */ /* 0x000fe40007810000 */
[C---:B------:R-:W-:Y:S02]  /*1d00*/  FMNMX.FTZ R5, R17.reuse, R4, PT ;  /* 0x0000000411057209 */ /* 0x040fe40003810000 */
[----:B------:R-:W-:Y:S02]  /*1d10*/  FMNMX.FTZ R17, R17, R16, !PT ;  /* 0x0000001011117209 */ /* 0x000fe40007810000 */
[----:B------:R-:W-:-:S02]  /*1d20*/  FMNMX.FTZ R26, R18, R5, PT ;  /* 0x00000005121a7209 */ /* 0x000fc40003810000 */
[----:B------:R-:W-:Y:S02]  /*1d30*/  FMNMX.FTZ R18, R18, R17, !PT ;  /* 0x0000001112127209 */ /* 0x000fe40007810000 */
[C---:B------:R-:W-:Y:S02]  /*1d40*/  FMNMX.FTZ R26, R19.reuse, R26, PT ;  /* 0x0000001a131a7209 */ /* 0x040fe40003810000 */
[----:B------:R-:W-:Y:S01]  /*1d50*/  FMNMX.FTZ R27, R19, R18, !PT ;  /* 0x00000012131b7209 */ /* 0x000fe20007810000 */
[----:B------:R-:W-:Y:S05]  /*1d60*/  @P1 BRA `(.L_x_125) ;  /* 0xfffffd6000001947 */ /* 0x000fea000383ffff */
.L_x_124:
[----:B------:R-:W-:Y:S05]  /*1d70*/  BSYNC B1 ;  /* 0x0000000000017941 */ /* 0x000fea0003800000 */
.L_x_123:
[----:B------:R-:W-:Y:S05]  /*1d80*/  @!P2 BRA `(.L_x_117) ;  /* 0x000009b00000a947 */ /* 0x000fea0003800000 */
.L_x_126:
[----:B------:R-:W-:-:S04]  /*1d90*/  IMAD.MOV.U32 R29, RZ, RZ, 0x40 ;  /* 0x00000040ff1d7424 */ /* 0x000fc800078e00ff */
[----:B------:R-:W-:-:S05]  /*1da0*/  IMAD.WIDE R28, R0, R29, UR4 ;  /* 0x00000004001c7e25 */ /* 0x000fca000f8e021d */
[----:B------:R-:W2:Y:S04]  /*1db0*/  LDG.E.128 R4, [R28.64] ;  /* 0x0000000e1c047981 */ /* 0x000ea8000c1e1d00 */
[----:B------:R-:W3:Y:S04]  /*1dc0*/  LDG.E.128 R8, [R28.64+0x10] ;  /* 0x0000100e1c087981 */ /* 0x000ee8000c1e1d00 */
[----:B------:R-:W4:Y:S04]  /*1dd0*/  LDG.E.128 R12, [R28.64+0x20] ;  /* 0x0000200e1c0c7981 */ /* 0x000f28000c1e1d00 */
[----:B------:R-:W5:Y:S01]  /*1de0*/  LDG.E.128 R16, [R28.64+0x30] ;  /* 0x0000300e1c107981 */ /* 0x000f62000c1e1d00 */
[----:B------:R-:W-:-:S04]  /*1df0*/  IMAD.MOV.U32 R3, RZ, RZ, c[0x0][0x0] ;  /* 0x00000000ff037624 */ /* 0x000fc800078e00ff */
[----:B------:R-:W-:-:S05]  /*1e00*/  IMAD.WIDE R24, R3, 0x40, R28 ;  /* 0x0000004003187825 */ /* 0x000fca00078e021c */
[----:B------:R-:W4:Y:S01]  /*1e10*/  LDG.E.128 R20, [R24.64] ;  /* 0x0000000e18147981 */ /* 0x000f22000c1e1d00 */
[C---:B--2---:R-:W-:Y:S02]  /*1e20*/  FMNMX.FTZ R26, R4.reuse, R26, PT ;  /* 0x0000001a041a7209 */ /* 0x044fe40003810000 */
[----:B------:R-:W-:Y:S02]  /*1e30*/  FMNMX.FTZ R4, R4, R27, !PT ;  /* 0x0000001b04047209 */ /* 0x000fe40007810000 */
[C---:B------:R-:W-:Y:S02]  /*1e40*/  FMNMX.FTZ R27, R5.reuse, R26, PT ;  /* 0x0000001a051b7209 */ /* 0x040fe40003810000 */
[----:B------:R-:W-:Y:S02]  /*1e50*/  FMNMX.FTZ R5, R5, R4, !PT ;  /* 0x0000000405057209 */ /* 0x000fe40007810000 */
[C---:B------:R-:W-:Y:S02]  /*1e60*/  FMNMX.FTZ R4, R6.reuse, R27, PT ;  /* 0x0000001b06047209 */ /* 0x040fe40003810000 */
[----:B------:R-:W-:-:S02]  /*1e70*/  FMNMX.FTZ R6, R6, R5, !PT ;  /* 0x0000000506067209 */ /* 0x000fc40007810000 */
[C---:B------:R-:W-:Y:S02]  /*1e80*/  FMNMX.FTZ R5, R7.reuse, R4, PT ;  /* 0x0000000407057209 */ /* 0x040fe40003810000 */
[----:B------:R-:W-:Y:S02]  /*1e90*/  FMNMX.FTZ R7, R7, R6, !PT ;  /* 0x0000000607077209 */ /* 0x000fe40007810000 */
[C---:B---3--:R-:W-:Y:S02]  /*1ea0*/  FMNMX.FTZ R26, R8.reuse, R5, PT ;  /* 0x00000005081a7209 */ /* 0x048fe40003810000 */
[----:B------:R-:W-:Y:S02]  /*1eb0*/  FMNMX.FTZ R8, R8, R7, !PT ;  /* 0x0000000708087209 */ /* 0x000fe40007810000 */
[----:B------:R-:W2:Y:S01]  /*1ec0*/  LDG.E.128 R4, [R24.64+0x10] ;  /* 0x0000100e18047981 */ /* 0x000ea2000c1e1d00 */
[C---:B------:R-:W-:Y:S02]  /*1ed0*/  FMNMX.FTZ R27, R9.reuse, R26, PT ;  /* 0x0000001a091b7209 */ /* 0x040fe40003810000 */
[----:B------:R-:W-:-:S02]  /*1ee0*/  FMNMX.FTZ R9, R9, R8, !PT ;  /* 0x0000000809097209 */ /* 0x000fc40007810000 */
[C---:B------:R-:W-:Y:S02]  /*1ef0*/  FMNMX.FTZ R8, R10.reuse, R27, PT ;  /* 0x0000001b0a087209 */ /* 0x040fe40003810000 */
[----:B------:R-:W-:Y:S02]  /*1f00*/  FMNMX.FTZ R10, R10, R9, !PT ;  /* 0x000000090a0a7209 */ /* 0x000fe40007810000 */
[C---:B------:R-:W-:Y:S02]  /*1f10*/  FMNMX.FTZ R9, R11.reuse, R8, PT ;  /* 0x000000080b097209 */ /* 0x040fe40003810000 */
[----:B------:R-:W-:Y:S02]  /*1f20*/  FMNMX.FTZ R11, R11, R10, !PT ;  /* 0x0000000a0b0b7209 */ /* 0x000fe40007810000 */
[C---:B----4-:R-:W-:Y:S02]  /*1f30*/  FMNMX.FTZ R26, R12.reuse, R9, PT ;  /* 0x000000090c1a7209 */ /* 0x050fe40003810000 */
[----:B------:R-:W-:-:S02]  /*1f40*/  FMNMX.FTZ R12, R12, R11, !PT ;  /* 0x0000000b0c0c7209 */ /* 0x000fc40007810000 */
[----:B------:R2:W3:Y:S01]  /*1f50*/  LDG.E.128 R8, [R24.64+0x20] ;  /* 0x0000200e18087981 */ /* 0x0004e2000c1e1d00 */
[C---:B------:R-:W-:Y:S02]  /*1f60*/  FMNMX.FTZ R27, R13.reuse, R26, PT ;  /* 0x0000001a0d1b7209 */ /* 0x040fe40003810000 */
[----:B------:R-:W-:Y:S02]  /*1f70*/  FMNMX.FTZ R13, R13, R12, !PT ;  /* 0x0000000c0d0d7209 */ /* 0x000fe40007810000 */
[C---:B------:R-:W-:Y:S02]  /*1f80*/  FMNMX.FTZ R12, R14.reuse, R27, PT ;  /* 0x0000001b0e0c7209 */ /* 0x040fe40003810000 */
[----:B------:R-:W-:Y:S02]  /*1f90*/  FMNMX.FTZ R14, R14, R13, !PT ;  /* 0x0000000d0e0e7209 */ /* 0x000fe40007810000 */
[C---:B------:R-:W-:Y:S02]  /*1fa0*/  FMNMX.FTZ R13, R15.reuse, R12, PT ;  /* 0x0000000c0f0d7209 */ /* 0x040fe40003810000 */
[----:B------:R-:W-:-:S02]  /*1fb0*/  FMNMX.FTZ R15, R15, R14, !PT ;  /* 0x0000000e0f0f7209 */ /* 0x000fc40007810000 */
[C---:B-----5:R-:W-:Y:S02]  /*1fc0*/  FMNMX.FTZ R12, R16.reuse, R13, PT ;  /* 0x0000000d100c7209 */ /* 0x060fe40003810000 */
[----:B------:R-:W-:Y:S02]  /*1fd0*/  FMNMX.FTZ R16, R16, R15, !PT ;  /* 0x0000000f10107209 */ /* 0x000fe40007810000 */
[C---:B------:R-:W-:Y:S02]  /*1fe0*/  FMNMX.FTZ R27, R17.reuse, R12, PT ;  /* 0x0000000c111b7209 */ /* 0x040fe40003810000 */
[----:B------:R2:W4:Y:S01]  /*1ff0*/  LDG.E.128 R12, [R24.64+0x30] ;  /* 0x0000300e180c7981 */ /* 0x000522000c1e1d00 */
[----:B------:R-:W-:Y:S02]  /*2000*/  FMNMX.FTZ R17, R17, R16, !PT ;  /* 0x0000001011117209 */ /* 0x000fe40007810000 */
[C---:B------:R-:W-:Y:S02]  /*2010*/  FMNMX.FTZ R16, R18.reuse, R27, PT ;  /* 0x0000001b12107209 */ /* 0x040fe40003810000 */
[----:B------:R-:W-:-:S02]  /*2020*/  FMNMX.FTZ R18, R18, R17, !PT ;  /* 0x0000001112127209 */ /* 0x000fc40007810000 */
[----:B------:R-:W-:Y:S01]  /*2030*/  FMNMX.FTZ R17, R19, R16, PT ;  /* 0x0000001013117209 */ /* 0x000fe20003810000 */
[----:B------:R-:W-:Y:S01]  /*2040*/  IMAD.WIDE R26, R3, 0x40, R24 ;  /* 0x00000040031a7825 */ /* 0x000fe200078e0218 */
[----:B------:R-:W-:Y:S02]  /*2050*/  FMNMX.FTZ R19, R19, R18, !PT ;  /* 0x0000001213137209 */ /* 0x000fe40007810000 */
[-C--:B------:R-:W-:Y:S02]  /*2060*/  FMNMX.FTZ R16, R17, R20.reuse, PT ;  /* 0x0000001411107209 */ /* 0x080fe40003810000 */
[----:B------:R-:W-:Y:S02]  /*2070*/  FMNMX.FTZ R20, R19, R20, !PT ;  /* 0x0000001413147209 */ /* 0x000fe40007810000 */
[C---:B------:R-:W-:Y:S02]  /*2080*/  FMNMX.FTZ R29, R21.reuse, R16, PT ;  /* 0x00000010151d7209 */ /* 0x040fe40003810000 */
[----:B------:R-:W5:Y:S01]  /*2090*/  LDG.E.128 R16, [R26.64] ;  /* 0x0000000e1a107981 */ /* 0x000f62000c1e1d00 */
[----:B------:R-:W-:-:S02]  /*20a0*/  FMNMX.FTZ R21, R21, R20, !PT ;  /* 0x0000001415157209 */ /* 0x000fc40007810000 */
[C---:B------:R-:W-:Y:S02]  /*20b0*/  FMNMX.FTZ R20, R22.reuse, R29, PT ;  /* 0x0000001d16147209 */ /* 0x040fe40003810000 */
[----:B------:R-:W-:Y:S02]  /*20c0*/  FMNMX.FTZ R22, R22, R21, !PT ;  /* 0x0000001516167209 */ /* 0x000fe40007810000 */
[C---:B------:R-:W-:Y:S02]  /*20d0*/  FMNMX.FTZ R21, R23.reuse, R20, PT ;  /* 0x0000001417157209 */ /* 0x040fe40003810000 */
[----:B------:R-:W-:Y:S02]  /*20e0*/  FMNMX.FTZ R23, R23, R22, !PT ;  /* 0x0000001617177209 */ /* 0x000fe40007810000 */
[C---:B--2---:R-:W-:Y:S02]  /*20f0*/  FMNMX.FTZ R24, R4.reuse, R21, PT ;  /* 0x0000001504187209 */ /* 0x044fe40003810000 */
[----:B------:R-:W-:-:S02]  /*2100*/  FMNMX.FTZ R4, R4, R23, !PT ;  /* 0x0000001704047209 */ /* 0x000fc40007810000 */
[----:B------:R-:W2:Y:S01]  /*2110*/  LDG.E.128 R20, [R26.64+0x10] ;  /* 0x0000100e1a147981 */ /* 0x000ea2000c1e1d00 */
[C---:B------:R-:W-:Y:S02]  /*2120*/  FMNMX.FTZ R25, R5.reuse, R24, PT ;  /* 0x0000001805197209 */ /* 0x040fe40003810000 */
[----:B------:R-:W-:Y:S02]  /*2130*/  FMNMX.FTZ R5, R5, R4, !PT ;  /* 0x0000000405057209 */ /* 0x000fe40007810000 */
[C---:B------:R-:W-:Y:S02]  /*2140*/  FMNMX.FTZ R4, R6.reuse, R25, PT ;  /* 0x0000001906047209 */ /* 0x040fe40003810000 */
[----:B------:R-:W-:Y:S02]  /*2150*/  FMNMX.FTZ R6, R6, R5, !PT ;  /* 0x0000000506067209 */ /* 0x000fe40007810000 */
[C---:B------:R-:W-:Y:S02]  /*2160*/  FMNMX.FTZ R5, R7.reuse, R4, PT ;  /* 0x0000000407057209 */ /* 0x040fe40003810000 */
[----:B------:R-:W-:-:S02]  /*2170*/  FMNMX.FTZ R7, R7, R6, !PT ;  /* 0x0000000607077209 */ /* 0x000fc40007810000 */
[C---:B---3--:R-:W-:Y:S02]  /*2180*/  FMNMX.FTZ R24, R8.reuse, R5, PT ;  /* 0x0000000508187209 */ /* 0x048fe40003810000 */
[----:B------:R-:W-:Y:S02]  /*2190*/  FMNMX.FTZ R8, R8, R7, !PT ;  /* 0x0000000708087209 */ /* 0x000fe40007810000 */
[----:B------:R-:W3:Y:S01]  /*21a0*/  LDG.E.128 R4, [R26.64+0x20] ;  /* 0x0000200e1a047981 */ /* 0x000ee2000c1e1d00 */
[C---:B------:R-:W-:Y:S02]  /*21b0*/  FMNMX.FTZ R25, R9.reuse, R24, PT ;  /* 0x0000001809197209 */ /* 0x040fe40003810000 */
[----:B------:R-:W-:Y:S02]  /*21c0*/  FMNMX.FTZ R9, R9, R8, !PT ;  /* 0x0000000809097209 */ /* 0x000fe40007810000 */
[C---:B------:R-:W-:Y:S02]  /*21d0*/  FMNMX.FTZ R8, R10.reuse, R25, PT ;  /* 0x000000190a087209 */ /* 0x040fe40003810000 */
[----:B------:R-:W-:-:S02]  /*21e0*/  FMNMX.FTZ R10, R10, R9, !PT ;  /* 0x000000090a0a7209 */ /* 0x000fc40007810000 */
[C---:B------:R-:W-:Y:S02]  /*21f0*/  FMNMX.FTZ R9, R11.reuse, R8, PT ;  /* 0x000000080b097209 */ /* 0x040fe40003810000 */
[----:B------:R-:W-:Y:S02]  /*2200*/  FMNMX.FTZ R11, R11, R10, !PT ;  /* 0x0000000a0b0b7209 */ /* 0x000fe40007810000 */
[C---:B----4-:R-:W-:Y:S02]  /*2210*/  FMNMX.FTZ R8, R12.reuse, R9, PT ;  /* 0x000000090c087209 */ /* 0x050fe40003810000 */
[----:B------:R-:W-:Y:S02]  /*2220*/  FMNMX.FTZ R12, R12, R11, !PT ;  /* 0x0000000b0c0c7209 */ /* 0x000fe40007810000 */
[C---:B------:R-:W-:Y:S02]  /*2230*/  FMNMX.FTZ R25, R13.reuse, R8, PT ;  /* 0x000000080d197209 */ /* 0x040fe40003810000 */
[----:B------:R0:W4:Y:S01]  /*2240*/  LDG.E.128 R8, [R26.64+0x30] ;  /* 0x0000300e1a087981 */ /* 0x000122000c1e1d00 */
[----:B------:R-:W-:-:S02]  /*2250*/  FMNMX.FTZ R13, R13, R12, !PT ;  /* 0x0000000c0d0d7209 */ /* 0x000fc40007810000 */
[C---:B------:R-:W-:Y:S02]  /*2260*/  FMNMX.FTZ R12, R14.reuse, R25, PT ;  /* 0x000000190e0c7209 */ /* 0x040fe40003810000 */
[----:B------:R-:W-:Y:S01]  /*2270*/  FMNMX.FTZ R14, R14, R13, !PT ;  /* 0x0000000d0e0e7209 */ /* 0x000fe20007810000 */
[----:B------:R-:W-:Y:S01]  /*2280*/  IMAD.WIDE R28, R3, 0x40, R26 ;  /* 0x00000040031c7825 */ /* 0x000fe200078e021a */
[C---:B------:R-:W-:Y:S02]  /*2290*/  FMNMX.FTZ R3, R15.reuse, R12, PT ;  /* 0x0000000c0f037209 */ /* 0x040fe40003810000 */
[----:B------:R-:W-:Y:S02]  /*22a0*/  FMNMX.FTZ R15, R15, R14, !PT ;  /* 0x0000000e0f0f7209 */ /* 0x000fe40007810000 */
[-C--:B-----5:R-:W-:Y:S02]  /*22b0*/  FMNMX.FTZ R24, R3, R16.reuse, PT ;  /* 0x0000001003187209 */ /* 0x0a0fe40003810000 */
[----:B------:R-:W-:-:S02]  /*22c0*/  FMNMX.FTZ R16, R15, R16, !PT ;  /* 0x000000100f107209 */ /* 0x000fc40007810000 */
[----:B------:R-:W5:Y:S01]  /*22d0*/  LDG.E.128 R12, [R28.64] ;  /* 0x0000000e1c0c7981 */ /* 0x000f62000c1e1d00 */
[C---:B------:R-:W-:Y:S02]  /*22e0*/  FMNMX.FTZ R3, R17.reuse, R24, PT ;  /* 0x0000001811037209 */ /* 0x040fe40003810000 */
[----:B------:R-:W-:Y:S02]  /*22f0*/  FMNMX.FTZ R17, R17, R16, !PT ;  /* 0x0000001011117209 */ /* 0x000fe40007810000 */
[C---:B------:R-:W-:Y:S02]  /*2300*/  FMNMX.FTZ R16, R18.reuse, R3, PT ;  /* 0x0000000312107209 */ /* 0x040fe40003810000 */
[----:B------:R-:W-:Y:S02]  /*2310*/  FMNMX.FTZ R18, R18, R17, !PT ;  /* 0x0000001112127209 */ /* 0x000fe40007810000 */
[C---:B------:R-:W-:Y:S02]  /*2320*/  FMNMX.FTZ R3, R19.reuse, R16, PT ;  /* 0x0000001013037209 */ /* 0x040fe40003810000 */
[----:B------:R-:W-:-:S02]  /*2330*/  FMNMX.FTZ R19, R19, R18, !PT ;  /* 0x0000001213137209 */ /* 0x000fc40007810000 */
[C---:B--2---:R-:W-:Y:S02]  /*2340*/  FMNMX.FTZ R24, R20.reuse, R3, PT ;  /* 0x0000000314187209 */ /* 0x044fe40003810000 */
[----:B------:R-:W-:Y:S02]  /*2350*/  FMNMX.FTZ R20, R20, R19, !PT ;  /* 0x0000001314147209 */ /* 0x000fe40007810000 */
[----:B------:R-:W2:Y:S01]  /*2360*/  LDG.E.128 R16, [R28.64+0x10] ;  /* 0x0000100e1c107981 */ /* 0x000ea2000c1e1d00 */
[C---:B------:R-:W-:Y:S02]  /*2370*/  FMNMX.FTZ R3, R21.reuse, R24, PT ;  /* 0x0000001815037209 */ /* 0x040fe40003810000 */
[----:B------:R-:W-:Y:S02]  /*2380*/  FMNMX.FTZ R21, R21, R20, !PT ;  /* 0x0000001415157209 */ /* 0x000fe40007810000 */
[C---:B------:R-:W-:Y:S02]  /*2390*/  FMNMX.FTZ R20, R22.reuse, R3, PT ;  /* 0x0000000316147209 */ /* 0x040fe40003810000 */
[----:B------:R-:W-:-:S02]  /*23a0*/  FMNMX.FTZ R22, R22, R21, !PT ;  /* 0x0000001516167209 */ /* 0x000fc40007810000 */
[C---:B------:R-:W-:Y:S02]  /*23b0*/  FMNMX.FTZ R3, R23.reuse, R20, PT ;  /* 0x0000001417037209 */ /* 0x040fe40003810000 */
[----:B------:R-:W-:Y:S02]  /*23c0*/  FMNMX.FTZ R25, R23, R22, !PT ;  /* 0x0000001617197209 */ /* 0x000fe40007810000 */
[----:B------:R-:W2:Y:S01]  /*23d0*/  LDG.E.128 R20, [R28.64+0x20] ;  /* 0x0000200e1c147981 */ /* 0x000ea2000c1e1d00 */
[C---:B---3--:R-:W-:Y:S02]  /*23e0*/  FMNMX.FTZ R24, R4.reuse, R3, PT ;  /* 0x0000000304187209 */ /* 0x048fe40003810000 */
[----:B------:R-:W-:Y:S02]  /*23f0*/  FMNMX.FTZ R4, R4, R25, !PT ;  /* 0x0000001904047209 */ /* 0x000fe40007810000 */
[C---:B------:R-:W-:Y:S02]  /*2400*/  FMNMX.FTZ R3, R5.reuse, R24, PT ;  /* 0x0000001805037209 */ /* 0x040fe40003810000 */
[----:B0-----:R-:W3:Y:S01]  /*2410*/  LDG.E.128 R24, [R28.64+0x30] ;  /* 0x0000300e1c187981 */ /* 0x001ee2000c1e1d00 */
[----:B------:R-:W-:-:S02]  /*2420*/  FMNMX.FTZ R5, R5, R4, !PT ;  /* 0x0000000405057209 */ /* 0x000fc40007810000 */
[C---:B------:R-:W-:Y:S02]  /*2430*/  FMNMX.FTZ R4, R6.reuse, R3, PT ;  /* 0x0000000306047209 */ /* 0x040fe40003810000 */
[----:B------:R-:W-:Y:S02]  /*2440*/  FMNMX.FTZ R6, R6, R5, !PT ;  /* 0x0000000506067209 */ /* 0x000fe40007810000 */
[C---:B------:R-:W-:Y:S02]  /*2450*/  FMNMX.FTZ R3, R7.reuse, R4, PT ;  /* 0x0000000407037209 */ /* 0x040fe40003810000 */
[----:B------:R-:W-:Y:S02]  /*2460*/  FMNMX.FTZ R7, R7, R6, !PT ;  /* 0x0000000607077209 */ /* 0x000fe40007810000 */
[C---:B----4-:R-:W-:Y:S02]  /*2470*/  FMNMX.FTZ R4, R8.reuse, R3, PT ;  /* 0x0000000308047209 */ /* 0x050fe40003810000 */
[----:B------:R-:W-:-:S02]  /*2480*/  FMNMX.FTZ R8, R8, R7, !PT ;  /* 0x0000000708087209 */ /* 0x000fc40007810000 */
[C---:B------:R-:W-:Y:S02]  /*2490*/  FMNMX.FTZ R3, R9.reuse, R4, PT ;  /* 0x0000000409037209 */ /* 0x040fe40003810000 */
[----:B------:R-:W-:Y:S02]  /*24a0*/  FMNMX.FTZ R9, R9, R8, !PT ;  /* 0x0000000809097209 */ /* 0x000fe40007810000 */
[C---:B------:R-:W-:Y:S02]  /*24b0*/  FMNMX.FTZ R4, R10.reuse, R3, PT ;  /* 0x000000030a047209 */ /* 0x040fe40003810000 */
[----:B------:R-:W-:Y:S02]  /*24c0*/  FMNMX.FTZ R10, R10, R9, !PT ;  /* 0x000000090a0a7209 */ /* 0x000fe40007810000 */
[C---:B------:R-:W-:Y:S02]  /*24d0*/  FMNMX.FTZ R3, R11.reuse, R4, PT ;  /* 0x000000040b037209 */ /* 0x040fe40003810000 */
[----:B------:R-:W-:-:S02]  /*24e0*/  FMNMX.FTZ R11, R11, R10, !PT ;  /* 0x0000000a0b0b7209 */ /* 0x000fc40007810000 */
[-C--:B-----5:R-:W-:Y:S02]  /*24f0*/  FMNMX.FTZ R4, R3, R12.reuse, PT ;  /* 0x0000000c03047209 */ /* 0x0a0fe40003810000 */
[----:B------:R-:W-:Y:S02]  /*2500*/  FMNMX.FTZ R12, R11, R12, !PT ;  /* 0x0000000c0b0c7209 */ /* 0x000fe40007810000 */
[C---:B------:R-:W-:Y:S02]  /*2510*/  FMNMX.FTZ R3, R13.reuse, R4, PT ;  /* 0x000000040d037209 */ /* 0x040fe40003810000 */
[----:B------:R-:W-:Y:S02]  /*2520*/  FMNMX.FTZ R13, R13, R12, !PT ;  /* 0x0000000c0d0d7209 */ /* 0x000fe40007810000 */
[C---:B------:R-:W-:Y:S02]  /*2530*/  FMNMX.FTZ R4, R14.reuse, R3, PT ;  /* 0x000000030e047209 */ /* 0x040fe40003810000 */
[----:B------:R-:W-:-:S02]  /*2540*/  FMNMX.FTZ R14, R14, R13, !PT ;  /* 0x0000000d0e0e7209 */ /* 0x000fc40007810000 */
[C---:B------:R-:W-:Y:S02]  /*2550*/  FMNMX.FTZ R3, R15.reuse, R4, PT ;  /* 0x000000040f037209 */ /* 0x040fe40003810000 */
[----:B------:R-:W-:Y:S01]  /*2560*/  FMNMX.FTZ R15, R15, R14, !PT ;  /* 0x0000000e0f0f7209 */ /* 0x000fe20007810000 */
[----:B------:R-:W-:-:S04]  /*2570*/  IMAD.MOV.U32 R5, RZ, RZ, c[0x0][0x0] ;  /* 0x00000000ff057624 */ /* 0x000fc800078e00ff */
[----:B------:R-:W-:-:S04]  /*2580*/  IMAD R0, R5, 0x2, R0 ;  /* 0x0000000205007824 */ /* 0x000fc800078e0200 */
[----:B------:R-:W-:-:S05]  /*2590*/  IMAD R0, R5, 0x2, R0 ;  /* 0x0000000205007824 */ /* 0x000fca00078e0200 */
[----:B------:R-:W-:Y:S02]  /*25a0*/  ISETP.GE.AND P1, PT, R0, UR8, PT ;  /* 0x0000000800007c0c */ /* 0x000fe4000bf26270 */
[C---:B--2---:R-:W-:Y:S02]  /*25b0*/  FMNMX.FTZ R4, R16.reuse, R3, PT ;  /* 0x0000000310047209 */ /* 0x044fe40003810000 */
[----:B------:R-:W-:Y:S02]  /*25c0*/  FMNMX.FTZ R16, R16, R15, !PT ;  /* 0x0000000f10107209 */ /* 0x000fe40007810000 */
[C---:B------:R-:W-:Y:S02]  /*25d0*/  FMNMX.FTZ R3, R17.reuse, R4, PT ;  /* 0x0000000411037209 */ /* 0x040fe40003810000 */
[----:B------:R-:W-:Y:S02]  /*25e0*/  FMNMX.FTZ R17, R17, R16, !PT ;  /* 0x0000001011117209 */ /* 0x000fe40007810000 */
[----:B------:R-:W-:-:S02]  /*25f0*/  FMNMX.FTZ R4, R18, R3, PT ;  /* 0x0000000312047209 */ /* 0x000fc40003810000 */
[----:B------:R-:W-:Y:S02]  /*2600*/  FMNMX.FTZ R18, R18, R17, !PT ;  /* 0x0000001112127209 */ /* 0x000fe40007810000 */
[C---:B------:R-:W-:Y:S02]  /*2610*/  FMNMX.FTZ R3, R19.reuse, R4, PT ;  /* 0x0000000413037209 */ /* 0x040fe40003810000 */
        /* <DEDUP_REMOVED lines=9> */
[----:B---3--:R-:W-:-:S02]  /*26b0*/  FMNMX.FTZ R4, R24, R3, PT ;  /* 0x0000000318047209 */ /* 0x008fc40003810000 */
[----:B------:R-:W-:Y:S02]  /*26c0*/  FMNMX.FTZ R24, R24, R23, !PT ;  /* 0x0000001718187209 */ /* 0x000fe40007810000 */
[C---:B------:R-:W-:Y:S02]  /*26d0*/  FMNMX.FTZ R3, R25.reuse, R4, PT ;  /* 0x0000000419037209 */ /* 0x040fe40003810000 */
[----:B------:R-:W-:Y:S02]  /*26e0*/  FMNMX.FTZ R25, R25, R24, !PT ;  /* 0x0000001819197209 */ /* 0x000fe40007810000 */
[C---:B------:R-:W-:Y:S02]  /*26f0*/  FMNMX.FTZ R4, R26.reuse, R3, PT ;  /* 0x000000031a047209 */ /* 0x040fe40003810000 */
[----:B------:R-:W-:Y:S02]  /*2700*/  FMNMX.FTZ R6, R26, R25, !PT ;  /* 0x000000191a067209 */ /* 0x000fe40007810000 */
[----:B------:R-:W-:-:S02]  /*2710*/  FMNMX.FTZ R26, R27, R4, PT ;  /* 0x000000041b1a7209 */ /* 0x000fc40003810000 */
[----:B------:R-:W-:Y:S01]  /*2720*/  FMNMX.FTZ R27, R27, R6, !PT ;  /* 0x000000061b1b7209 */ /* 0x000fe20007810000 */
[----:B------:R-:W-:Y:S05]  /*2730*/  @!P1 BRA `(.L_x_126) ;  /* 0xfffff65000009947 */ /* 0x000fea000383ffff */
.L_x_117:
[----:B------:R-:W-:Y:S05]  /*2740*/  BSYNC B0 ;  /* 0x0000000000007941 */ /* 0x000fea0003800000 */
.L_x_104:
        /* <DEDUP_REMOVED lines=54> */
[----:B------:R-:W1:Y:S04]  /*2ab0*/  @P6 LDS.64 R4, [0x10] ;  /* 0x00001000ff046984 */ /* 0x000e680000000a00 */
[----:B------:R-:W2:Y:S04]  /*2ac0*/  @P2 LDS.64 R10, [0x18] ;  /* 0x00001800ff0a2984 */ /* 0x000ea80000000a00 */
[----:B------:R-:W-:Y:S04]  /*2ad0*/  @P4 LDS.64 R12, [0x28] ;  /* 0x00002800ff0c4984 */ /* 0x000fe80000000a00 */
[----:B------:R-:W-:Y:S01]  /*2ae0*/  @P5 LDS.64 R6, [0x30] ;  /* 0x00003000ff065984 */ /* 0x000fe20000000a00 */
[----:B01----:R-:W-:-:S02]  /*2af0*/  @P6 FMNMX.FTZ R27, R27, R5, !PT ;  /* 0x000000051b1b6209 */ /* 0x003fc40007810000 */
[----:B------:R-:W-:Y:S02]  /*2b00*/  @P6 FMNMX.FTZ R26, R26, R4, PT ;  /* 0x000000041a1a6209 */ /* 0x000fe40003810000 */
[----:B------:R-:W-:Y:S01]  /*2b10*/  ISETP.GE.AND P6, PT, R8, 0xc1, PT ;  /* 0x000000c10800780c */ /* 0x000fe20003fc6270 */
[----:B------:R-:W0:Y:S01]  /*2b20*/  @P3 LDS.64 R4, [0x20] ;  /* 0x00002000ff043984 */ /* 0x000e220000000a00 */
[----:B--2---:R-:W-:Y:S02]  /*2b30*/  @P2 FMNMX.FTZ R26, R26, R10, PT ;  /* 0x0000000a1a1a2209 */ /* 0x004fe40003810000 */
        /* <DEDUP_REMOVED lines=16> */
.L_x_128:
        /* <DEDUP_REMOVED lines=32> */
[----:B------:R-:W3:Y:S04]  /*2e40*/  LDS.128 R4, [0x30] ;  /* 0x00003000ff047984 */ /* 0x000ee80000000c00 */
[----:B------:R-:W4:Y:S01]  /*2e50*/  LDS.64 R16, [0x40] ;  /* 0x00004000ff107984 */ /* 0x000f220000000a00 */
[----:B01----:R-:W-:-:S02]  /*2e60*/  FMNMX.FTZ R3, R26, R12, PT ;  /* 0x0000000c1a037209 */ /* 0x003fc40003810000 */
[----:B------:R-:W-:Y:S02]  /*2e70*/  FMNMX.FTZ R0, R27, R13, !PT ;  /* 0x0000000d1b007209 */ /* 0x000fe40007810000 */
[----:B------:R-:W-:Y:S02]  /*2e80*/  FMNMX.FTZ R3, R3, R14, PT ;  /* 0x0000000e03037209 */ /* 0x000fe40003810000 */
[----:B------:R-:W-:Y:S02]  /*2e90*/  FMNMX.FTZ R0, R0, R15, !PT ;  /* 0x0000000f00007209 */ /* 0x000fe40007810000 */
[----:B--2---:R-:W-:Y:S02]  /*2ea0*/  FMNMX.FTZ R3, R3, R8, PT ;  /* 0x0000000803037209 */ /* 0x004fe40003810000 */
[----:B------:R-:W-:Y:S02]  /*2eb0*/  FMNMX.FTZ R0, R0, R9, !PT ;  /* 0x0000000900007209 */ /* 0x000fe40007810000 */
[----:B------:R-:W-:-:S02]  /*2ec0*/  FMNMX.FTZ R3, R3, R10, PT ;  /* 0x0000000a03037209 */ /* 0x000fc40003810000 */
[----:B------:R-:W-:Y:S02]  /*2ed0*/  FMNMX.FTZ R0, R0, R11, !PT ;  /* 0x0000000b00007209 */ /* 0x000fe40007810000 */
[----:B---3--:R-:W-:Y:S02]  /*2ee0*/  FMNMX.FTZ R3, R3, R4, PT ;  /* 0x0000000403037209 */ /* 0x008fe40003810000 */
[----:B------:R-:W-:Y:S02]  /*2ef0*/  FMNMX.FTZ R0, R0, R5, !PT ;  /* 0x0000000500007209 */ /* 0x000fe40007810000 */
[----:B------:R-:W-:Y:S02]  /*2f00*/  FMNMX.FTZ R3, R3, R6, PT ;  /* 0x0000000603037209 */ /* 0x000fe40003810000 */
[----:B------:R-:W-:Y:S02]  /*2f10*/  FMNMX.FTZ R0, R0, R7, !PT ;  /* 0x0000000700007209 */ /* 0x000fe40007810000 */
[----:B----4-:R-:W-:-:S02]  /*2f20*/  FMNMX.FTZ R26, R3, R16, PT ;  /* 0x00000010031a7209 */ /* 0x010fc40003810000 */
[----:B------:R-:W-:Y:S02]  /*2f30*/  FMNMX.FTZ R27, R0, R17, !PT ;  /* 0x00000011001b7209 */ /* 0x000fe40007810000 */
.L_x_129:
[----:B------:R-:W-:Y:S05]  /*2f40*/  BSYNC B0 ;  /* 0x0000000000007941 */ /* 0x000fea0003800000 */
.L_x_127:
        /* <DEDUP_REMOVED lines=12> */
[----:B------:R-:W-:Y:S01]  /*3010*/  UIADD3.X UR9, UR9, UR19, URZ, UP1, !UPT ;  /* 0x0000001309097290 */ /* 0x000fe20008ffe43f */
[----:B------:R-:W-:Y:S02]  /*3020*/  IMAD.U32 R4, RZ, RZ, UR10 ;  /* 0x0000000aff047e24 */ /* 0x000fe4000f8e00ff */
[----:B------:R-:W-:Y:S02]  /*3030*/  IMAD.U32 R6, RZ, RZ, UR8 ;  /* 0x00000008ff067e24 */ /* 0x000fe4000f8e00ff */
[----:B------:R-:W-:Y:S02]  /*3040*/  IMAD.U32 R5, RZ, RZ, UR11 ;  /* 0x0000000bff057e24 */ /* 0x000fe4000f8e00ff */
[----:B------:R-:W-:-:S02]  /*3050*/  IMAD.U32 R7, RZ, RZ, UR9 ;  /* 0x00000009ff077e24 */ /* 0x000fc4000f8e00ff */
[----:B0-----:R-:W-:Y:S01]  /*3060*/  FFMA.FTZ R9, R9, -R26, -128 ;  /* 0xc300000009097423 */ /* 0x001fe2000001081a */
[----:B------:R0:W-:Y:S05]  /*3070*/  STG.E [R4.64], R8 ;  /* 0x0000000804007986 */ /* 0x0001ea000c10190e */
[----:B------:R-:W1:Y:S02]  /*3080*/  F2I.NTZ R9, R9 ;  /* 0x0000000900097305 */ /* 0x000e640000203100 */
[----:B-1----:R0:W-:Y:S04]  /*3090*/  STS.64 [0x50], R8 ;  /* 0x00005008ff007388 */ /* 0x0021e80000000a00 */
[----:B------:R0:W-:Y:S02]  /*30a0*/  STG.E [R6.64], R9 ;  /* 0x0000000906007986 */ /* 0x0001e4000c10190e */
.L_x_131:
[----:B------:R-:W-:Y:S05]  /*30b0*/  BSYNC B0 ;  /* 0x0000000000007941 */ /* 0x000fea0003800000 */
.L_x_130:
[----:B------:R-:W-:Y:S06]  /*30c0*/  BAR.SYNC.DEFER_BLOCKING 0x0 ;  /* 0x0000000000007b1d */ /* 0x000fec0000010000 */
[----:B------:R-:W-:-:S02]  /*30d0*/  ULDC UR8, c[0x0][0x160] ;  /* 0x0000580000087ab9 */ /* 0x000fc40000000800 */
[----:B------:R-:W-:-:S03]  /*30e0*/  ULEA UR8, UR6, UR8, 0x2 ;  /* 0x0000000806087291 */ /* 0x000fc6000f8e103f */
[----:B------:R-:W-:Y:S02]  /*30f0*/  ULDC.64 UR6, c[0x0][0x168] ;  /* 0x00005a0000067ab9 */ /* 0x000fe40000000a00 */
[----:B------:R-:W-:Y:S01]  /*3100*/  UIMAD.WIDE.U32 UR6, UR12, UR20, UR6 ;  /* 0x000000140c0672a5 */ /* 0x000fe2000f8e0006 */
[----:B------:R-:W-:-:S03]  /*3110*/  IMAD.U32 R0, RZ, RZ, UR8 ;  /* 0x00000008ff007e24 */ /* 0x000fc6000f8e00ff */
[----:B------:R-:W-:Y:S02]  /*3120*/  UIADD3 UR10, UR16, UR7, URZ ;  /* 0x00000007100a7290 */ /* 0x000fe4000fffe03f */
[----:B------:R-:W-:-:S04]  /*3130*/  LOP3.LUT R0, R0, 0x3f, RZ, 0xc0, !PT ;  /* 0x0000003f00007812 */ /* 0x000fc800078ec0ff */
[----:B------:R-:W-:Y:S01]  /*3140*/  ISETP.NE.AND P1, PT, R0, RZ, PT ;  /* 0x000000ff0000720c */ /* 0x000fe20003f25270 */
[----:B------:R-:W1:Y:S02]  /*3150*/  LDS.64 R20, [0x50] ;  /* 0x00005000ff147984 */ /* 0x000e640000000a00 */
[----:B-1----:R-:W1:Y:S10]  /*3160*/  MUFU.RCP R20, R20 ;  /* 0x0000001400147308 */ /* 0x002e740000001000 */
[----:B------:R-:W-:Y:S05]  /*3170*/  @!P0 BRA !P1, `(.L_x_132) ;  /* 0x00000b6000008947 */ /* 0x000fea0004800000 */
[----:B------:R-:W-:Y:S01]  /*3180*/  UIADD3 UR8, -UR8, URZ, URZ ;  /* 0x0000003f08087290 */ /* 0x000fe2000fffe13f */
[----:B------:R-:W-:Y:S01]  /*3190*/  BSSY B0, `(.L_x_133) ;  /* 0x0000017000007945 */ /* 0x000fe20003800000 */
[----:B------:R-:W-:-:S02]  /*31a0*/  ULDC UR9, c[0x0][0x180] ;  /* 0x0000600000097ab9 */ /* 0x000fc40000000800 */
[----:B------:R-:W-:-:S04]  /*31b0*/  ULOP3.LUT UR8, UR8, 0x3c, URZ, 0xc0, !UPT ;  /* 0x0000003c08087892 */ /* 0x000fc8000f8ec03f */
[----:B------:R-:W-:-:S04]  /*31c0*/  USHF.R.U64 UR8, UR8, 0x2, URZ ;  /* 0x0000000208087899 */ /* 0x000fc8000800123f */
[----:B------:R-:W-:-:S04]  /*31d0*/  UISETP.LT.AND UP0, UPT, UR8, UR9, UPT ;  /* 0x000000090800728c */ /* 0x000fc8000bf01270 */
[----:B------:R-:W-:-:S06]  /*31e0*/  USEL UR8, UR8, UR9, UP0 ;  /* 0x0000000908087287 */ /* 0x000fcc0008000000 */
[----:B------:R-:W-:-:S13]  /*31f0*/  ISETP.GE.AND P0, PT, R2, UR8, PT ;  /* 0x0000000802007c0c */ /* 0x000fda000bf06270 */
[----:B------:R-:W-:Y:S05]  /*3200*/  @P0 BRA `(.L_x_134) ;  /* 0x000000f000000947 */ /* 0x000fea0003800000 */
[----:B------:R-:W-:Y:S02]  /*3210*/  IMAD.MOV.U32 R0, RZ, RZ, R2 ;  /* 0x000000ffff007224 */ /* 0x000fe400078e0002 */
.L_x_135:
[----:B0-----:R-:W-:-:S04]  /*3220*/  IMAD.MOV.U32 R5, RZ, RZ, 0x4 ;  /* 0x00000004ff057424 */ /* 0x001fc800078e00ff */
[----:B------:R-:W-:-:S06]  /*3230*/  IMAD.WIDE R4, R0, R5, UR4 ;  /* 0x0000000400047e25 */ /* 0x000fcc000f8e0205 */
[----:B------:R-:W2:Y:S02]  /*3240*/  LDG.E R5, [R4.64] ;  /* 0x0000000e04057981 */ /* 0x000ea4000c1e1900 */
[----:B-12---:R-:W-:-:S04]  /*3250*/  FMUL.FTZ R3, R20, R5 ;  /* 0x0000000514037220 */ /* 0x006fc80000410000 */
[----:B------:R-:W0:Y:S02]  /*3260*/  F2I.NTZ R6, R3 ;  /* 0x0000000300067305 */ /* 0x000e240000203100 */
[----:B0-----:R-:W-:-:S05]  /*3270*/  IMAD.IADD R6, R6, 0x1, R21 ;  /* 0x0000000106067824 */ /* 0x001fca00078e0215 */
        /* <DEDUP_REMOVED lines=8> */
.L_x_134:
[----:B------:R-:W-:Y:S05]  /*3300*/  BSYNC B0 ;  /* 0x0000000000007941 */ /* 0x000fea0003800000 */
.L_x_133:
        /* <DEDUP_REMOVED lines=10> */
[----:B0-----:R-:W-:-:S04]  /*33b0*/  IMAD.U32 R3, RZ, RZ, UR9 ;  /* 0x00000009ff037e24 */ /* 0x001fc8000f8e00ff */
[----:B------:R-:W-:-:S05]  /*33c0*/  IMAD R0, R3, 0x10, R2 ;  /* 0x0000001003007824 */ /* 0x000fca00078e0202 */
[----:B------:R-:W-:-:S03]  /*33d0*/  ISETP.GE.AND P1, PT, R0, UR7, PT ;  /* 0x0000000700007c0c */ /* 0x000fc6000bf26270 */
[----:B------:R-:W-:Y:S05]  /*33e0*/  @P0 BRA `(.L_x_137) ;  /* 0x000007e000000947 */ /* 0x000fea0003800000 */
.L_x_138:
[----:B------:R-:W-:-:S04]  /*33f0*/  IMAD.MOV.U32 R27, RZ, RZ, 0x40 ;  /* 0x00000040ff1b7424 */ /* 0x000fc800078e00ff */
[----:B------:R-:W-:-:S05]  /*3400*/  IMAD.WIDE R26, R2, R27, UR4 ;  /* 0x00000004021a7e25 */ /* 0x000fca000f8e021b */
[----:B0-----:R-:W2:Y:S04]  /*3410*/  LDG.E.128 R4, [R26.64] ;  /* 0x0000000e1a047981 */ /* 0x001ea8000c1e1d00 */
[----:B------:R-:W3:Y:S04]  /*3420*/  LDG.E.128 R8, [R26.64+0x10] ;  /* 0x0000100e1a087981 */ /* 0x000ee8000c1e1d00 */
[----:B------:R-:W4:Y:S04]  /*3430*/  LDG.E.128 R12, [R26.64+0x20] ;  /* 0x0000200e1a0c7981 */ /* 0x000f28000c1e1d00 */
[----:B------:R-:W5:Y:S01]  /*3440*/  LDG.E.128 R16, [R26.64+0x30] ;  /* 0x0000300e1a107981 */ /* 0x000f62000c1e1d00 */
[----:B-12---:R-:W-:-:S02]  /*3450*/  FMUL.FTZ R4, R20, R4 ;  /* 0x0000000414047220 */ /* 0x006fc40000410000 */
[C---:B------:R-:W-:Y:S02]  /*3460*/  FMUL.FTZ R6, R20.reuse, R6 ;  /* 0x0000000614067220 */ /* 0x040fe40000410000 */
[C---:B---3--:R-:W-:Y:S02]  /*3470*/  FMUL.FTZ R8, R20.reuse, R8 ;  /* 0x0000000814087220 */ /* 0x048fe40000410000 */
[C---:B------:R-:W-:Y:S01]  /*3480*/  FMUL.FTZ R24, R20.reuse, R7 ;  /* 0x0000000714187220 */ /* 0x040fe20000410000 */
[----:B------:R-:W0:Y:S01]  /*3490*/  F2I.NTZ R4, R4 ;  /* 0x0000000400047305 */ /* 0x000e220000203100 */
[C---:B------:R-:W-:Y:S02]  /*34a0*/  FMUL.FTZ R7, R20.reuse, R11 ;  /* 0x0000000b14077220 */ /* 0x040fe40000410000 */
[C---:B------:R-:W-:Y:S02]  /*34b0*/  FMUL.FTZ R9, R20.reuse, R9 ;  /* 0x0000000914097220 */ /* 0x040fe40000410000 */
[----:B------:R-:W-:-:S02]  /*34c0*/  FMUL.FTZ R5, R20, R5 ;  /* 0x0000000514057220 */ /* 0x000fc40000410000 */
[C---:B------:R-:W-:Y:S01]  /*34d0*/  FMUL.FTZ R28, R20.reuse, R10 ;  /* 0x0000000a141c7220 */ /* 0x040fe20000410000 */
[----:B------:R-:W1:Y:S01]  /*34e0*/  F2I.NTZ R6, R6 ;  /* 0x0000000600067305 */ /* 0x000e620000203100 */
[C---:B----4-:R-:W-:Y:S02]  /*34f0*/  FMUL.FTZ R10, R20.reuse, R12 ;  /* 0x0000000c140a7220 */ /* 0x050fe40000410000 */
[C---:B------:R-:W-:Y:S02]  /*3500*/  FMUL.FTZ R3, R20.reuse, R15 ;  /* 0x0000000f14037220 */ /* 0x040fe40000410000 */
[C---:B-----5:R-:W-:Y:S02]  /*3510*/  FMUL.FTZ R16, R20.reuse, R16 ;  /* 0x0000001014107220 */ /* 0x060fe40000410000 */
[C---:B------:R-:W-:Y:S01]  /*3520*/  FMUL.FTZ R18, R20.reuse, R18 ;  /* 0x0000001214127220 */ /* 0x040fe20000410000 */
[----:B------:R-:W2:Y:S01]  /*3530*/  F2I.NTZ R8, R8 ;  /* 0x0000000800087305 */ /* 0x000ea20000203100 */
[----:B------:R-:W-:-:S02]  /*3540*/  FMUL.FTZ R12, R20, R13 ;  /* 0x0000000d140c7220 */ /* 0x000fc40000410000 */
[----:B------:R-:W-:Y:S02]  /*3550*/  FMUL.FTZ R14, R20, R14 ;  /* 0x0000000e140e7220 */ /* 0x000fe40000410000 */
[----:B0-----:R-:W-:-:S03]  /*3560*/  IMAD.IADD R4, R4, 0x1, R21 ;  /* 0x0000000104047824 */ /* 0x001fc600078e0215 */
[----:B------:R-:W0:Y:S01]  /*3570*/  F2I.NTZ R7, R7 ;  /* 0x0000000700077305 */ /* 0x000e220000203100 */
[----:B-1----:R-:W-:Y:S01]  /*3580*/  IMAD.IADD R6, R6, 0x1, R21 ;  /* 0x0000000106067824 */ /* 0x002fe200078e0215 */
[----:B------:R-:W-:-:S04]  /*3590*/  I2I.S8.S32.SAT R4, R4 ;  /* 0x0000000400047238 */ /* 0x000fc80000001000 */
[----:B------:R-:W-:Y:S02]  /*35a0*/  I2I.S8.S32.SAT R6, R6 ;  /* 0x0000000600067238 */ /* 0x000fe40000001000 */
[----:B------:R1:W3:Y:S01]  /*35b0*/  F2I.NTZ R26, R9 ;  /* 0x00000009001a7305 */ /* 0x0002e20000203100 */
[--C-:B--2---:R-:W-:Y:S01]  /*35c0*/  IMAD.IADD R8, R8, 0x1, R21.reuse ;  /* 0x0000000108087824 */ /* 0x104fe200078e0215 */
[----:B------:R-:W-:Y:S02]  /*35d0*/  PRMT R4, R4, 0x8880, RZ ;  /* 0x0000888004047816 */ /* 0x000fe400000000ff */
[----:B------:R-:W-:Y:S02]  /*35e0*/  PRMT R11, R6, 0x8880, RZ ;  /* 0x00008880060b7816 */ /* 0x000fe400000000ff */
[----:B------:R-:W-:Y:S01]  /*35f0*/  I2I.S8.S32.SAT R8, R8 ;  /* 0x0000000800087238 */ /* 0x000fe20000001000 */
[----:B------:R-:W-:Y:S01]  /*3600*/  IMAD.MOV.U32 R6, RZ, RZ, R4 ;  /* 0x000000ffff067224 */ /* 0x000fe200078e0004 */
[----:B------:R-:W2:Y:S01]  /*3610*/  F2I.NTZ R24, R24 ;  /* 0x0000001800187305 */ /* 0x000ea20000203100 */
[----:B-1----:R-:W-:Y:S01]  /*3620*/  FMUL.FTZ R9, R20, R19 ;  /* 0x0000001314097220 */ /* 0x002fe20000410000 */
[----:B------:R-:W-:Y:S01]  /*3630*/  PRMT R13, R8, 0x8880, RZ ;  /* 0x00008880080d7816 */ /* 0x000fe200000000ff */
[----:B0-----:R-:W-:Y:S01]  /*3640*/  IMAD.IADD R7, R7, 0x1, R21 ;  /* 0x0000000107077824 */ /* 0x001fe200078e0215 */
[----:B------:R-:W-:-:S04]  /*3650*/  LOP3.LUT R19, R6, 0xff, RZ, 0xc0, !PT ;  /* 0x000000ff06137812 */ /* 0x000fc800078ec0ff */
[----:B------:R0:W1:Y:S01]  /*3660*/  F2I.NTZ R22, R5 ;  /* 0x0000000500167305 */ /* 0x0000620000203100 */
[----:B---3--:R-:W-:Y:S01]  /*3670*/  IMAD.IADD R26, R26, 0x1, R21 ;  /* 0x000000011a1a7824 */ /* 0x008fe200078e0215 */
[----:B------:R-:W-:-:S04]  /*3680*/  I2I.S8.S32.SAT R7, R7 ;  /* 0x0000000700077238 */ /* 0x000fc80000001000 */
[----:B------:R-:W-:Y:S02]  /*3690*/  I2I.S8.S32.SAT R26, R26 ;  /* 0x0000001a001a7238 */ /* 0x000fe40000001000 */
[----:B------:R-:W3:Y:S01]  /*36a0*/  F2I.NTZ R28, R28 ;  /* 0x0000001c001c7305 */ /* 0x000ee20000203100 */
[----:B0-----:R-:W-:Y:S01]  /*36b0*/  FMUL.FTZ R5, R20, R17 ;  /* 0x0000001114057220 */ /* 0x001fe20000410000 */
[----:B------:R-:W-:Y:S01]  /*36c0*/  PRMT R17, R7, 0x8880, RZ ;  /* 0x0000888007117816 */ /* 0x000fe200000000ff */
[----:B--2---:R-:W-:Y:S01]  /*36d0*/  IMAD.IADD R24, R24, 0x1, R21 ;  /* 0x0000000118187824 */ /* 0x004fe200078e0215 */
[----:B------:R-:W-:Y:S01]  /*36e0*/  PRMT R26, R26, 0x8880, RZ ;  /* 0x000088801a1a7816 */ /* 0x000fe200000000ff */
[----:B------:R-:W-:Y:S02]  /*36f0*/  IMAD.MOV.U32 R7, RZ, RZ, R11 ;  /* 0x000000ffff077224 */ /* 0x000fe400078e000b */
[----:B------:R-:W-:Y:S01]  /*3700*/  IMAD.MOV.U32 R11, RZ, RZ, R13 ;  /* 0x000000ffff0b7224 */ /* 0x000fe200078e000d */
[----:B------:R-:W0:Y:S01]  /*3710*/  F2I.NTZ R10, R10 ;  /* 0x0000000a000a7305 */ /* 0x000e220000203100 */
[----:B-1----:R-:W-:Y:S01]  /*3720*/  IMAD.IADD R22, R22, 0x1, R21 ;  /* 0x0000000116167824 */ /* 0x002fe200078e0215 */
[----:B------:R-:W-:Y:S01]  /*3730*/  I2I.S8.S32.SAT R24, R24 ;  /* 0x0000001800187238 */ /* 0x000fe20000001000 */
[----:B------:R-:W-:Y:S01]  /*3740*/  IMAD.MOV.U32 R13, RZ, RZ, R26 ;  /* 0x000000ffff0d7224 */ /* 0x000fe200078e001a */
[----:B------:R-:W-:-:S02]  /*3750*/  LOP3.LUT R6, R11, 0xff, RZ, 0xc0, !PT ;  /* 0x000000ff0b067812 */ /* 0x000fc400078ec0ff */
[----:B------:R-:W-:Y:S02]  /*3760*/  PRMT R24, R24, 0x8880, RZ ;  /* 0x0000888018187816 */ /* 0x000fe400000000ff */
[----:B------:R-:W1:Y:S01]  /*3770*/  F2I.NTZ R3, R3 ;  /* 0x0000000300037305 */ /* 0x000e620000203100 */
[--C-:B---3--:R-:W-:Y:S01]  /*3780*/  IMAD.IADD R28, R28, 0x1, R21.reuse ;  /* 0x000000011c1c7824 */ /* 0x108fe200078e0215 */
[----:B------:R-:W-:Y:S01]  /*3790*/  I2I.S8.S32.SAT R22, R22 ;  /* 0x0000001600167238 */ /* 0x000fe20000001000 */
[----:B------:R-:W-:Y:S01]  /*37a0*/  IMAD.MOV.U32 R8, RZ, RZ, R24 ;  /* 0x000000ffff087224 */ /* 0x000fe200078e0018 */
[----:B------:R-:W-:Y:S02]  /*37b0*/  LOP3.LUT R7, R7, 0xff, RZ, 0xc0, !PT ;  /* 0x000000ff07077812 */ /* 0x000fe400078ec0ff */
[----:B------:R-:W-:Y:S02]  /*37c0*/  I2I.S8.S32.SAT R28, R28 ;  /* 0x0000001c001c7238 */ /* 0x000fe40000001000 */
[----:B------:R-:W2:Y:S01]  /*37d0*/  F2I.NTZ R16, R16 ;  /* 0x0000001000107305 */ /* 0x000ea20000203100 */
[----:B0-----:R-:W-:Y:S01]  /*37e0*/  IMAD.IADD R10, R10, 0x1, R21 ;  /* 0x000000010a0a7824 */ /* 0x001fe200078e0215 */
[----:B------:R-:W-:-:S02]  /*37f0*/  PRMT R22, R22, 0x8880, RZ ;  /* 0x0000888016167816 */ /* 0x000fc400000000ff */
[----:B------:R-:W-:Y:S02]  /*3800*/  PRMT R15, R28, 0x8880, RZ ;  /* 0x000088801c0f7816 */ /* 0x000fe400000000ff */
[----:B------:R-:W-:Y:S01]  /*3810*/  I2I.S8.S32.SAT R10, R10 ;  /* 0x0000000a000a7238 */ /* 0x000fe20000001000 */
[----:B------:R-:W-:Y:S01]  /*3820*/  IMAD.MOV.U32 R4, RZ, RZ, R22 ;  /* 0x000000ffff047224 */ /* 0x000fe200078e0016 */
[----:B------:R-:W0:Y:S01]  /*3830*/  F2I.NTZ R18, R18 ;  /* 0x0000001200127305 */ /* 0x000e220000203100 */
[----:B-1----:R-:W-:Y:S01]  /*3840*/  IMAD.IADD R3, R3, 0x1, R21 ;  /* 0x0000000103037824 */ /* 0x002fe200078e0215 */
[----:B------:R-:W-:Y:S02]  /*3850*/  PRMT R6, R13, 0x7604, R6 ;  /* 0x000076040d067816 */ /* 0x000fe40000000006 */
[----:B------:R-:W-:Y:S02]  /*3860*/  PRMT R10, R10, 0x8880, RZ ;  /* 0x000088800a0a7816 */ /* 0x000fe400000000ff */
[----:B------:R-:W-:-:S02]  /*3870*/  I2I.S8.S32.SAT R3, R3 ;  /* 0x0000000300037238 */ /* 0x000fc40000001000 */
[----:B------:R-:W1:Y:S01]  /*3880*/  F2I.NTZ R12, R12 ;  /* 0x0000000c000c7305 */ /* 0x000e620000203100 */
[----:B--2---:R-:W-:Y:S01]  /*3890*/  IMAD.IADD R16, R16, 0x1, R21 ;  /* 0x0000000110107824 */ /* 0x004fe200078e0215 */
[----:B------:R-:W-:Y:S01]  /*38a0*/  PRMT R13, R3, 0x8880, RZ ;  /* 0x00008880030d7816 */ /* 0x000fe200000000ff */
[----:B------:R-:W-:Y:S01]  /*38b0*/  IMAD.MOV.U32 R3, RZ, RZ, R10 ;  /* 0x000000ffff037224 */ /* 0x000fe200078e000a */
[----:B------:R-:W-:Y:S02]  /*38c0*/  PRMT R7, R8, 0x7604, R7 ;  /* 0x0000760408077816 */ /* 0x000fe40000000007 */
[----:B------:R-:W-:Y:S02]  /*38d0*/  I2I.S8.S32.SAT R16, R16 ;  /* 0x0000001000107238 */ /* 0x000fe40000001000 */
[----:B------:R-:W2:Y:S01]  /*38e0*/  F2I.NTZ R14, R14 ;  /* 0x0000000e000e7305 */ /* 0x000ea20000203100 */
[----:B0-----:R-:W-:Y:S01]  /*38f0*/  IMAD.IADD R18, R18, 0x1, R21 ;  /* 0x0000000112127824 */ /* 0x001fe200078e0215 */
[----:B------:R-:W-:-:S02]  /*3900*/  PRMT R16, R16, 0x8880, RZ ;  /* 0x0000888010107816 */ /* 0x000fc400000000ff */
[----:B------:R-:W-:Y:S02]  /*3910*/  LOP3.LUT R22, R15, 0xff, RZ, 0xc0, !PT ;  /* 0x000000ff0f167812 */ /* 0x000fe400078ec0ff */
[----:B------:R-:W-:Y:S01]  /*3920*/  I2I.S8.S32.SAT R18, R18 ;  /* 0x0000001200127238 */ /* 0x000fe20000001000 */
[----:B------:R-:W-:Y:S01]  /*3930*/  IMAD.MOV.U32 R10, RZ, RZ, R16 ;  /* 0x000000ffff0a7224 */ /* 0x000fe200078e0010 */
[----:B------:R-:W0:Y:S01]  /*3940*/  F2I.NTZ R5, R5 ;  /* 0x0000000500057305 */ /* 0x000e220000203100 */
[----:B-1----:R-:W-:Y:S01]  /*3950*/  IMAD.IADD R12, R12, 0x1, R21 ;  /* 0x000000010c0c7824 */ /* 0x002fe200078e0215 */
[----:B------:R-:W-:Y:S02]  /*3960*/  PRMT R18, R18, 0x8880, RZ ;  /* 0x0000888012127816 */ /* 0x000fe400000000ff */
[----:B------:R-:W-:Y:S02]  /*3970*/  LOP3.LUT R16, R3, 0xff, RZ, 0xc0, !PT ;  /* 0x000000ff03107812 */ /* 0x000fe400078ec0ff */
[----:B------:R-:W-:-:S02]  /*3980*/  I2I.S8.S32.SAT R12, R12 ;  /* 0x0000000c000c7238 */ /* 0x000fc40000001000 */
[----:B------:R-:W1:Y:S01]  /*3990*/  F2I.NTZ R9, R9 ;  /* 0x0000000900097305 */ /* 0x000e620000203100 */
[--C-:B--2---:R-:W-:Y:S01]  /*39a0*/  IMAD.IADD R14, R14, 0x1, R21.reuse ;  /* 0x000000010e0e7824 */ /* 0x104fe200078e0215 */
[----:B------:R-:W-:Y:S02]  /*39b0*/  PRMT R12, R12, 0x8880, RZ ;  /* 0x000088800c0c7816 */ /* 0x000fe400000000ff */
[----:B------:R-:W-:Y:S02]  /*39c0*/  LOP3.LUT R3, R10, 0xff, RZ, 0xc0, !PT ;  /* 0x000000ff0a037812 */ /* 0x000fe400078ec0ff */
[----:B------:R-:W-:Y:S01]  /*39d0*/  I2I.S8.S32.SAT R14, R14 ;  /* 0x0000000e000e7238 */ /* 0x000fe20000001000 */
[----:B0-----:R-:W-:Y:S01]  /*39e0*/  IMAD.IADD R5, R5, 0x1, R21 ;  /* 0x0000000105057824 */ /* 0x001fe200078e0215 */
[----:B------:R-:W-:Y:S02]  /*39f0*/  PRMT R4, R4, 0x7604, R19 ;  /* 0x0000760404047816 */ /* 0x000fe40000000013 */
[----:B------:R-:W-:-:S02]  /*3a00*/  PRMT R8, R14, 0x8880, RZ ;  /* 0x000088800e087816 */ /* 0x000fc400000000ff */
[----:B------:R-:W-:Y:S02]  /*3a10*/  I2I.S8.S32.SAT R5, R5 ;  /* 0x0000000500057238 */ /* 0x000fe40000001000 */
[----:B------:R-:W-:Y:S01]  /*3a20*/  LOP3.LUT R8, R8, 0xff, RZ, 0xc0, !PT ;  /* 0x000000ff08087812 */ /* 0x000fe200078ec0ff */
[----:B-1----:R-:W-:Y:S01]  /*3a30*/  IMAD.IADD R9, R9, 0x1, R21 ;  /* 0x0000000109097824 */ /* 0x002fe200078e0215 */
[----:B------:R-:W-:Y:S01]  /*3a40*/  PRMT R14, R5, 0x8880, RZ ;  /* 0x00008880050e7816 */ /* 0x000fe200000000ff */
[----:B------:R-:W-:Y:S01]  /*3a50*/  IMAD.MOV.U32 R5, RZ, RZ, R12 ;  /* 0x000000ffff057224 */ /* 0x000fe200078e000c */
[----:B------:R-:W-:Y:S02]  /*3a60*/  PRMT R11, R17, 0x7604, R22 ;  /* 0x00007604110b7816 */ /* 0x000fe40000000016 */
[----:B------:R-:W-:Y:S01]  /*3a70*/  I2I.S8.S32.SAT R9, R9 ;  /* 0x0000000900097238 */ /* 0x000fe20000001000 */
[----:B------:R-:W-:Y:S01]  /*3a80*/  IMAD.MOV.U32 R12, RZ, RZ, R14 ;  /* 0x000000ffff0c7224 */ /* 0x000fe200078e000e */
[----:B------:R-:W-:-:S02]  /*3a90*/  PRMT R16, R5, 0x7604, R16 ;  /* 0x0000760405107816 */ /* 0x000fc40000000010 */
[----:B------:R-:W-:Y:S01]  /*3aa0*/  PRMT R15, R9, 0x8880, RZ ;  /* 0x00008880090f7816 */ /* 0x000fe200000000ff */
[----:B------:R-:W-:Y:S01]  /*3ab0*/  IMAD.MOV.U32 R9, RZ, RZ, R13 ;  /* 0x000000ffff097224 */ /* 0x000fe200078e000d */
[----:B------:R-:W-:Y:S01]  /*3ac0*/  PRMT R3, R12, 0x7604, R3 ;  /* 0x000076040c037816 */ /* 0x000fe20000000003 */
[----:B------:R-:W-:Y:S01]  /*3ad0*/  IMAD.MOV.U32 R13, RZ, RZ, R18 ;  /* 0x000000ffff0d7224 */ /* 0x000fe200078e0012 */
[----:B------:R-:W-:Y:S01]  /*3ae0*/  PRMT R4, R7, 0x1054, R4 ;  /* 0x0000105407047816 */ /* 0x000fe20000000004 */
[----:B------:R-:W-:Y:S01]  /*3af0*/  IMAD.MOV.U32 R14, RZ, RZ, R15 ;  /* 0x000000ffff0e7224 */ /* 0x000fe200078e000f */
[----:B------:R-:W-:Y:S01]  /*3b00*/  PRMT R15, R9, 0x7604, R8 ;  /* 0x00007604090f7816 */ /* 0x000fe20000000008 */
[----:B------:R-:W-:Y:S01]  /*3b10*/  IMAD.U32 R8, RZ, RZ, UR6 ;  /* 0x00000006ff087e24 */ /* 0x000fe2000f8e00ff */
[----:B------:R-:W-:Y:S01]  /*3b20*/  LOP3.LUT R13, R13, 0xff, RZ, 0xc0, !PT ;  /* 0x000000ff0d0d7812 */ /* 0x000fe200078ec0ff */
[----:B------:R-:W-:Y:S01]  /*3b30*/  IMAD.U32 R9, RZ, RZ, UR8 ;  /* 0x00000008ff097e24 */ /* 0x000fe2000f8e00ff */
[----:B------:R-:W-:-:S02]  /*3b40*/  PRMT R5, R11, 0x1054, R6 ;  /* 0x000010540b057816 */ /* 0x000fc40000000006 */
[----:B------:R-:W-:Y:S01]  /*3b50*/  PRMT R14, R14, 0x7604, R13 ;  /* 0x000076040e0e7816 */ /* 0x000fe2000000000d */
[----:B------:R-:W-:Y:S01]  /*3b60*/  IMAD.WIDE R8, R2, 0x10, R8 ;  /* 0x0000001002087825 */ /* 0x000fe200078e0208 */
[----:B------:R-:W-:Y:S02]  /*3b70*/  PRMT R6, R15, 0x1054, R16 ;  /* 0x000010540f067816 */ /* 0x000fe40000000010 */
[----:B------:R-:W-:Y:S02]  /*3b80*/  PRMT R7, R14, 0x1054, R3 ;  /* 0x000010540e077816 */ /* 0x000fe40000000003 */
[----:B------:R-:W-:-:S03]  /*3b90*/  IADD3 R2, R2, c[0x0][0x0], RZ ;  /* 0x0000000002027a10 */ /* 0x000fc60007ffe0ff */
[----:B------:R0:W-:Y:S01]  /*3ba0*/  STG.E.128 [R8.64], R4 ;  /* 0x0000000408007986 */ /* 0x0001e2000c101d0e */
[----:B------:R-:W-:-:S13]  /*3bb0*/  ISETP.GE.AND P0, PT, R2, UR9, PT ;  /* 0x0000000902007c0c */ /* 0x000fda000bf06270 */
[----:B------:R-:W-:Y:S05]  /*3bc0*/  @!P0 BRA `(.L_x_138) ;  /* 0xfffff82000008947 */ /* 0x000fea000383ffff */
.L_x_137:
[----:B------:R-:W-:Y:S05]  /*3bd0*/  BSYNC B0 ;  /* 0x0000000000007941 */ /* 0x000fea0003800000 */
.L_x_136:
[----:B------:R-:W-:Y:S05]  /*3be0*/  @P1 EXIT ;  /* 0x000000000000194d */ /* 0x000fea0003800000 */
.L_x_139:
[----:B------:R-:W-:-:S04]  /*3bf0*/  IMAD.MOV.U32 R3, RZ, RZ, 0x4 ;  /* 0x00000004ff037424 */ /* 0x000fc800078e00ff */
[----:B------:R-:W-:-:S06]  /*3c00*/  IMAD.WIDE R2, R0, R3, UR4 ;  /* 0x0000000400027e25 */ /* 0x000fcc000f8e0203 */
[----:B------:R-:W2:Y:S02]  /*3c10*/  LDG.E R3, [R2.64] ;  /* 0x0000000e02037981 */ /* 0x000ea4000c1e1900 */
[----:B012---:R-:W-:-:S06]  /*3c20*/  FMUL.FTZ R6, R20, R3 ;  /* 0x0000000314067220 */ /* 0x007fcc0000410000 */
        /* <DEDUP_REMOVED lines=11> */
.L_x_132:
[----:B------:R-:W-:Y:S02]  /*3ce0*/  USHF.R.S32.HI UR8, URZ, 0x1f, UR20 ;  /* 0x0000001f3f087899 */ /* 0x000fe40008011414 */
[----:B------:R-:W-:Y:S02]  /*3cf0*/  ULDC UR9, c[0x0][0x180] ;  /* 0x0000600000097ab9 */ /* 0x000fe40000000800 */
[----:B------:R-:W-:-:S04]  /*3d00*/  ULEA.HI UR8, UR8, UR9, URZ, 0x4 ;  /* 0x0000000908087291 */ /* 0x000fc8000f8f203f */
[----:B------:R-:W-:-:S06]  /*3d10*/  USHF.R.S32.HI UR8, URZ, 0x4, UR8 ;  /* 0x000000043f087899 */ /* 0x000fcc0008011408 */
[----:B------:R-:W-:-:S13]  /*3d20*/  ISETP.GE.AND P0, PT, R2, UR8, PT ;  /* 0x0000000802007c0c */ /* 0x000fda000bf06270 */
[----:B------:R-:W-:Y:S05]  /*3d30*/  @P0 EXIT ;  /* 0x000000000000094d */ /* 0x000fea0003800000 */
.L_x_140:
        /* <DEDUP_REMOVED lines=13> */
[----:B----4-:R-:W-:-:S02]  /*3e10*/  FMUL.FTZ R5, R20, R13 ;  /* 0x0000000d14057220 */ /* 0x010fc40000410000 */
[C---:B------:R-:W-:Y:S01]  /*3e20*/  FMUL.FTZ R12, R20.reuse, R12 ;  /* 0x0000000c140c7220 */ /* 0x040fe20000410000 */
[----:B------:R1:W2:Y:S01]  /*3e30*/  F2I.NTZ R26, R8 ;  /* 0x00000008001a7305 */ /* 0x0002a20000203100 */
[C---:B------:R-:W-:Y:S02]  /*3e40*/  FMUL.FTZ R14, R20.reuse, R14 ;  /* 0x0000000e140e7220 */ /* 0x040fe40000410000 */
[C---:B-----5:R-:W-:Y:S02]  /*3e50*/  FMUL.FTZ R16, R20.reuse, R16 ;  /* 0x0000001014107220 */ /* 0x060fe40000410000 */
[C---:B------:R-:W-:Y:S02]  /*3e60*/  FMUL.FTZ R18, R20.reuse, R18 ;  /* 0x0000001214127220 */ /* 0x040fe40000410000 */
[----:B------:R-:W-:Y:S01]  /*3e70*/  FMUL.FTZ R19, R20, R19 ;  /* 0x0000001314137220 */ /* 0x000fe20000410000 */
[----:B------:R-:W3:Y:S01]  /*3e80*/  F2I.NTZ R4, R4 ;  /* 0x0000000400047305 */ /* 0x000ee20000203100 */
[----:B-1----:R-:W-:-:S02]  /*3e90*/  IMAD.U32 R8, RZ, RZ, UR6 ;  /* 0x00000006ff087e24 */ /* 0x002fc4000f8e00ff */
[----:B------:R-:W-:Y:S02]  /*3ea0*/  FMUL.FTZ R7, R20, R7 ;  /* 0x0000000714077220 */ /* 0x000fe40000410000 */
[--C-:B0-----:R-:W-:Y:S02]  /*3eb0*/  IMAD.IADD R0, R0, 0x1, R21.reuse ;  /* 0x0000000100007824 */ /* 0x101fe400078e0215 */
[----:B------:R-:W-:Y:S01]  /*3ec0*/  FMUL.FTZ R3, R20, R11 ;  /* 0x0000000b14037220 */ /* 0x000fe20000410000 */
[----:B------:R0:W1:Y:S01]  /*3ed0*/  F2I.NTZ R22, R6 ;  /* 0x0000000600167305 */ /* 0x0000620000203100 */
[----:B--2---:R-:W-:Y:S01]  /*3ee0*/  IMAD.IADD R26, R26, 0x1, R21 ;  /* 0x000000011a1a7824 */ /* 0x004fe200078e0215 */
[----:B------:R-:W-:Y:S01]  /*3ef0*/  I2I.S8.S32.SAT R0, R0 ;  /* 0x0000000000007238 */ /* 0x000fe20000001000 */
[C---:B------:R-:W-:Y:S02]  /*3f00*/  FMUL.FTZ R11, R20.reuse, R15 ;  /* 0x0000000f140b7220 */ /* 0x040fe40000410000 */
[----:B------:R-:W-:Y:S01]  /*3f10*/  FMUL.FTZ R13, R20, R17 ;  /* 0x00000011140d7220 */ /* 0x000fe20000410000 */
[----:B------:R-:W-:-:S02]  /*3f20*/  I2I.S8.S32.SAT R26, R26 ;  /* 0x0000001a001a7238 */ /* 0x000fc40000001000 */
[----:B------:R-:W2:Y:S01]  /*3f30*/  F2I.NTZ R10, R10 ;  /* 0x0000000a000a7305 */ /* 0x000ea20000203100 */
[----:B0-----:R-:W-:Y:S01]  /*3f40*/  IMAD.MOV.U32 R6, RZ, RZ, R8 ;  /* 0x000000ffff067224 */ /* 0x001fe200078e0008 */
[----:B------:R-:W-:Y:S01]  /*3f50*/  PRMT R26, R26, 0x8880, RZ ;  /* 0x000088801a1a7816 */ /* 0x000fe200000000ff */
[----:B---3--:R-:W-:Y:S01]  /*3f60*/  IMAD.IADD R4, R4, 0x1, R21 ;  /* 0x0000000104047824 */ /* 0x008fe200078e0215 */
[----:B------:R-:W-:-:S04]  /*3f70*/  PRMT R0, R0, 0x8880, RZ ;  /* 0x0000888000007816 */ /* 0x000fc800000000ff */
[----:B------:R0:W3:Y:S01]  /*3f80*/  F2I.NTZ R28, R9 ;  /* 0x00000009001c7305 */ /* 0x0000e20000203100 */
[----:B-1----:R-:W-:Y:S01]  /*3f90*/  IMAD.IADD R22, R22, 0x1, R21 ;  /* 0x0000000116167824 */ /* 0x002fe200078e0215 */
[----:B------:R-:W-:-:S04]  /*3fa0*/  I2I.S8.S32.SAT R4, R4 ;  /* 0x0000000400047238 */ /* 0x000fc80000001000 */
[----:B------:R-:W-:Y:S02]  /*3fb0*/  I2I.S8.S32.SAT R22, R22 ;  /* 0x0000001600167238 */ /* 0x000fe40000001000 */
[----:B------:R-:W1:Y:S01]  /*3fc0*/  F2I.NTZ R5, R5 ;  /* 0x0000000500057305 */ /* 0x000e620000203100 */
[--C-:B--2---:R-:W-:Y:S01]  /*3fd0*/  IMAD.IADD R10, R10, 0x1, R21.reuse ;  /* 0x000000010a0a7824 */ /* 0x104fe200078e0215 */
[----:B------:R-:W-:Y:S01]  /*3fe0*/  PRMT R22, R22, 0x8880, RZ ;  /* 0x0000888016167816 */ /* 0x000fe200000000ff */
[----:B0-----:R-:W-:Y:S01]  /*3ff0*/  IMAD.U32 R9, RZ, RZ, UR7 ;  /* 0x00000007ff097e24 */ /* 0x001fe2000f8e00ff */
[----:B------:R-:W-:Y:S01]  /*4000*/  PRMT R9, R4, 0x8880, RZ ;  /* 0x0000888004097816 */ /* 0x000fe200000000ff */
[----:B------:R-:W-:Y:S01]  /*4010*/  IMAD.MOV.U32 R4, RZ, RZ, R0 ;  /* 0x000000ffff047224 */ /* 0x000fe200078e0000 */
[----:B------:R-:W-:Y:S02]  /*4020*/  I2I.S8.S32.SAT R10, R10 ;  /* 0x0000000a000a7238 */ /* 0x000fe40000001000 */
[----:B------:R-:W0:Y:S01]  /*4030*/  F2I.NTZ R12, R12 ;  /* 0x0000000c000c7305 */ /* 0x000e220000203100 */
[----:B---3--:R-:W-:Y:S01]  /*4040*/  IMAD.IADD R28, R28, 0x1, R21 ;  /* 0x000000011c1c7824 */ /* 0x008fe200078e0215 */
[----:B------:R-:W-:Y:S01]  /*4050*/  PRMT R17, R10, 0x8880, RZ ;  /* 0x000088800a117816 */ /* 0x000fe200000000ff */
[----:B------:R-:W-:Y:S01]  /*4060*/  IMAD.MOV.U32 R10, RZ, RZ, R26 ;  /* 0x000000ffff0a7224 */ /* 0x000fe200078e001a */
[----:B------:R-:W-:Y:S01]  /*4070*/  LOP3.LUT R23, R4, 0xff, RZ, 0xc0, !PT ;  /* 0x000000ff04177812 */ /* 0x000fe200078ec0ff */
[----:B------:R-:W-:Y:S01]  /*4080*/  IMAD.MOV.U32 R0, RZ, RZ, R9 ;  /* 0x000000ffff007224 */ /* 0x000fe200078e0009 */
[----:B------:R-:W-:Y:S01]  /*4090*/  I2I.S8.S32.SAT R28, R28 ;  /* 0x0000001c001c7238 */ /* 0x000fe20000001000 */
[----:B------:R-:W-:Y:S01]  /*40a0*/  IMAD.MOV.U32 R9, RZ, RZ, R22 ;  /* 0x000000ffff097224 */ /* 0x000fe200078e0016 */
[----:B------:R-:W2:Y:S01]  /*40b0*/  F2I.NTZ R14, R14 ;  /* 0x0000000e000e7305 */ /* 0x000ea20000203100 */
[----:B-1----:R-:W-:Y:S01]  /*40c0*/  IMAD.IADD R5, R5, 0x1, R21 ;  /* 0x0000000105057824 */ /* 0x002fe200078e0215 */
[----:B------:R-:W-:-:S02]  /*40d0*/  PRMT R15, R28, 0x8880, RZ ;  /* 0x000088801c0f7816 */ /* 0x000fc400000000ff */
[----:B------:R-:W-:Y:S02]  /*40e0*/  LOP3.LUT R10, R10, 0xff, RZ, 0xc0, !PT ;  /* 0x000000ff0a0a7812 */ /* 0x000fe400078ec0ff */
[----:B------:R-:W-:Y:S02]  /*40f0*/  I2I.S8.S32.SAT R5, R5 ;  /* 0x0000000500057238 */ /* 0x000fe40000001000 */
[----:B------:R-:W1:Y:S01]  /*4100*/  F2I.NTZ R16, R16 ;  /* 0x0000001000107305 */ /* 0x000e620000203100 */
[----:B0-----:R-:W-:Y:S01]  /*4110*/  IMAD.IADD R12, R12, 0x1, R21 ;  /* 0x000000010c0c7824 */ /* 0x001fe200078e0215 */
[----:B------:R-:W-:Y:S02]  /*4120*/  LOP3.LUT R22, R9, 0xff, RZ, 0xc0, !PT ;  /* 0x000000ff09167812 */ /* 0x000fe400078ec0ff */
[----:B------:R-:W-:Y:S02]  /*4130*/  PRMT R9, R15, 0x7604, R10 ;  /* 0x000076040f097816 */ /* 0x000fe4000000000a */
[----:B------:R-:W-:-:S02]  /*4140*/  I2I.S8.S32.SAT R12, R12 ;  /* 0x0000000c000c7238 */ /* 0x000fc40000001000 */
[----:B------:R-:W0:Y:S01]  /*4150*/  F2I.NTZ R18, R18 ;  /* 0x0000001200127305 */ /* 0x000e220000203100 */
[--C-:B--2---:R-:W-:Y:S01]  /*4160*/  IMAD.IADD R14, R14, 0x1, R21.reuse ;  /* 0x000000010e0e7824 */ /* 0x104fe200078e0215 */
[----:B------:R-:W-:Y:S02]  /*4170*/  PRMT R10, R5, 0x8880, RZ ;  /* 0x00008880050a7816 */ /* 0x000fe400000000ff */
[----:B------:R-:W-:Y:S02]  /*4180*/  PRMT R12, R12, 0x8880, RZ ;  /* 0x000088800c0c7816 */ /* 0x000fe400000000ff */
[----:B------:R-:W-:Y:S02]  /*4190*/  I2I.S8.S32.SAT R14, R14 ;  /* 0x0000000e000e7238 */ /* 0x000fe40000001000 */
[----:B------:R-:W2:Y:S01]  /*41a0*/  F2I.NTZ R8, R19 ;  /* 0x0000001300087305 */ /* 0x000ea20000203100 */
[----:B-1----:R-:W-:Y:S01]  /*41b0*/  IMAD.IADD R16, R16, 0x1, R21 ;  /* 0x0000000110107824 */ /* 0x002fe200078e0215 */
[----:B------:R-:W-:Y:S01]  /*41c0*/  PRMT R14, R14, 0x8880, RZ ;  /* 0x000088800e0e7816 */ /* 0x000fe200000000ff */
[----:B------:R-:W-:Y:S01]  /*41d0*/  IMAD.MOV.U32 R5, RZ, RZ, R12 ;  /* 0x000000ffff057224 */ /* 0x000fe200078e000c */
[----:B------:R-:W-:-:S02]  /*41e0*/  LOP3.LUT R4, R17, 0xff, RZ, 0xc0, !PT ;  /* 0x000000ff11047812 */ /* 0x000fc400078ec0ff */
[----:B------:R-:W-:Y:S02]  /*41f0*/  I2I.S8.S32.SAT R16, R16 ;  /* 0x0000001000107238 */ /* 0x000fe40000001000 */
[----:B------:R1:W3:Y:S01]  /*4200*/  F2I.NTZ R24, R7 ;  /* 0x0000000700187305 */ /* 0x0002e20000203100 */
[--C-:B0-----:R-:W-:Y:S01]  /*4210*/  IMAD.IADD R18, R18, 0x1, R21.reuse ;  /* 0x0000000112127824 */ /* 0x101fe200078e0215 */
[----:B------:R-:W-:Y:S02]  /*4220*/  PRMT R16, R16, 0x8880, RZ ;  /* 0x0000888010107816 */ /* 0x000fe400000000ff */
[----:B------:R-:W-:Y:S02]  /*4230*/  LOP3.LUT R5, R5, 0xff, RZ, 0xc0, !PT ;  /* 0x000000ff05057812 */ /* 0x000fe400078ec0ff */
[----:B------:R-:W-:Y:S01]  /*4240*/  I2I.S8.S32.SAT R18, R18 ;  /* 0x0000001200127238 */ /* 0x000fe20000001000 */
[----:B------:R-:W-:Y:S01]  /*4250*/  IMAD.MOV.U32 R12, RZ, RZ, R16 ;  /* 0x000000ffff0c7224 */ /* 0x000fe200078e0010 */
[----:B------:R-:W0:Y:S01]  /*4260*/  F2I.NTZ R3, R3 ;  /* 0x0000000300037305 */ /* 0x000e220000203100 */
[----:B--2---:R-:W-:Y:S01]  /*4270*/  IMAD.IADD R8, R8, 0x1, R21 ;  /* 0x0000000108087824 */ /* 0x004fe200078e0215 */
[----:B------:R-:W-:Y:S01]  /*4280*/  PRMT R18, R18, 0x8880, RZ ;  /* 0x0000888012127816 */ /* 0x000fe200000000ff */
[----:B-1----:R-:W-:Y:S01]  /*4290*/  IMAD.U32 R7, RZ, RZ, UR10 ;  /* 0x0000000aff077e24 */ /* 0x002fe2000f8e00ff */
[----:B------:R-:W-:-:S02]  /*42a0*/  LOP3.LUT R12, R12, 0xff, RZ, 0xc0, !PT ;  /* 0x000000ff0c0c7812 */ /* 0x000fc400078ec0ff */
[----:B------:R-:W-:Y:S01]  /*42b0*/  I2I.S8.S32.SAT R8, R8 ;  /* 0x0000000800087238 */ /* 0x000fe20000001000 */
[----:B------:R-:W-:Y:S01]  /*42c0*/  IMAD.WIDE R6, R2, 0x10, R6 ;  /* 0x0000001002067825 */ /* 0x000fe200078e0206 */
[----:B------:R-:W1:Y:S01]  /*42d0*/  F2I.NTZ R11, R11 ;  /* 0x0000000b000b7305 */ /* 0x000e620000203100 */
[----:B------:R-:W-:Y:S02]  /*42e0*/  PRMT R0, R0, 0x7604, R23 ;  /* 0x0000760400007816 */ /* 0x000fe40000000017 */
[--C-:B---3--:R-:W-:Y:S01]  /*42f0*/  IMAD.IADD R24, R24, 0x1, R21.reuse ;  /* 0x0000000118187824 */ /* 0x108fe200078e0215 */
[----:B------:R-:W-:Y:S01]  /*4300*/  PRMT R15, R8, 0x8880, RZ ;  /* 0x00008880080f7816 */ /* 0x000fe200000000ff */
[----:B------:R-:W-:Y:S01]  /*4310*/  IMAD.MOV.U32 R8, RZ, RZ, R10 ;  /* 0x000000ffff087224 */ /* 0x000fe200078e000a */
[----:B------:R-:W-:Y:S01]  /*4320*/  IADD3 R2, R2, c[0x0][0x0], RZ ;  /* 0x0000000002027a10 */ /* 0x000fe20007ffe0ff */
[----:B------:R-:W-:Y:S01]  /*4330*/  IMAD.MOV.U32 R10, RZ, RZ, R14 ;  /* 0x000000ffff0a7224 */ /* 0x000fe200078e000e */
[----:B------:R-:W2:Y:S01]  /*4340*/  F2I.NTZ R13, R13 ;  /* 0x0000000d000d7305 */ /* 0x000ea20000203100 */
[----:B0-----:R-:W-:Y:S01]  /*4350*/  IMAD.IADD R3, R3, 0x1, R21 ;  /* 0x0000000103037824 */ /* 0x001fe200078e0215 */
[----:B------:R-:W-:Y:S01]  /*4360*/  I2I.S8.S32.SAT R24, R24 ;  /* 0x0000001800187238 */ /* 0x000fe20000001000 */
[----:B------:R-:W-:Y:S01]  /*4370*/  IMAD.MOV.U32 R14, RZ, RZ, R18 ;  /* 0x000000ffff0e7224 */ /* 0x000fe200078e0012 */
[----:B------:R-:W-:-:S02]  /*4380*/  LOP3.LUT R10, R10, 0xff, RZ, 0xc0, !PT ;  /* 0x000000ff0a0a7812 */ /* 0x000fc400078ec0ff */
[----:B------:R-:W-:Y:S01]  /*4390*/  I2I.S8.S32.SAT R3, R3 ;  /* 0x0000000300037238 */ /* 0x000fe20000001000 */
[--C-:B-1----:R-:W-:Y:S01]  /*43a0*/  IMAD.IADD R11, R11, 0x1, R21.reuse ;  /* 0x000000010b0b7824 */ /* 0x102fe200078e0215 */
[----:B------:R-:W-:Y:S02]  /*43b0*/  PRMT R24, R24, 0x8880, RZ ;  /* 0x0000888018187816 */ /* 0x000fe400000000ff */
[----:B------:R-:W-:Y:S02]  /*43c0*/  PRMT R19, R3, 0x8880, RZ ;  /* 0x0000888003137816 */ /* 0x000fe400000000ff */
[----:B------:R-:W-:Y:S01]  /*43d0*/  I2I.S8.S32.SAT R11, R11 ;  /* 0x0000000b000b7238 */ /* 0x000fe20000001000 */
[----:B------:R-:W-:Y:S01]  /*43e0*/  IMAD.MOV.U32 R3, RZ, RZ, R24 ;  /* 0x000000ffff037224 */ /* 0x000fe200078e0018 */
[----:B------:R-:W-:Y:S01]  /*43f0*/  LOP3.LUT R14, R14, 0xff, RZ, 0xc0, !PT ;  /* 0x000000ff0e0e7812 */ /* 0x000fe200078ec0ff */
[----:B--2---:R-:W-:Y:S01]  /*4400*/  IMAD.IADD R13, R13, 0x1, R21 ;  /* 0x000000010d0d7824 */ /* 0x004fe200078e0215 */
[----:B------:R-:W-:-:S02]  /*4410*/  PRMT R11, R11, 0x8880, RZ ;  /* 0x000088800b0b7816 */ /* 0x000fc400000000ff */
[----:B------:R-:W-:Y:S02]  /*4420*/  PRMT R3, R3, 0x7604, R22 ;  /* 0x0000760403037816 */ /* 0x000fe40000000016 */
[----:B------:R-:W-:Y:S02]  /*4430*/  I2I.S8.S32.SAT R13, R13 ;  /* 0x0000000d000d7238 */ /* 0x000fe40000001000 */
[----:B------:R-:W-:Y:S02]  /*4440*/  PRMT R10, R11, 0x7604, R10 ;  /* 0x000076040b0a7816 */ /* 0x000fe4000000000a */
[----:B------:R-:W-:Y:S02]  /*4450*/  PRMT R13, R13, 0x8880, RZ ;  /* 0x000088800d0d7816 */ /* 0x000fe400000000ff */
        /* <DEDUP_REMOVED lines=8> */
[----:B------:R-:W-:-:S03]  /*44e0*/  ISETP.GE.AND P0, PT, R2, UR8, PT ;  /* 0x0000000802007c0c */ /* 0x000fc6000bf06270 */
[----:B------:R0:W-:Y:S10]  /*44f0*/  STG.E.128 [R6.64], R8 ;  /* 0x0000000806007986 */ /* 0x0001f4000c101d0e */
[----:B------:R-:W-:Y:S05]  /*4500*/  @!P0 BRA `(.L_x_140) ;  /* 0xfffff83000008947 */ /* 0x000fea000383ffff */
[----:B------:R-:W-:Y:S05]  /*4510*/  EXIT ;  /* 0x000000000000794d */ /* 0x000fea0003800000 */
.L_x_141:
        /* <DEDUP_REMOVED lines=14> */
.L_x_244:


//--------------------- .text._ZN4vllm32dynamic_scaled_int8_quant_kernelIffEEvPKT_PaPT0_i --------------------------
	.section	.text._ZN4vllm32dynamic_scaled_int8_quant_kernelIffEEvPKT_PaPT0_i,"ax",@progbits
	.sectioninfo	@"SHI_REGISTERS=32"
	.align	128
        .global         _ZN4vllm32dynamic_scaled_int8_quant_kernelIffEEvPKT_PaPT0_i
        .type           _ZN4vllm32dynamic_scaled_int8_quant_kernelIffEEvPKT_PaPT0_i,@function
        .size           _ZN4vllm32dynamic_scaled_int8_quant_kernelIffEEvPKT_PaPT0_i,(.L_x_245 - _ZN4vllm32dynamic_scaled_int8_quant_kernelIffEEvPKT_PaPT0_i)
        .other          _ZN4vllm32dynamic_scaled_int8_quant_kernelIffEEvPKT_PaPT0_i,@"STO_CUDA_ENTRY STV_DEFAULT"
_ZN4vllm32dynamic_scaled_int8_quant_kernelIffEEvPKT_PaPT0_i:
.text._ZN4vllm32dynamic_scaled_int8_quant_kernelIffEEvPKT_PaPT0_i:
[----:B------:R-:W-:Y:S02]  /*0000*/  IMAD.MOV.U32 R1, RZ, RZ, c[0x0][0x28] ;  /* 0x00000a00ff017624 */ /* 0x000fe400078e00ff */
[----:B------:R-:W0:Y:S01]  /*0010*/  S2UR UR10, SR_CTAID.X ;  /* 0x00000000000a79c3 */ /* 0x000e220000002500 */
[----:B------:R-:W-:Y:S01]  /*0020*/  ULDC UR14, c[0x0][0x178] ;  /* 0x00005e00000e7ab9 */ /* 0x000fe20000000800 */
[----:B------:R-:W1:Y:S01]  /*0030*/  S2R R2, SR_TID.X ;  /* 0x0000000000027919 */ /* 0x000e620000002100 */
[----:B------:R-:W-:Y:S01]  /*0040*/  ULDC.64 UR8, c[0x0][0x160] ;  /* 0x0000580000087ab9 */ /* 0x000fe20000000a00 */
[----:B------:R-:W-:Y:S01]  /*0050*/  BSSY B0, `(.L_x_142) ;  /* 0x00001d1000007945 */ /* 0x000fe20003800000 */
[----:B------:R-:W-:Y:S02]  /*0060*/  USHF.R.S32.HI UR6, URZ, 0x1f, UR14 ;  /* 0x0000001f3f067899 */ /* 0x000fe4000801140e */
[----:B------:R-:W-:Y:S02]  /*0070*/  ULOP3.LUT UP2, URZ, UR14, 0xf, URZ, 0xc0, !UPT ;  /* 0x0000000f0e3f7892 */ /* 0x000fe4000f84c03f */
[----:B------:R-:W-:Y:S02]  /*0080*/  ULDC.64 UR12, c[0x0][0x118] ;  /* 0x00004600000c7ab9 */ /* 0x000fe40000000a00 */
[----:B0-----:R-:W-:-:S02]  /*0090*/  UIMAD.WIDE.U32 UR4, UR10, UR14, URZ ;  /* 0x0000000e0a0472a5 */ /* 0x001fc4000f8e003f */
[----:B------:R-:W-:Y:S02]  /*00a0*/  UIMAD UR6, UR6, UR10, URZ ;  /* 0x0000000a060672a4 */ /* 0x000fe4000f8e023f */
[----:B------:R-:W-:Y:S02]  /*00b0*/  ULEA UR8, UP1, UR4, UR8, 0x2 ;  /* 0x0000000804087291 */ /* 0x000fe4000f82103f */
[----:B------:R-:W-:Y:S02]  /*00c0*/  UIADD3 UR7, UR5, UR6, URZ ;  /* 0x0000000605077290 */ /* 0x000fe4000fffe03f */
[----:B------:R-:W-:Y:S02]  /*00d0*/  ULOP3.LUT UP0, URZ, UR8, 0x3f, URZ, 0xc0, !UPT ;  /* 0x0000003f083f7892 */ /* 0x000fe4000f80c03f */
[----:B------:R-:W-:Y:S01]  /*00e0*/  USHF.L.U64.HI UR6, UR4, 0x2, UR7 ;  /* 0x0000000204067899 */ /* 0x000fe20008010207 */
[----:B------:R-:W-:Y:S01]  /*00f0*/  IMAD.U32 R28, RZ, RZ, UR8 ;  /* 0x00000008ff1c7e24 */ /* 0x000fe2000f8e00ff */
[----:B------:R-:W-:-:S02]  /*0100*/  UPLOP3.LUT UP0, UPT, UP2, UPT, UP0, 0x4, 0x0 ;  /* 0x000000000000789c */ /* 0x000fc4000170e004 */
[----:B------:R-:W-:-:S04]  /*0110*/  UIADD3.X UR6, UR6, UR9, URZ, UP1, !UPT ;  /* 0x0000000906067290 */ /* 0x000fc80008ffe43f */
[----:B------:R-:W-:Y:S02]  /*0120*/  PLOP3.LUT P1, PT, PT, PT, UP0, 0x80, 0x0 ;  /* 0x000000000000781c */ /* 0x000fe40003f2f008 */
[----:B------:R-:W-:-:S11]  /*0130*/  IMAD.U32 R29, RZ, RZ, UR6 ;  /* 0x00000006ff1d7e24 */ /* 0x000fd6000f8e00ff */
[----:B------:R-:W-:Y:S05]  /*0140*/  @P1 BRA `(.L_x_143) ;  /* 0x000011e000001947 */ /* 0x000fea0003800000 */
[----:B-1----:R-:W-:Y:S01]  /*0150*/  IMAD R3, RZ, RZ, -UR8 ;  /* 0x80000008ff037e24 */ /* 0x002fe2000f8e02ff */
[----:B------:R-:W-:Y:S01]  /*0160*/  BSSY B1, `(.L_x_144) ;  /* 0x0000047000017945 */ /* 0x000fe20003800000 */
[----:B------:R-:W-:-:S03]  /*0170*/  IMAD.MOV.U32 R27, RZ, RZ, RZ ;  /* 0x000000ffff1b7224 */ /* 0x000fc600078e00ff */
[----:B------:R-:W-:-:S04]  /*0180*/  LOP3.LUT R3, R3, 0x3c, RZ, 0xc0, !PT ;  /* 0x0000003c03037812 */ /* 0x000fc800078ec0ff */
[----:B------:R-:W-:-:S04]  /*0190*/  SHF.R.U64 R3, R3, 0x2, RZ ;  /* 0x0000000203037819 */ /* 0x000fc800000012ff */
[----:B------:R-:W-:-:S04]  /*01a0*/  IMNMX R3, R3, c[0x0][0x178], PT ;  /* 0x00005e0003037a17 */ /* 0x000fc80003800200 */
[----:B------:R-:W-:-:S13]  /*01b0*/  ISETP.GE.AND P0, PT, R2, R3, PT ;  /* 0x000000030200720c */ /* 0x000fda0003f06270 */
[----:B------:R-:W-:Y:S05]  /*01c0*/  @P0 BRA `(.L_x_145) ;  /* 0x0000040000000947 */ /* 0x000fea0003800000 */
[----:B------:R-:W0:Y:S01]  /*01d0*/  I2F.U32.RP R0, c[0x0][0x0] ;  /* 0x0000000000007b06 */ /* 0x000e220000209000 */
[----:B------:R-:W-:Y:S01]  /*01e0*/  LOP3.LUT R7, RZ, R3, RZ, 0x33, !PT ;  /* 0x00000003ff077212 */ /* 0x000fe200078e33ff */
[----:B------:R-:W-:Y:S01]  /*01f0*/  BSSY B2, `(.L_x_146) ;  /* 0x000002a000027945 */ /* 0x000fe20003800000 */
[----:B------:R-:W-:Y:S01]  /*0200*/  ISETP.NE.U32.AND P3, PT, RZ, c[0x0][0x0], PT ;  /* 0x00000000ff007a0c */ /* 0x000fe20003f65070 */
[----:B------:R-:W-:Y:S01]  /*0210*/  IMAD.MOV.U32 R27, RZ, RZ, RZ ;  /* 0x000000ffff1b7224 */ /* 0x000fe200078e00ff */
[----:B------:R-:W-:-:S03]  /*0220*/  IADD3 R7, -R2, -0x2, -R7 ;  /* 0xfffffffe02077810 */ /* 0x000fc60007ffe907 */
        /* <DEDUP_REMOVED lines=23> */
[----:B------:R-:W-:Y:S01]  /*03a0*/  IMAD.MOV.U32 R27, RZ, RZ, RZ ;  /* 0x000000ffff1b7224 */ /* 0x000fe200078e00ff */
[----:B------:R-:W-:Y:S02]  /*03b0*/  LEA R6, P3, R5, c[0x0][0x160], 0x2 ;  /* 0x0000580005067a11 */ /* 0x000fe400078610ff */
[----:B------:R-:W-:-:S04]  /*03c0*/  LEA.HI.X.SX32 R0, R2, UR7, 0x1, P2 ;  /* 0x0000000702007c11 */ /* 0x000fc800090f0eff */
[----:B------:R-:W-:Y:S01]  /*03d0*/  LEA.HI.X R5, R5, c[0x0][0x164], R0, 0x2, P3 ;  /* 0x0000590005057a11 */ /* 0x000fe200018f1400 */
[----:B------:R-:W-:-:S04]  /*03e0*/  IMAD.MOV.U32 R0, RZ, RZ, R2 ;  /* 0x000000ffff007224 */ /* 0x000fc800078e0002 */
.L_x_148:
[----:B------:R-:W-:-:S05]  /*03f0*/  IMAD.MOV.U32 R7, RZ, RZ, R5 ;  /* 0x000000ffff077224 */ /* 0x000fca00078e0005 */
[----:B------:R0:W2:Y:S01]  /*0400*/  LDG.E R10, [R6.64] ;  /* 0x0000000c060a7981 */ /* 0x0000a2000c1e1900 */
[----:B------:R-:W-:Y:S01]  /*0410*/  IADD3 R8, R8, -0x1, RZ ;  /* 0xffffffff08087810 */ /* 0x000fe20007ffe0ff */
[----:B------:R-:W-:Y:S01]  /*0420*/  IMAD.MOV.U32 R5, RZ, RZ, c[0x0][0x0] ;  /* 0x00000000ff057624 */ /* 0x000fe200078e00ff */
[----:B------:R-:W-:Y:S02]  /*0430*/  IADD3 R0, R0, c[0x0][0x0], RZ ;  /* 0x0000000000007a10 */ /* 0x000fe40007ffe0ff */
[----:B------:R-:W-:Y:S01]  /*0440*/  ISETP.NE.AND P2, PT, R8, RZ, PT ;  /* 0x000000ff0800720c */ /* 0x000fe20003f45270 */
[----:B------:R-:W-:-:S04]  /*0450*/  IMAD.WIDE R4, R5, 0x4, R6 ;  /* 0x0000000405047825 */ /* 0x000fc800078e0206 */
[----:B0-----:R-:W-:Y:S01]  /*0460*/  IMAD.MOV.U32 R6, RZ, RZ, R4 ;  /* 0x000000ffff067224 */ /* 0x001fe200078e0004 */
[----:B--2---:R-:W-:-:S07]  /*0470*/  FMNMX.FTZ R27, |R10|, R27, !PT ;  /* 0x0000001b0a1b7209 */ /* 0x004fce0007810200 */
[----:B------:R-:W-:Y:S05]  /*0480*/  @P2 BRA `(.L_x_148) ;  /* 0xffffff6000002947 */ /* 0x000fea000383ffff */
.L_x_147:
[----:B------:R-:W-:Y:S05]  /*0490*/  BSYNC B2 ;  /* 0x0000000000027941 */ /* 0x000fea0003800000 */
.L_x_146:
[----:B------:R-:W-:Y:S05]  /*04a0*/  @!P0 BRA `(.L_x_145) ;  /* 0x0000012000008947 */ /* 0x000fea0003800000 */
.L_x_149:
[----:B------:R-:W-:-:S04]  /*04b0*/  IMAD.WIDE R4, R0, 0x4, R28 ;  /* 0x0000000400047825 */ /* 0x000fc800078e021c */
[----:B------:R-:W-:-:S04]  /*04c0*/  IMAD.MOV.U32 R11, RZ, RZ, c[0x0][0x0] ;  /* 0x00000000ff0b7624 */ /* 0x000fc800078e00ff */
        /* <DEDUP_REMOVED lines=10> */
[----:B------:R-:W-:Y:S02]  /*0570*/  ISETP.GE.AND P0, PT, R0, R3, PT ;  /* 0x000000030000720c */ /* 0x000fe40003f06270 */
[----:B--2---:R-:W-:-:S04]  /*0580*/  FMNMX.FTZ R27, |R4|, R27, !PT ;  /* 0x0000001b041b7209 */ /* 0x004fc80007810200 */
[----:B---3--:R-:W-:-:S04]  /*0590*/  FMNMX.FTZ R27, R27, |R6|, !PT ;  /* 0x400000061b1b7209 */ /* 0x008fc80007810000 */
[----:B----4-:R-:W-:-:S04]  /*05a0*/  FMNMX.FTZ R27, R27, |R8|, !PT ;  /* 0x400000081b1b7209 */ /* 0x010fc80007810000 */
[----:B-----5:R-:W-:Y:S01]  /*05b0*/  FMNMX.FTZ R27, R27, |R10|, !PT ;  /* 0x4000000a1b1b7209 */ /* 0x020fe20007810000 */
[----:B------:R-:W-:Y:S05]  /*05c0*/  @!P0 BRA `(.L_x_149) ;  /* 0xfffffee000008947 */ /* 0x000fea000383ffff */
.L_x_145:
[----:B------:R-:W-:Y:S05]  /*05d0*/  BSYNC B1 ;  /* 0x0000000000017941 */ /* 0x000fea0003800000 */
.L_x_144:
[----:B------:R-:W-:Y:S01]  /*05e0*/  IADD3 R0, -R3, c[0x0][0x178], RZ ;  /* 0x00005e0003007a10 */ /* 0x000fe20007ffe1ff */
[----:B------:R-:W-:Y:S01]  /*05f0*/  BSSY B1, `(.L_x_150) ;  /* 0x000008d000017945 */ /* 0x000fe20003800000 */
[----:B------:R-:W-:Y:S02]  /*0600*/  SHF.R.S32.HI R10, RZ, 0x1f, R3 ;  /* 0x0000001fff0a7819 */ /* 0x000fe40000011403 */
[----:B------:R-:W-:-:S04]  /*0610*/  SHF.R.S32.HI R5, RZ, 0x1f, R0 ;  /* 0x0000001fff057819 */ /* 0x000fc80000011400 */
[----:B------:R-:W-:-:S04]  /*0620*/  LEA.HI R5, R5, R0, RZ, 0x4 ;  /* 0x0000000005057211 */ /* 0x000fc800078f20ff */
[----:B------:R-:W-:Y:S01]  /*0630*/  SHF.R.S32.HI R11, RZ, 0x4, R5 ;  /* 0x00000004ff0b7819 */ /* 0x000fe20000011405 */
[----:B------:R-:W-:-:S03]  /*0640*/  IMAD.WIDE R4, R3, 0x4, R28 ;  /* 0x0000000403047825 */ /* 0x000fc600078e021c */
[----:B------:R-:W-:-:S13]  /*0650*/  ISETP.GE.AND P0, PT, R2, R11, PT ;  /* 0x0000000b0200720c */ /* 0x000fda0003f06270 */
[----:B------:R-:W-:Y:S05]  /*0660*/  @P0 BRA `(.L_x_151) ;  /* 0x0000085000000947 */ /* 0x000fea0003800000 */
[----:B------:R-:W0:Y:S01]  /*0670*/  I2F.U32.RP R9, c[0x0][0x0] ;  /* 0x0000000000097b06 */ /* 0x000e220000209000 */
[----:B------:R-:W-:Y:S01]  /*0680*/  IMAD.MOV.U32 R6, RZ, RZ, RZ ;  /* 0x000000ffff067224 */ /* 0x000fe200078e00ff */
[----:B------:R-:W-:Y:S01]  /*0690*/  LOP3.LUT R8, RZ, R2, RZ, 0x33, !PT ;  /* 0x00000002ff087212 */ /* 0x000fe200078e33ff */
[----:B------:R-:W-:Y:S01]  /*06a0*/  BSSY B2, `(.L_x_152) ;  /* 0x0000039000027945 */ /* 0x000fe20003800000 */
[----:B------:R-:W-:-:S03]  /*06b0*/  ISETP.NE.U32.AND P3, PT, RZ, c[0x0][0x0], PT ;  /* 0x00000000ff007a0c */ /* 0x000fc60003f65070 */
[----:B------:R-:W-:Y:S01]  /*06c0*/  IMAD.IADD R8, R11, 0x1, R8 ;  /* 0x000000010b087824 */ /* 0x000fe200078e0208 */
[----:B0-----:R-:W0:Y:S02]  /*06d0*/  MUFU.RCP R9, R9 ;  /* 0x0000000900097308 */ /* 0x001e240000001000 */
[----:B0-----:R-:W-:-:S06]  /*06e0*/  IADD3 R12, R9, 0xffffffe, RZ ;  /* 0x0ffffffe090c7810 */ /* 0x001fcc0007ffe0ff */
[----:B------:R0:W1:Y:S02]  /*06f0*/  F2I.FTZ.U32.TRUNC.NTZ R7, R12 ;  /* 0x0000000c00077305 */ /* 0x000064000021f000 */
[----:B0-----:R-:W-:Y:S02]  /*0700*/  IMAD.MOV.U32 R12, RZ, RZ, R2 ;  /* 0x000000ffff0c7224 */ /* 0x001fe400078e0002 */
        /* <DEDUP_REMOVED lines=14> */
[----:B------:R-:W-:-:S13]  /*07f0*/  ISETP.NE.U32.AND P0, PT, R6, 0x1, PT ;  /* 0x000000010600780c */ /* 0x000fda0003f05070 */
[----:B------:R-:W-:Y:S05]  /*0800*/  @!P0 BRA `(.L_x_153) ;  /* 0x0000022000008947 */ /* 0x000fea0003800000 */
[----:B------:R-:W-:-:S05]  /*0810*/  IMAD.WIDE R6, R2, 0x40, R4 ;  /* 0x0000004002067825 */ /* 0x000fca00078e0204 */
[----:B------:R-:W2:Y:S04]  /*0820*/  LDG.E R22, [R6.64] ;  /* 0x0000000c06167981 */ /* 0x000ea8000c1e1900 */
[----:B------:R-:W3:Y:S04]  /*0830*/  LDG.E R24, [R6.64+0x4] ;  /* 0x0000040c06187981 */ /* 0x000ee8000c1e1900 */
[----:B------:R-:W4:Y:S04]  /*0840*/  LDG.E R21, [R6.64+0x8] ;  /* 0x0000080c06157981 */ /* 0x000f28000c1e1900 */
[----:B------:R-:W5:Y:S04]  /*0850*/  LDG.E R20, [R6.64+0xc] ;  /* 0x00000c0c06147981 */ /* 0x000f68000c1e1900 */
        /* <DEDUP_REMOVED lines=9> */
[----:B------:R-:W5:Y:S01]  /*08f0*/  LDG.E R8, [R6.64+0x34] ;  /* 0x0000340c06087981 */ /* 0x000f62000c1e1900 */
[----:B--2---:R-:W-:-:S03]  /*0900*/  FMNMX.FTZ R23, R27, |R22|, !PT ;  /* 0x400000161b177209 */ /* 0x004fc60007810000 */
[----:B------:R-:W2:Y:S04]  /*0910*/  LDG.E R22, [R6.64+0x38] ;  /* 0x0000380c06167981 */ /* 0x000ea8000c1e1900 */
[----:B------:R-:W2:Y:S01]  /*0920*/  LDG.E R27, [R6.64+0x3c] ;  /* 0x00003c0c061b7981 */ /* 0x000ea2000c1e1900 */
[----:B---3--:R-:W-:-:S04]  /*0930*/  FMNMX.FTZ R24, R23, |R24|, !PT ;  /* 0x4000001817187209 */ /* 0x008fc80007810000 */
[----:B----4-:R-:W-:-:S04]  /*0940*/  FMNMX.FTZ R21, R24, |R21|, !PT ;  /* 0x4000001518157209 */ /* 0x010fc80007810000 */
[----:B-----5:R-:W-:-:S04]  /*0950*/  FMNMX.FTZ R20, R21, |R20|, !PT ;  /* 0x4000001415147209 */ /* 0x020fc80007810000 */
[----:B------:R-:W-:-:S04]  /*0960*/  FMNMX.FTZ R19, R20, |R19|, !PT ;  /* 0x4000001314137209 */ /* 0x000fc80007810000 */
[----:B------:R-:W-:-:S04]  /*0970*/  FMNMX.FTZ R18, R19, |R18|, !PT ;  /* 0x4000001213127209 */ /* 0x000fc80007810000 */
[----:B------:R-:W-:-:S04]  /*0980*/  FMNMX.FTZ R17, R18, |R17|, !PT ;  /* 0x4000001112117209 */ /* 0x000fc80007810000 */
[----:B------:R-:W-:-:S04]  /*0990*/  FMNMX.FTZ R16, R17, |R16|, !PT ;  /* 0x4000001011107209 */ /* 0x000fc80007810000 */
[----:B------:R-:W-:-:S04]  /*09a0*/  FMNMX.FTZ R15, R16, |R15|, !PT ;  /* 0x4000000f100f7209 */ /* 0x000fc80007810000 */
[----:B------:R-:W-:-:S04]  /*09b0*/  FMNMX.FTZ R14, R15, |R14|, !PT ;  /* 0x4000000e0f0e7209 */ /* 0x000fc80007810000 */
[----:B------:R-:W-:-:S04]  /*09c0*/  FMNMX.FTZ R13, R14, |R13|, !PT ;  /* 0x4000000d0e0d7209 */ /* 0x000fc80007810000 */
[----:B------:R-:W-:-:S04]  /*09d0*/  FMNMX.FTZ R12, R13, |R12|, !PT ;  /* 0x4000000c0d0c7209 */ /* 0x000fc80007810000 */
[----:B------:R-:W-:Y:S02]  /*09e0*/  FMNMX.FTZ R9, R12, |R9|, !PT ;  /* 0x400000090c097209 */ /* 0x000fe40007810000 */
[----:B------:R-:W-:Y:S02]  /*09f0*/  IADD3 R12, R2, c[0x0][0x0], RZ ;  /* 0x00000000020c7a10 */ /* 0x000fe40007ffe0ff */
[----:B------:R-:W-:-:S04]  /*0a00*/  FMNMX.FTZ R9, R9, |R8|, !PT ;  /* 0x4000000809097209 */ /* 0x000fc80007810000 */
[----:B--2---:R-:W-:-:S04]  /*0a10*/  FMNMX.FTZ R22, R9, |R22|, !PT ;  /* 0x4000001609167209 */ /* 0x004fc80007810000 */
[----:B------:R-:W-:Y:S02]  /*0a20*/  FMNMX.FTZ R27, R22, |R27|, !PT ;  /* 0x4000001b161b7209 */ /* 0x000fe40007810000 */
.L_x_153:
[----:B------:R-:W-:Y:S05]  /*0a30*/  BSYNC B2 ;  /* 0x0000000000027941 */ /* 0x000fea0003800000 */
.L_x_152:
[----:B------:R-:W-:Y:S05]  /*0a40*/  @!P2 BRA `(.L_x_151) ;  /* 0x000004700000a947 */ /* 0x000fea0003800000 */
.L_x_154:
        /* <DEDUP_REMOVED lines=16> */
[----:B--2---:R-:W-:-:S04]  /*0b50*/  FMNMX.FTZ R18, |R18|, R27, !PT ;  /* 0x0000001b12127209 */ /* 0x004fc80007810200 */
[----:B---3--:R-:W-:Y:S02]  /*0b60*/  FMNMX.FTZ R9, R18, |R9|, !PT ;  /* 0x4000000912097209 */ /* 0x008fe40007810000 */
[----:B------:R0:W2:Y:S02]  /*0b70*/  LDG.E R18, [R6.64+0x38] ;  /* 0x0000380c06127981 */ /* 0x0000a4000c1e1900 */
[----:B----4-:R-:W-:-:S04]  /*0b80*/  FMNMX.FTZ R9, R9, |R22|, !PT ;  /* 0x4000001609097209 */ /* 0x010fc80007810000 */
[----:B-----5:R-:W-:Y:S01]  /*0b90*/  FMNMX.FTZ R22, R9, |R8|, !PT ;  /* 0x4000000809167209 */ /* 0x020fe20007810000 */
[----:B------:R-:W-:-:S04]  /*0ba0*/  IMAD.MOV.U32 R9, RZ, RZ, c[0x0][0x0] ;  /* 0x00000000ff097624 */ /* 0x000fc800078e00ff */
[----:B------:R-:W-:Y:S01]  /*0bb0*/  IMAD.WIDE R8, R9, 0x40, R6 ;  /* 0x0000004009087825 */ /* 0x000fe200078e0206 */
[----:B------:R-:W-:-:S04]  /*0bc0*/  FMNMX.FTZ R26, R22, |R21|, !PT ;  /* 0x40000015161a7209 */ /* 0x000fc80007810000 */
[----:B------:R-:W3:Y:S04]  /*0bd0*/  LDG.E R22, [R8.64] ;  /* 0x0000000c08167981 */ /* 0x000ee8000c1e1900 */
[----:B------:R-:W4:Y:S01]  /*0be0*/  LDG.E R21, [R8.64+0x4] ;  /* 0x0000040c08157981 */ /* 0x000f22000c1e1900 */
[----:B------:R-:W-:-:S03]  /*0bf0*/  FMNMX.FTZ R26, R26, |R23|, !PT ;  /* 0x400000171a1a7209 */ /* 0x000fc60007810000 */
[----:B------:R-:W5:Y:S01]  /*0c00*/  LDG.E R23, [R8.64+0x8] ;  /* 0x0000080c08177981 */ /* 0x000f62000c1e1900 */
[----:B------:R-:W-:-:S03]  /*0c10*/  FMNMX.FTZ R25, R26, |R25|, !PT ;  /* 0x400000191a197209 */ /* 0x000fc60007810000 */
[----:B0-----:R-:W5:Y:S01]  /*0c20*/  LDG.E R6, [R8.64+0x10] ;  /* 0x0000100c08067981 */ /* 0x001f62000c1e1900 */
[----:B------:R-:W-:-:S03]  /*0c30*/  FMNMX.FTZ R26, R25, |R24|, !PT ;  /* 0x40000018191a7209 */ /* 0x000fc60007810000 */
[----:B------:R-:W5:Y:S01]  /*0c40*/  LDG.E R24, [R8.64+0xc] ;  /* 0x00000c0c08187981 */ /* 0x000f62000c1e1900 */
        /* <DEDUP_REMOVED lines=12> */
[----:B--2---:R-:W-:-:S03]  /*0d10*/  FMNMX.FTZ R20, R19, |R18|, !PT ;  /* 0x4000001213147209 */ /* 0x004fc60007810000 */
[----:B------:R-:W2:Y:S04]  /*0d20*/  LDG.E R18, [R8.64+0x28] ;  /* 0x0000280c08127981 */ /* 0x000ea8000c1e1900 */
[----:B------:R-:W2:Y:S01]  /*0d30*/  LDG.E R19, [R8.64+0x2c] ;  /* 0x00002c0c08137981 */ /* 0x000ea2000c1e1900 */
[----:B------:R-:W-:-:S03]  /*0d40*/  FMNMX.FTZ R25, R20, |R17|, !PT ;  /* 0x4000001114197209 */ /* 0x000fc60007810000 */
[----:B------:R-:W2:Y:S04]  /*0d50*/  LDG.E R17, [R8.64+0x30] ;  /* 0x0000300c08117981 */ /* 0x000ea8000c1e1900 */
[----:B------:R-:W2:Y:S01]  /*0d60*/  LDG.E R20, [R8.64+0x34] ;  /* 0x0000340c08147981 */ /* 0x000ea2000c1e1900 */
[----:B---3--:R-:W-:-:S04]  /*0d70*/  FMNMX.FTZ R22, R25, |R22|, !PT ;  /* 0x4000001619167209 */ /* 0x008fc80007810000 */
[----:B----4-:R-:W-:Y:S02]  /*0d80*/  FMNMX.FTZ R22, R22, |R21|, !PT ;  /* 0x4000001516167209 */ /* 0x010fe40007810000 */
[----:B------:R-:W3:Y:S02]  /*0d90*/  LDG.E R21, [R8.64+0x38] ;  /* 0x0000380c08157981 */ /* 0x000ee4000c1e1900 */
[----:B-----5:R-:W-:-:S04]  /*0da0*/  FMNMX.FTZ R23, R22, |R23|, !PT ;  /* 0x4000001716177209 */ /* 0x020fc80007810000 */
[----:B------:R-:W-:-:S04]  /*0db0*/  FMNMX.FTZ R23, R23, |R24|, !PT ;  /* 0x4000001817177209 */ /* 0x000fc80007810000 */
[----:B------:R-:W-:-:S04]  /*0dc0*/  FMNMX.FTZ R6, R23, |R6|, !PT ;  /* 0x4000000617067209 */ /* 0x000fc80007810000 */
[----:B------:R-:W-:-:S04]  /*0dd0*/  FMNMX.FTZ R6, R6, |R7|, !PT ;  /* 0x4000000706067209 */ /* 0x000fc80007810000 */
[----:B------:R-:W-:-:S04]  /*0de0*/  FMNMX.FTZ R13, R6, |R13|, !PT ;  /* 0x4000000d060d7209 */ /* 0x000fc80007810000 */
[----:B------:R-:W-:-:S04]  /*0df0*/  FMNMX.FTZ R14, R13, |R14|, !PT ;  /* 0x4000000e0d0e7209 */ /* 0x000fc80007810000 */
[----:B------:R-:W-:Y:S01]  /*0e00*/  FMNMX.FTZ R15, R14, |R15|, !PT ;  /* 0x4000000f0e0f7209 */ /* 0x000fe20007810000 */
[----:B------:R-:W-:-:S03]  /*0e10*/  IMAD.MOV.U32 R7, RZ, RZ, c[0x0][0x0] ;  /* 0x00000000ff077624 */ /* 0x000fc600078e00ff */
[----:B------:R-:W-:Y:S01]  /*0e20*/  FMNMX.FTZ R15, R15, |R16|, !PT ;  /* 0x400000100f0f7209 */ /* 0x000fe20007810000 */
[----:B------:R-:W-:-:S05]  /*0e30*/  IMAD R12, R7, 0x2, R12 ;  /* 0x00000002070c7824 */ /* 0x000fca00078e020c */
[----:B------:R-:W-:Y:S02]  /*0e40*/  ISETP.GE.AND P0, PT, R12, R11, PT ;  /* 0x0000000b0c00720c */ /* 0x000fe40003f06270 */
[----:B--2---:R-:W-:-:S04]  /*0e50*/  FMNMX.FTZ R18, R15, |R18|, !PT ;  /* 0x400000120f127209 */ /* 0x004fc80007810000 */
[----:B------:R-:W-:-:S04]  /*0e60*/  FMNMX.FTZ R18, R18, |R19|, !PT ;  /* 0x4000001312127209 */ /* 0x000fc80007810000 */
[----:B------:R-:W-:-:S04]  /*0e70*/  FMNMX.FTZ R17, R18, |R17|, !PT ;  /* 0x4000001112117209 */ /* 0x000fc80007810000 */
[----:B------:R-:W-:-:S04]  /*0e80*/  FMNMX.FTZ R20, R17, |R20|, !PT ;  /* 0x4000001411147209 */ /* 0x000fc80007810000 */
[----:B---3--:R-:W-:-:S04]  /*0e90*/  FMNMX.FTZ R20, R20, |R21|, !PT ;  /* 0x4000001514147209 */ /* 0x008fc80007810000 */
[----:B------:R-:W-:Y:S01]  /*0ea0*/  FMNMX.FTZ R27, R20, |R27|, !PT ;  /* 0x4000001b141b7209 */ /* 0x000fe20007810000 */
[----:B------:R-:W-:Y:S05]  /*0eb0*/  @!P0 BRA `(.L_x_154) ;  /* 0xfffffb9000008947 */ /* 0x000fea000383ffff */
.L_x_151:
[----:B------:R-:W-:Y:S05]  /*0ec0*/  BSYNC B1 ;  /* 0x0000000000017941 */ /* 0x000fea0003800000 */
.L_x_150:
[----:B------:R-:W-:Y:S01]  /*0ed0*/  IMAD R9, R11, 0x10, R2 ;  /* 0x000000100b097824 */ /* 0x000fe200078e0202 */
[----:B------:R-:W-:Y:S04]  /*0ee0*/  BSSY B1, `(.L_x_155) ;  /* 0x0000043000017945 */ /* 0x000fe80003800000 */
[----:B------:R-:W-:-:S13]  /*0ef0*/  ISETP.GE.AND P0, PT, R9, R0, PT ;  /* 0x000000000900720c */ /* 0x000fda0003f06270 */
[----:B------:R-:W-:Y:S05]  /*0f00*/  @P0 BRA `(.L_x_156) ;  /* 0x0000040000000947 */ /* 0x000fea0003800000 */
[----:B------:R-:W0:Y:S01]  /*0f10*/  I2F.U32.RP R12, c[0x0][0x0] ;  /* 0x00000000000c7b06 */ /* 0x000e220000209000 */
[----:B------:R-:W-:Y:S01]  /*0f20*/  LOP3.LUT R13, RZ, R3, RZ, 0x33, !PT ;  /* 0x00000003ff0d7212 */ /* 0x000fe200078e33ff */
        /* <DEDUP_REMOVED lines=25> */
[----:B------:R-:W-:Y:S02]  /*10c0*/  IADD3 R9, P2, P3, R7, UR4, R3 ;  /* 0x0000000407097c10 */ /* 0x000fe4000fb5e003 */
[----:B------:R-:W-:Y:S02]  /*10d0*/  SHF.R.S32.HI R3, RZ, 0x1f, R7 ;  /* 0x0000001fff037819 */ /* 0x000fe40000011407 */
[----:B------:R-:W-:Y:S02]  /*10e0*/  LEA R12, P4, R9, c[0x0][0x160], 0x2 ;  /* 0x00005800090c7a11 */ /* 0x000fe400078810ff */
[----:B------:R-:W-:Y:S01]  /*10f0*/  IADD3.X R10, R3, UR7, R10, P2, P3 ;  /* 0x00000007030a7c10 */ /* 0x000fe200097e640a */
[----:B------:R-:W-:-:S03]  /*1100*/  IMAD.MOV.U32 R3, RZ, RZ, R8 ;  /* 0x000000ffff037224 */ /* 0x000fc600078e0008 */
[----:B------:R-:W-:-:S03]  /*1110*/  LEA.HI.X R9, R9, c[0x0][0x164], R10, 0x2, P4 ;  /* 0x0000590009097a11 */ /* 0x000fc600020f140a */
.L_x_159:
[----:B------:R-:W-:Y:S02]  /*1120*/  IMAD.MOV.U32 R10, RZ, RZ, R12 ;  /* 0x000000ffff0a7224 */ /* 0x000fe400078e000c */
[----:B------:R-:W-:-:S05]  /*1130*/  IMAD.MOV.U32 R11, RZ, RZ, R9 ;  /* 0x000000ffff0b7224 */ /* 0x000fca00078e0009 */
[----:B------:R-:W2:Y:S01]  /*1140*/  LDG.E R6, [R10.64] ;  /* 0x0000000c0a067981 */ /* 0x000ea2000c1e1900 */
[----:B------:R-:W-:Y:S01]  /*1150*/  IADD3 R3, R3, -0x1, RZ ;  /* 0xffffffff03037810 */ /* 0x000fe20007ffe0ff */
[----:B------:R-:W-:Y:S01]  /*1160*/  IMAD.MOV.U32 R9, RZ, RZ, c[0x0][0x0] ;  /* 0x00000000ff097624 */ /* 0x000fe200078e00ff */
[----:B------:R-:W-:Y:S02]  /*1170*/  IADD3 R7, R7, c[0x0][0x0], RZ ;  /* 0x0000000007077a10 */ /* 0x000fe40007ffe0ff */
[----:B------:R-:W-:Y:S01]  /*1180*/  ISETP.NE.AND P2, PT, R3, RZ, PT ;  /* 0x000000ff0300720c */ /* 0x000fe20003f45270 */
[----:B------:R-:W-:-:S04]  /*1190*/  IMAD.WIDE R8, R9, 0x4, R10 ;  /* 0x0000000409087825 */ /* 0x000fc800078e020a */
[----:B------:R-:W-:Y:S01]  /*11a0*/  IMAD.MOV.U32 R12, RZ, RZ, R8 ;  /* 0x000000ffff0c7224 */ /* 0x000fe200078e0008 */
[----:B--2---:R-:W-:-:S07]  /*11b0*/  FMNMX.FTZ R27, |R6|, R27, !PT ;  /* 0x0000001b061b7209 */ /* 0x004fce0007810200 */
[----:B------:R-:W-:Y:S05]  /*11c0*/  @P2 BRA `(.L_x_159) ;  /* 0xffffff5000002947 */ /* 0x000fea000383ffff */
.L_x_158:
[----:B------:R-:W-:Y:S05]  /*11d0*/  BSYNC B2 ;  /* 0x0000000000027941 */ /* 0x000fea0003800000 */
.L_x_157:
[----:B------:R-:W-:Y:S05]  /*11e0*/  @!P0 BRA `(.L_x_156) ;  /* 0x0000012000008947 */ /* 0x000fea0003800000 */
.L_x_160:
        /* <DEDUP_REMOVED lines=18> */
.L_x_156:
[----:B------:R-:W-:Y:S05]  /*1310*/  BSYNC B1 ;  /* 0x0000000000017941 */ /* 0x000fea0003800000 */
.L_x_155:
[----:B------:R-:W-:Y:S05]  /*1320*/  BRA `(.L_x_161) ;  /* 0x00000a3000007947 */ /* 0x000fea0003800000 */
.L_x_143:
[----:B-1----:R-:W-:Y:S01]  /*1330*/  USHF.R.S32.HI UR6, URZ, 0x1f, UR14 ;  /* 0x0000001f3f067899 */ /* 0x002fe2000801140e */
[----:B------:R-:W-:Y:S01]  /*1340*/  IMAD.MOV.U32 R27, RZ, RZ, RZ ;  /* 0x000000ffff1b7224 */ /* 0x000fe200078e00ff */
[----:B------:R-:W-:Y:S02]  /*1350*/  ULDC UR9, c[0x0][0x178] ;  /* 0x00005e0000097ab9 */ /* 0x000fe40000000800 */
        /* <DEDUP_REMOVED lines=8> */
[----:B------:R-:W-:Y:S01]  /*13e0*/  IMAD.MOV.U32 R27, RZ, RZ, RZ ;  /* 0x000000ffff1b7224 */ /* 0x000fe200078e00ff */
[----:B------:R-:W-:-:S03]  /*13f0*/  IADD3 R0, R0, UR6, RZ ;  /* 0x0000000600007c10 */ /* 0x000fc6000fffe0ff */
        /* <DEDUP_REMOVED lines=28> */
[----:B------:R-:W-:Y:S02]  /*15c0*/  IMAD.MOV.U32 R27, RZ, RZ, RZ ;  /* 0x000000ffff1b7224 */ /* 0x000fe400078e00ff */
[----:B------:R-:W-:Y:S01]  /*15d0*/  IMAD.MOV.U32 R0, RZ, RZ, R2 ;  /* 0x000000ffff007224 */ /* 0x000fe200078e0002 */
[----:B------:R-:W-:Y:S02]  /*15e0*/  IADD3 R20, P3, R20, 0x20, RZ ;  /* 0x0000002014147810 */ /* 0x000fe40007f7e0ff */
[----:B------:R-:W-:-:S05]  /*15f0*/  LEA.HI.X R4, R4, c[0x0][0x164], R5, 0x2, P2 ;  /* 0x0000590004047a11 */ /* 0x000fca00010f1405 */
[----:B------:R-:W-:-:S05]  /*1600*/  IMAD.X R21, RZ, RZ, R4, P3 ;  /* 0x000000ffff157224 */ /* 0x000fca00018e0604 */
.L_x_164:
[----:B------:R-:W2:Y:S04]  /*1610*/  LDG.E.128 R4, [R20.64+-0x20] ;  /* 0xffffe00c14047981 */ /* 0x000ea8000c1e1d00 */
[----:B------:R0:W3:Y:S04]  /*1620*/  LDG.E.128 R8, [R20.64+-0x10] ;  /* 0xfffff00c14087981 */ /* 0x0000e8000c1e1d00 */
[----:B------:R0:W4:Y:S04]  /*1630*/  LDG.E.128 R12, [R20.64] ;  /* 0x0000000c140c7981 */ /* 0x000128000c1e1d00 */
[----:B------:R0:W5:Y:S01]  /*1640*/  LDG.E.128 R16, [R20.64+0x10] ;  /* 0x0000100c14107981 */ /* 0x000162000c1e1d00 */
[----:B------:R-:W-:-:S02]  /*1650*/  IADD3 R3, R3, -0x1, RZ ;  /* 0xffffffff03037810 */ /* 0x000fc40007ffe0ff */
[----:B------:R-:W-:Y:S02]  /*1660*/  IADD3 R0, R0, c[0x0][0x0], RZ ;  /* 0x0000000000007a10 */ /* 0x000fe40007ffe0ff */
[----:B------:R-:W-:Y:S02]  /*1670*/  ISETP.NE.AND P2, PT, R3, RZ, PT ;  /* 0x000000ff0300720c */ /* 0x000fe40003f45270 */
[----:B--2---:R-:W-:-:S04]  /*1680*/  FMNMX.FTZ R4, |R4|, R27, !PT ;  /* 0x0000001b04047209 */ /* 0x004fc80007810200 */
[----:B------:R-:W-:-:S04]  /*1690*/  FMNMX.FTZ R5, |R5|, R4, !PT ;  /* 0x0000000405057209 */ /* 0x000fc80007810200 */
[----:B------:R-:W-:Y:S01]  /*16a0*/  FMNMX.FTZ R6, |R6|, R5, !PT ;  /* 0x0000000506067209 */ /* 0x000fe20007810200 */
[----:B------:R-:W-:-:S03]  /*16b0*/  IMAD.MOV.U32 R5, RZ, RZ, c[0x0][0x0] ;  /* 0x00000000ff057624 */ /* 0x000fc600078e00ff */
[----:B------:R-:W-:Y:S01]  /*16c0*/  FMNMX.FTZ R7, |R7|, R6, !PT ;  /* 0x0000000607077209 */ /* 0x000fe20007810200 */
[----:B0-----:R-:W-:-:S03]  /*16d0*/  IMAD.WIDE R20, R5, 0x40, R20 ;  /* 0x0000004005147825 */ /* 0x001fc600078e0214 */
[----:B---3--:R-:W-:-:S04]  /*16e0*/  FMNMX.FTZ R8, |R8|, R7, !PT ;  /* 0x0000000708087209 */ /* 0x008fc80007810200 */
[----:B------:R-:W-:-:S04]  /*16f0*/  FMNMX.FTZ R9, |R9|, R8, !PT ;  /* 0x0000000809097209 */ /* 0x000fc80007810200 */
[----:B------:R-:W-:-:S04]  /*1700*/  FMNMX.FTZ R10, |R10|, R9, !PT ;  /* 0x000000090a0a7209 */ /* 0x000fc80007810200 */
[----:B------:R-:W-:-:S04]  /*1710*/  FMNMX.FTZ R11, |R11|, R10, !PT ;  /* 0x0000000a0b0b7209 */ /* 0x000fc80007810200 */
[----:B----4-:R-:W-:-:S04]  /*1720*/  FMNMX.FTZ R12, |R12|, R11, !PT ;  /* 0x0000000b0c0c7209 */ /* 0x010fc80007810200 */
[----:B------:R-:W-:-:S04]  /*1730*/  FMNMX.FTZ R13, |R13|, R12, !PT ;  /* 0x0000000c0d0d7209 */ /* 0x000fc80007810200 */
[----:B------:R-:W-:-:S04]  /*1740*/  FMNMX.FTZ R14, |R14|, R13, !PT ;  /* 0x0000000d0e0e7209 */ /* 0x000fc80007810200 */
[----:B------:R-:W-:-:S04]  /*1750*/  FMNMX.FTZ R15, |R15|, R14, !PT ;  /* 0x0000000e0f0f7209 */ /* 0x000fc80007810200 */
[----:B-----5:R-:W-:-:S04]  /*1760*/  FMNMX.FTZ R16, |R16|, R15, !PT ;  /* 0x0000000f10107209 */ /* 0x020fc80007810200 */
[----:B------:R-:W-:-:S04]  /*1770*/  FMNMX.FTZ R17, |R17|, R16, !PT ;  /* 0x0000001011117209 */ /* 0x000fc80007810200 */
[----:B------:R-:W-:-:S04]  /*1780*/  FMNMX.FTZ R18, |R18|, R17, !PT ;  /* 0x0000001112127209 */ /* 0x000fc80007810200 */
[----:B------:R-:W-:Y:S01]  /*1790*/  FMNMX.FTZ R27, |R19|, R18, !PT ;  /* 0x00000012131b7209 */ /* 0x000fe20007810200 */
[----:B------:R-:W-:Y:S05]  /*17a0*/  @P2 BRA `(.L_x_164) ;  /* 0xfffffe6000002947 */ /* 0x000fea000383ffff */
.L_x_163:
[----:B------:R-:W-:Y:S05]  /*17b0*/  BSYNC B1 ;  /* 0x0000000000017941 */ /* 0x000fea0003800000 */
.L_x_162:
[----:B------:R-:W-:Y:S05]  /*17c0*/  @!P0 BRA `(.L_x_161) ;  /* 0x0000059000008947 */ /* 0x000fea0003800000 */
.L_x_165:
[----:B------:R-:W-:-:S05]  /*17d0*/  IMAD.WIDE R24, R0, 0x40, R28 ;  /* 0x0000004000187825 */ /* 0x000fca00078e021c */
[----:B------:R0:W2:Y:S04]  /*17e0*/  LDG.E.128 R4, [R24.64] ;  /* 0x0000000c18047981 */ /* 0x0000a8000c1e1d00 */
[----:B------:R0:W3:Y:S04]  /*17f0*/  LDG.E.128 R8, [R24.64+0x10] ;  /* 0x0000100c18087981 */ /* 0x0000e8000c1e1d00 */
[----:B------:R0:W4:Y:S04]  /*1800*/  LDG.E.128 R12, [R24.64+0x20] ;  /* 0x0000200c180c7981 */ /* 0x000128000c1e1d00 */
[----:B------:R0:W5:Y:S01]  /*1810*/  LDG.E.128 R16, [R24.64+0x30] ;  /* 0x0000300c18107981 */ /* 0x000162000c1e1d00 */
[----:B------:R-:W-:-:S04]  /*1820*/  IMAD.MOV.U32 R3, RZ, RZ, c[0x0][0x0] ;  /* 0x00000000ff037624 */ /* 0x000fc800078e00ff */
[----:B0-----:R-:W-:-:S05]  /*1830*/  IMAD.WIDE R24, R3, 0x40, R24 ;  /* 0x0000004003187825 */ /* 0x001fca00078e0218 */
[----:B------:R-:W4:Y:S01]  /*1840*/  LDG.E.128 R20, [R24.64] ;  /* 0x0000000c18147981 */ /* 0x000f22000c1e1d00 */
[----:B--2---:R-:W-:-:S04]  /*1850*/  FMNMX.FTZ R4, |R4|, R27, !PT ;  /* 0x0000001b04047209 */ /* 0x004fc80007810200 */
[----:B------:R-:W-:-:S04]  /*1860*/  FMNMX.FTZ R5, |R5|, R4, !PT ;  /* 0x0000000405057209 */ /* 0x000fc80007810200 */
[----:B------:R-:W-:-:S04]  /*1870*/  FMNMX.FTZ R6, |R6|, R5, !PT ;  /* 0x0000000506067209 */ /* 0x000fc80007810200 */
[----:B------:R-:W-:-:S04]  /*1880*/  FMNMX.FTZ R7, |R7|, R6, !PT ;  /* 0x0000000607077209 */ /* 0x000fc80007810200 */
[----:B---3--:R-:W-:Y:S02]  /*1890*/  FMNMX.FTZ R8, |R8|, R7, !PT ;  /* 0x0000000708087209 */ /* 0x008fe40007810200 */
[----:B------:R-:W2:Y:S02]  /*18a0*/  LDG.E.128 R4, [R24.64+0x10] ;  /* 0x0000100c18047981 */ /* 0x000ea4000c1e1d00 */
[----:B------:R-:W-:-:S04]  /*18b0*/  FMNMX.FTZ R9, |R9|, R8, !PT ;  /* 0x0000000809097209 */ /* 0x000fc80007810200 */
[----:B------:R-:W-:-:S04]  /*18c0*/  FMNMX.FTZ R10, |R10|, R9, !PT ;  /* 0x000000090a0a7209 */ /* 0x000fc80007810200 */
[----:B------:R-:W-:-:S04]  /*18d0*/  FMNMX.FTZ R11, |R11|, R10, !PT ;  /* 0x0000000a0b0b7209 */ /* 0x000fc80007810200 */
[----:B----4-:R-:W-:Y:S02]  /*18e0*/  FMNMX.FTZ R12, |R12|, R11, !PT ;  /* 0x0000000b0c0c7209 */ /* 0x010fe40007810200 */
[----:B------:R-:W3:Y:S02]  /*18f0*/  LDG.E.128 R8, [R24.64+0x20] ;  /* 0x0000200c18087981 */ /* 0x000ee4000c1e1d00 */
[----:B------:R-:W-:-:S04]  /*1900*/  FMNMX.FTZ R13, |R13|, R12, !PT ;  /* 0x0000000c0d0d7209 */ /* 0x000fc80007810200 */
[----:B------:R-:W-:-:S04]  /*1910*/  FMNMX.FTZ R14, |R14|, R13, !PT ;  /* 0x0000000d0e0e7209 */ /* 0x000fc80007810200 */
[----:B------:R-:W-:-:S04]  /*1920*/  FMNMX.FTZ R15, |R15|, R14, !PT ;  /* 0x0000000e0f0f7209 */ /* 0x000fc80007810200 */
[----:B-----5:R-:W-:Y:S02]  /*1930*/  FMNMX.FTZ R16, |R16|, R15, !PT ;  /* 0x0000000f10107209 */ /* 0x020fe40007810200 */
[----:B------:R-:W4:Y:S02]  /*1940*/  LDG.E.128 R12, [R24.64+0x30] ;  /* 0x0000300c180c7981 */ /* 0x000f24000c1e1d00 */
[----:B------:R-:W-:-:S04]  /*1950*/  FMNMX.FTZ R17, |R17|, R16, !PT ;  /* 0x0000001011117209 */ /* 0x000fc80007810200 */
[----:B------:R-:W-:Y:S01]  /*1960*/  FMNMX.FTZ R18, |R18|, R17, !PT ;  /* 0x0000001112127209 */ /* 0x000fe20007810200 */
[----:B------:R-:W-:-:S03]  /*1970*/  IMAD.WIDE R26, R3, 0x40, R24 ;  /* 0x00000040031a7825 */ /* 0x000fc600078e0218 */
[----:B------:R-:W-:-:S04]  /*1980*/  FMNMX.FTZ R19, |R19|, R18, !PT ;  /* 0x0000001213137209 */ /* 0x000fc80007810200 */
[----:B------:R-:W-:Y:S02]  /*1990*/  FMNMX.FTZ R20, R19, |R20|, !PT ;  /* 0x4000001413147209 */ /* 0x000fe40007810000 */
[----:B------:R-:W5:Y:S02]  /*19a0*/  LDG.E.128 R16, [R26.64] ;  /* 0x0000000c1a107981 */ /* 0x000f64000c1e1d00 */
[----:B------:R-:W-:-:S04]  /*19b0*/  FMNMX.FTZ R21, |R21|, R20, !PT ;  /* 0x0000001415157209 */ /* 0x000fc80007810200 */
[----:B------:R-:W-:-:S04]  /*19c0*/  FMNMX.FTZ R22, |R22|, R21, !PT ;  /* 0x0000001516167209 */ /* 0x000fc80007810200 */
[----:B------:R-:W-:-:S04]  /*19d0*/  FMNMX.FTZ R23, |R23|, R22, !PT ;  /* 0x0000001617177209 */ /* 0x000fc80007810200 */
[----:B--2---:R-:W-:Y:S02]  /*19e0*/  FMNMX.FTZ R4, |R4|, R23, !PT ;  /* 0x0000001704047209 */ /* 0x004fe40007810200 */
[----:B------:R-:W2:Y:S02]  /*19f0*/  LDG.E.128 R20, [R26.64+0x10] ;  /* 0x0000100c1a147981 */ /* 0x000ea4000c1e1d00 */
[----:B------:R-:W-:-:S04]  /*1a00*/  FMNMX.FTZ R5, |R5|, R4, !PT ;  /* 0x0000000405057209 */ /* 0x000fc80007810200 */
[----:B------:R-:W-:-:S04]  /*1a10*/  FMNMX.FTZ R6, |R6|, R5, !PT ;  /* 0x0000000506067209 */ /* 0x000fc80007810200 */
[----:B------:R-:W-:-:S04]  /*1a20*/  FMNMX.FTZ R7, |R7|, R6, !PT ;  /* 0x0000000607077209 */ /* 0x000fc80007810200 */
[----:B---3--:R-:W-:Y:S02]  /*1a30*/  FMNMX.FTZ R8, |R8|, R7, !PT ;  /* 0x0000000708087209 */ /* 0x008fe40007810200 */
[----:B------:R-:W3:Y:S02]  /*1a40*/  LDG.E.128 R4, [R26.64+0x20] ;  /* 0x0000200c1a047981 */ /* 0x000ee4000c1e1d00 */
[----:B------:R-:W-:-:S04]  /*1a50*/  FMNMX.FTZ R9, |R9|, R8, !PT ;  /* 0x0000000809097209 */ /* 0x000fc80007810200 */
[----:B------:R-:W-:-:S04]  /*1a60*/  FMNMX.FTZ R10, |R10|, R9, !PT ;  /* 0x000000090a0a7209 */ /* 0x000fc80007810200 */
[----:B------:R-:W-:-:S04]  /*1a70*/  FMNMX.FTZ R11, |R11|, R10, !PT ;  /* 0x0000000a0b0b7209 */ /* 0x000fc80007810200 */
[----:B----4-:R-:W-:Y:S02]  /*1a80*/  FMNMX.FTZ R12, |R12|, R11, !PT ;  /* 0x0000000b0c0c7209 */ /* 0x010fe40007810200 */
[----:B------:R0:W4:Y:S02]  /*1a90*/  LDG.E.128 R8, [R26.64+0x30] ;  /* 0x0000300c1a087981 */ /* 0x000124000c1e1d00 */
[----:B------:R-:W-:-:S04]  /*1aa0*/  FMNMX.FTZ R13, |R13|, R12, !PT ;  /* 0x0000000c0d0d7209 */ /* 0x000fc80007810200 */
[----:B------:R-:W-:Y:S01]  /*1ab0*/  FMNMX.FTZ R14, |R14|, R13, !PT ;  /* 0x0000000d0e0e7209 */ /* 0x000fe20007810200 */
[----:B------:R-:W-:-:S03]  /*1ac0*/  IMAD.WIDE R24, R3, 0x40, R26 ;  /* 0x0000004003187825 */ /* 0x000fc600078e021a */
[----:B------:R-:W-:-:S04]  /*1ad0*/  FMNMX.FTZ R15, |R15|, R14, !PT ;  /* 0x0000000e0f0f7209 */ /* 0x000fc80007810200 */
[----:B-----5:R-:W-:Y:S02]  /*1ae0*/  FMNMX.FTZ R16, R15, |R16|, !PT ;  /* 0x400000100f107209 */ /* 0x020fe40007810000 */
[----:B------:R0:W5:Y:S02]  /*1af0*/  LDG.E.128 R12, [R24.64] ;  /* 0x0000000c180c7981 */ /* 0x000164000c1e1d00 */
[----:B------:R-:W-:-:S04]  /*1b00*/  FMNMX.FTZ R17, |R17|, R16, !PT ;  /* 0x0000001011117209 */ /* 0x000fc80007810200 */
[----:B------:R-:W-:-:S04]  /*1b10*/  FMNMX.FTZ R18, |R18|, R17, !PT ;  /* 0x0000001112127209 */ /* 0x000fc80007810200 */
[----:B------:R-:W-:-:S04]  /*1b20*/  FMNMX.FTZ R19, |R19|, R18, !PT ;  /* 0x0000001213137209 */ /* 0x000fc80007810200 */
[----:B--2---:R-:W-:Y:S02]  /*1b30*/  FMNMX.FTZ R20, |R20|, R19, !PT ;  /* 0x0000001314147209 */ /* 0x004fe40007810200 */
[----:B------:R0:W2:Y:S02]  /*1b40*/  LDG.E.128 R16, [R24.64+0x10] ;  /* 0x0000100c18107981 */ /* 0x0000a4000c1e1d00 */
[----:B------:R-:W-:-:S04]  /*1b50*/  FMNMX.FTZ R21, |R21|, R20, !PT ;  /* 0x0000001415157209 */ /* 0x000fc80007810200 */
[----:B------:R-:W-:-:S04]  /*1b60*/  FMNMX.FTZ R22, |R22|, R21, !PT ;  /* 0x0000001516167209 */ /* 0x000fc80007810200 */
[----:B------:R-:W-:-:S04]  /*1b70*/  FMNMX.FTZ R23, |R23|, R22, !PT ;  /* 0x0000001617177209 */ /* 0x000fc80007810200 */
[----:B---3--:R-:W-:Y:S02]  /*1b80*/  FMNMX.FTZ R4, |R4|, R23, !PT ;  /* 0x0000001704047209 */ /* 0x008fe40007810200 */
[----:B------:R0:W3:Y:S04]  /*1b90*/  LDG.E.128 R20, [R24.64+0x20] ;  /* 0x0000200c18147981 */ /* 0x0000e8000c1e1d00 */
[----:B0-----:R-:W3:Y:S01]  /*1ba0*/  LDG.E.128 R24, [R24.64+0x30] ;  /* 0x0000300c18187981 */ /* 0x001ee2000c1e1d00 */
[----:B------:R-:W-:-:S04]  /*1bb0*/  FMNMX.FTZ R5, |R5|, R4, !PT ;  /* 0x0000000405057209 */ /* 0x000fc80007810200 */
[----:B------:R-:W-:-:S04]  /*1bc0*/  FMNMX.FTZ R6, |R6|, R5, !PT ;  /* 0x0000000506067209 */ /* 0x000fc80007810200 */
[----:B------:R-:W-:-:S04]  /*1bd0*/  FMNMX.FTZ R7, |R7|, R6, !PT ;  /* 0x0000000607077209 */ /* 0x000fc80007810200 */
[----:B----4-:R-:W-:-:S04]  /*1be0*/  FMNMX.FTZ R8, |R8|, R7, !PT ;  /* 0x0000000708087209 */ /* 0x010fc80007810200 */
[----:B------:R-:W-:-:S04]  /*1bf0*/  FMNMX.FTZ R9, |R9|, R8, !PT ;  /* 0x0000000809097209 */ /* 0x000fc80007810200 */
[----:B------:R-:W-:-:S04]  /*1c00*/  FMNMX.FTZ R10, |R10|, R9, !PT ;  /* 0x000000090a0a7209 */ /* 0x000fc80007810200 */
[----:B------:R-:W-:-:S04]  /*1c10*/  FMNMX.FTZ R11, |R11|, R10, !PT ;  /* 0x0000000a0b0b7209 */ /* 0x000fc80007810200 */
[----:B-----5:R-:W-:-:S04]  /*1c20*/  FMNMX.FTZ R12, R11, |R12|, !PT ;  /* 0x4000000c0b0c7209 */ /* 0x020fc80007810000 */
[----:B------:R-:W-:-:S04]  /*1c30*/  FMNMX.FTZ R13, |R13|, R12, !PT ;  /* 0x0000000c0d0d7209 */ /* 0x000fc80007810200 */
[----:B------:R-:W-:-:S04]  /*1c40*/  FMNMX.FTZ R14, |R14|, R13, !PT ;  /* 0x0000000d0e0e7209 */ /* 0x000fc80007810200 */
[----:B------:R-:W-:Y:S01]  /*1c50*/  FMNMX.FTZ R15, |R15|, R14, !PT ;  /* 0x0000000e0f0f7209 */ /* 0x000fe20007810200 */
[----:B------:R-:W-:-:S04]  /*1c60*/  IMAD R0, R3, 0x2, R0 ;  /* 0x0000000203007824 */ /* 0x000fc800078e0200 */
[----:B------:R-:W-:-:S05]  /*1c70*/  IMAD R0, R3, 0x2, R0 ;  /* 0x0000000203007824 */ /* 0x000fca00078e0200 */
[----:B------:R-:W-:Y:S02]  /*1c80*/  ISETP.GE.AND P0, PT, R0, UR6, PT ;  /* 0x0000000600007c0c */ /* 0x000fe4000bf06270 */
[----:B--2---:R-:W-:-:S04]  /*1c90*/  FMNMX.FTZ R16, |R16|, R15, !PT ;  /* 0x0000000f10107209 */ /* 0x004fc80007810200 */
[----:B------:R-:W-:-:S04]  /*1ca0*/  FMNMX.FTZ R17, |R17|, R16, !PT ;  /* 0x0000001011117209 */ /* 0x000fc80007810200 */
[----:B------:R-:W-:-:S04]  /*1cb0*/  FMNMX.FTZ R18, |R18|, R17, !PT ;  /* 0x0000001112127209 */ /* 0x000fc80007810200 */
[----:B------:R-:W-:-:S04]  /*1cc0*/  FMNMX.FTZ R19, |R19|, R18, !PT ;  /* 0x0000001213137209 */ /* 0x000fc80007810200 */
[----:B---3--:R-:W-:-:S04]  /*1cd0*/  FMNMX.FTZ R20, |R20|, R19, !PT ;  /* 0x0000001314147209 */ /* 0x008fc80007810200 */
[----:B------:R-:W-:-:S04]  /*1ce0*/  FMNMX.FTZ R21, |R21|, R20, !PT ;  /* 0x0000001415157209 */ /* 0x000fc80007810200 */
[----:B------:R-:W-:-:S04]  /*1cf0*/  FMNMX.FTZ R22, |R22|, R21, !PT ;  /* 0x0000001516167209 */ /* 0x000fc80007810200 */
[----:B------:R-:W-:-:S04]  /*1d00*/  FMNMX.FTZ R23, |R23|, R22, !PT ;  /* 0x0000001617177209 */ /* 0x000fc80007810200 */
[----:B------:R-:W-:-:S04]  /*1d10*/  FMNMX.FTZ R24, |R24|, R23, !PT ;  /* 0x0000001718187209 */ /* 0x000fc80007810200 */
[----:B------:R-:W-:-:S04]  /*1d20*/  FMNMX.FTZ R25, |R25|, R24, !PT ;  /* 0x0000001819197209 */ /* 0x000fc80007810200 */
[----:B------:R-:W-:-:S04]  /*1d30*/  FMNMX.FTZ R26, |R26|, R25, !PT ;  /* 0x000000191a1a7209 */ /* 0x000fc80007810200 */
[----:B------:R-:W-:Y:S01]  /*1d40*/  FMNMX.FTZ R27, |R27|, R26, !PT ;  /* 0x0000001a1b1b7209 */ /* 0x000fe20007810200 */
[----:B------:R-:W-:Y:S05]  /*1d50*/  @!P0 BRA `(.L_x_165) ;  /* 0xfffffa7000008947 */ /* 0x000fea000383ffff */
.L_x_161:
[----:B------:R-:W-:Y:S05]  /*1d60*/  BSYNC B0 ;  /* 0x0000000000007941 */ /* 0x000fea0003800000 */
.L_x_142:
[----:B------:R-:W-:Y:S01]  /*1d70*/  IMAD.MOV.U32 R8, RZ, RZ, c[0x0][0x0] ;  /* 0x00000000ff087624 */ /* 0x000fe200078e00ff */
[----:B------:R-:W-:Y:S04]  /*1d80*/  BSSY B0, `(.L_x_166) ;  /* 0x0000072000007945 */ /* 0x000fe80003800000 */
[----:B------:R-:W-:-:S13]  /*1d90*/  ISETP.GT.AND P0, PT, R8, 0xff, PT ;  /* 0x000000ff0800780c */ /* 0x000fda0003f04270 */
[----:B------:R-:W-:Y:S05]  /*1da0*/  @P0 BRA `(.L_x_167) ;  /* 0x0000041000000947 */ /* 0x000fea0003800000 */
[----:B------:R-:W-:Y:S01]  /*1db0*/  SHF.R.S32.HI R3, RZ, 0x1f, R2 ;  /* 0x0000001fff037819 */ /* 0x000fe20000011402 */
[----:B------:R-:W0:Y:S03]  /*1dc0*/  S2R R11, SR_LANEID ;  /* 0x00000000000b7919 */ /* 0x000e260000000000 */
[----:B------:R-:W-:-:S04]  /*1dd0*/  LEA.HI R3, R3, R2, RZ, 0x5 ;  /* 0x0000000203037211 */ /* 0x000fc800078f28ff */
[----:B------:R-:W-:Y:S02]  /*1de0*/  LOP3.LUT R0, R3, 0xffffffe0, RZ, 0xc0, !PT ;  /* 0xffffffe003007812 */ /* 0x000fe400078ec0ff */
[----:B------:R-:W-:Y:S02]  /*1df0*/  SHF.R.S32.HI R3, RZ, 0x5, R3 ;  /* 0x00000005ff037819 */ /* 0x000fe40000011403 */
[----:B------:R-:W-:Y:S02]  /*1e00*/  IADD3 R4, R0, 0x20, RZ ;  /* 0x0000002000047810 */ /* 0x000fe40007ffe0ff */
[----:B------:R-:W-:Y:S02]  /*1e10*/  LOP3.LUT R0, RZ, R0, RZ, 0x33, !PT ;  /* 0x00000000ff007212 */ /* 0x000fe400078e33ff */
[----:B------:R-:W-:Y:S02]  /*1e20*/  ISETP.GT.AND P0, PT, R4, c[0x0][0x0], PT ;  /* 0x0000000004007a0c */ /* 0x000fe40003f04270 */
[----:B------:R-:W-:-:S04]  /*1e30*/  IADD3 R0, R0, c[0x0][0x0], RZ ;  /* 0x0000000000007a10 */ /* 0x000fc80007ffe0ff */
[----:B------:R-:W-:Y:S02]  /*1e40*/  SEL R4, R0, 0x1f, P0 ;  /* 0x0000001f00047807 */ /* 0x000fe40000000000 */
[----:B0-----:R-:W-:-:S03]  /*1e50*/  IADD3 R7, R11, 0x2, RZ ;  /* 0x000000020b077810 */ /* 0x001fc60007ffe0ff */
[----:B------:R-:W0:Y:S01]  /*1e60*/  SHFL.DOWN PT, R0, R27, 0x1, R4 ;  /* 0x082000001b007989 */ /* 0x000e2200000e0004 */
[C---:B------:R-:W-:Y:S02]  /*1e70*/  IADD3 R9, R11.reuse, 0x4, RZ ;  /* 0x000000040b097810 */ /* 0x040fe40007ffe0ff */
[----:B------:R-:W-:Y:S02]  /*1e80*/  ISETP.NE.AND P2, PT, R11, RZ, PT ;  /* 0x000000ff0b00720c */ /* 0x000fe40003f45270 */
[----:B0-----:R-:W-:-:S04]  /*1e90*/  FSETP.GEU.FTZ.AND P0, PT, R27, R0, PT ;  /* 0x000000001b00720b */ /* 0x001fc80003f1e000 */
[----:B------:R-:W-:-:S04]  /*1ea0*/  ISETP.LT.AND P0, PT, R11, R4, !P0 ;  /* 0x000000040b00720c */ /* 0x000fc80004701270 */
[----:B------:R-:W-:-:S05]  /*1eb0*/  FSEL R5, R0, R27, P0 ;  /* 0x0000001b00057208 */ /* 0x000fca0000000000 */
        /* <DEDUP_REMOVED lines=16> */
[----:B------:R-:W-:-:S04]  /*1fc0*/  ISETP.LE.AND P0, PT, R7, R4, !P0 ;  /* 0x000000040700720c */ /* 0x000fc80004703270 */
        /* <DEDUP_REMOVED lines=31> */
.L_x_167:
        /* <DEDUP_REMOVED lines=8> */
[----:B------:R-:W-:-:S04]  /*2240*/  @!P2 LEA.HI R7, R7, R2, RZ, 0x5 ;  /* 0x000000020707a211 */ /* 0x000fc800078f28ff */
[----:B------:R-:W-:Y:S02]  /*2250*/  @!P2 SHF.R.S32.HI R7, RZ, 0x5, R7 ;  /* 0x00000005ff07a819 */ /* 0x000fe40000011407 */
[----:B0-----:R-:W-:-:S04]  /*2260*/  FSETP.GEU.FTZ.AND P0, PT, R0, R3, PT ;  /* 0x000000030000720b */ /* 0x001fc80003f1e000 */
[----:B------:R-:W-:-:S04]  /*2270*/  ISETP.LT.AND P0, PT, R6, 0x1e, !P0 ;  /* 0x0000001e0600780c */ /* 0x000fc80004701270 */
[----:B------:R-:W-:-:S05]  /*2280*/  FSEL R3, R3, R0, P0 ;  /* 0x0000000003037208 */ /* 0x000fca0000000000 */
        /* <DEDUP_REMOVED lines=33> */
.L_x_168:
[----:B0-----:R-:W-:Y:S05]  /*24a0*/  BSYNC B0 ;  /* 0x0000000000007941 */ /* 0x001fea0003800000 */
.L_x_166:
[----:B------:R-:W-:Y:S01]  /*24b0*/  IMAD.U32 R4, RZ, RZ, UR10 ;  /* 0x0000000aff047e24 */ /* 0x000fe2000f8e00ff */
[----:B------:R-:W-:Y:S01]  /*24c0*/  @!P2 STS [0x2c], R0 ;  /* 0x00002c00ff00a388 */ /* 0x000fe20000000800 */
        /* <DEDUP_REMOVED lines=19> */
[----:B------:R-:W-:Y:S01]  /*2600*/  IMAD R0, RZ, RZ, -UR8 ;  /* 0x80000008ff007e24 */ /* 0x000fe2000f8e02ff */
[----:B------:R-:W-:Y:S04]  /*2610*/  BSSY B0, `(.L_x_170) ;  /* 0x0000019000007945 */ /* 0x000fe80003800000 */
[----:B------:R-:W-:-:S04]  /*2620*/  LOP3.LUT R0, R0, 0x3c, RZ, 0xc0, !PT ;  /* 0x0000003c00007812 */ /* 0x000fc800078ec0ff */
[----:B------:R-:W-:-:S04]  /*2630*/  SHF.R.U64 R0, R0, 0x2, RZ ;  /* 0x0000000200007819 */ /* 0x000fc800000012ff */
[----:B------:R-:W-:-:S04]  /*2640*/  IMNMX R13, R0, c[0x0][0x178], PT ;  /* 0x00005e00000d7a17 */ /* 0x000fc80003800200 */
[C---:B------:R-:W-:Y:S02]  /*2650*/  IADD3 R0, -R13.reuse, c[0x0][0x178], RZ ;  /* 0x00005e000d007a10 */ /* 0x040fe40007ffe1ff */
[----:B------:R-:W-:Y:S02]  /*2660*/  ISETP.GE.AND P3, PT, R2, R13, PT ;  /* 0x0000000d0200720c */ /* 0x000fe40003f66270 */
[----:B------:R-:W-:Y:S02]  /*2670*/  SHF.R.S32.HI R3, RZ, 0x1f, R0 ;  /* 0x0000001fff037819 */ /* 0x000fe40000011400 */
[----:B------:R-:W-:Y:S02]  /*2680*/  IADD3 R20, P2, R13, UR6, RZ ;  /* 0x000000060d147c10 */ /* 0x000fe4000ff5e0ff */
[----:B------:R-:W-:-:S04]  /*2690*/  LEA.HI R3, R3, R0, RZ, 0x4 ;  /* 0x0000000003037211 */ /* 0x000fc800078f20ff */
[----:B------:R-:W-:-:S04]  /*26a0*/  SHF.R.S32.HI R3, RZ, 0x4, R3 ;  /* 0x00000004ff037819 */ /* 0x000fc80000011403 */
[----:B------:R-:W-:Y:S01]  /*26b0*/  ISETP.GE.AND P1, PT, R2, R3, PT ;  /* 0x000000030200720c */ /* 0x000fe20003f26270 */
[----:B------:R-:W-:-:S05]  /*26c0*/  IMAD R23, R3, 0x10, R2 ;  /* 0x0000001003177824 */ /* 0x000fca00078e0202 */
[----:B------:R-:W-:Y:S01]  /*26d0*/  ISETP.GE.AND P0, PT, R23, R0, PT ;  /* 0x000000001700720c */ /* 0x000fe20003f06270 */
[----:B------:R-:W-:Y:S07]  /*26e0*/  @P3 BRA `(.L_x_171) ;  /* 0x000000b000003947 */ /* 0x000fee0003800000 */
[----:B------:R-:W-:-:S05]  /*26f0*/  IMAD.MOV.U32 R9, RZ, RZ, R2 ;  /* 0x000000ffff097224 */ /* 0x000fca00078e0002 */
.L_x_172:
[----:B------:R-:W-:-:S06]  /*2700*/  IMAD.WIDE R4, R9, 0x4, R28 ;  /* 0x0000000409047825 */ /* 0x000fcc00078e021c */
[----:B------:R-:W2:Y:S01]  /*2710*/  LDG.E R4, [R4.64] ;  /* 0x0000000c04047981 */ /* 0x000ea2000c1e1900 */
[----:B0-----:R-:W-:-:S04]  /*2720*/  IADD3 R6, P3, R9, UR6, RZ ;  /* 0x0000000609067c10 */ /* 0x001fc8000ff7e0ff */
[C---:B------:R-:W-:Y:S02]  /*2730*/  LEA.HI.X.SX32 R7, R9.reuse, UR7, 0x1, P3 ;  /* 0x0000000709077c11 */ /* 0x040fe400098f0eff */
[----:B------:R-:W-:-:S04]  /*2740*/  IADD3 R9, R9, c[0x0][0x0], RZ ;  /* 0x0000000009097a10 */ /* 0x000fc80007ffe0ff */
[----:B------:R-:W-:Y:S01]  /*2750*/  ISETP.GE.AND P3, PT, R9, R13, PT ;  /* 0x0000000d0900720c */ /* 0x000fe20003f66270 */
[----:B--2---:R-:W-:-:S04]  /*2760*/  FMUL.FTZ R8, R4, UR4 ;  /* 0x0000000404087c20 */ /* 0x004fc80008410000 */
[----:B------:R-:W0:Y:S02]  /*2770*/  F2I.S8.NTZ R11, R8 ;  /* 0x00000008000b7305 */ /* 0x000e240000202100 */
[----:B0-----:R0:W-:Y:S06]  /*2780*/  STG.E.U8 [R6.64], R11 ;  /* 0x0000000b06007986 */ /* 0x0011ec000c10110c */
[----:B------:R-:W-:Y:S05]  /*2790*/  @!P3 BRA `(.L_x_172) ;  /* 0xffffff600000b947 */ /* 0x000fea000383ffff */
.L_x_171:
[----:B------:R-:W-:Y:S05]  /*27a0*/  BSYNC B0 ;  /* 0x0000000000007941 */ /* 0x000fea0003800000 */
.L_x_170:
[----:B------:R-:W-:Y:S01]  /*27b0*/  BSSY B0, `(.L_x_173) ;  /* 0x0000042000007945 */ /* 0x000fe20003800000 */
[C---:B------:R-:W-:Y:S01]  /*27c0*/  IMAD.WIDE R28, R13.reuse, 0x4, R28 ;  /* 0x000000040d1c7825 */ /* 0x040fe200078e021c */
[----:B------:R-:W-:Y:S01]  /*27d0*/  LEA.HI.X.SX32 R21, R13, UR7, 0x1, P2 ;  /* 0x000000070d157c11 */ /* 0x000fe200090f0eff */
[----:B------:R-:W-:Y:S05]  /*27e0*/  @P1 BRA `(.L_x_174) ;  /* 0x000003e000001947 */ /* 0x000fea0003800000 */
.L_x_175:
[----:B------:R-:W-:-:S05]  /*27f0*/  IMAD.WIDE R24, R2, 0x40, R28 ;  /* 0x0000004002187825 */ /* 0x000fca00078e021c */
[----:B0-----:R-:W2:Y:S04]  /*2800*/  LDG.E.128 R4, [R24.64] ;  /* 0x0000000c18047981 */ /* 0x001ea8000c1e1d00 */
[----:B------:R-:W3:Y:S04]  /*2810*/  LDG.E.128 R8, [R24.64+0x10] ;  /* 0x0000100c18087981 */ /* 0x000ee8000c1e1d00 */
[----:B------:R-:W4:Y:S04]  /*2820*/  LDG.E.128 R12, [R24.64+0x20] ;  /* 0x0000200c180c7981 */ /* 0x000f28000c1e1d00 */
[----:B------:R-:W5:Y:S01]  /*2830*/  LDG.E.128 R16, [R24.64+0x30] ;  /* 0x0000300c18107981 */ /* 0x000f62000c1e1d00 */
[----:B--2---:R-:W-:-:S02]  /*2840*/  FMUL.FTZ R4, R4, UR4 ;  /* 0x0000000404047c20 */ /* 0x004fc40008410000 */
[----:B------:R-:W-:Y:S02]  /*2850*/  FMUL.FTZ R6, R6, UR4 ;  /* 0x0000000406067c20 */ /* 0x000fe40008410000 */
[----:B---3--:R-:W-:Y:S02]  /*2860*/  FMUL.FTZ R8, R8, UR4 ;  /* 0x0000000408087c20 */ /* 0x008fe40008410000 */
[----:B------:R-:W-:Y:S01]  /*2870*/  FMUL.FTZ R10, R10, UR4 ;  /* 0x000000040a0a7c20 */ /* 0x000fe20008410000 */
[----:B------:R-:W0:Y:S01]  /*2880*/  F2I.S8.NTZ R4, R4 ;  /* 0x0000000400047305 */ /* 0x000e220000202100 */
[----:B----4-:R-:W-:Y:S02]  /*2890*/  FMUL.FTZ R12, R12, UR4 ;  /* 0x000000040c0c7c20 */ /* 0x010fe40008410000 */
[----:B------:R-:W-:Y:S02]  /*28a0*/  FMUL.FTZ R14, R14, UR4 ;  /* 0x000000040e0e7c20 */ /* 0x000fe40008410000 */
[----:B-----5:R-:W-:-:S02]  /*28b0*/  FMUL.FTZ R16, R16, UR4 ;  /* 0x0000000410107c20 */ /* 0x020fc40008410000 */
[----:B------:R-:W-:Y:S01]  /*28c0*/  FMUL.FTZ R18, R18, UR4 ;  /* 0x0000000412127c20 */ /* 0x000fe20008410000 */
[----:B------:R-:W1:Y:S01]  /*28d0*/  F2I.S8.NTZ R6, R6 ;  /* 0x0000000600067305 */ /* 0x000e620000202100 */
[----:B------:R-:W-:Y:S02]  /*28e0*/  FMUL.FTZ R5, R5, UR4 ;  /* 0x0000000405057c20 */ /* 0x000fe40008410000 */
[----:B------:R-:W-:Y:S02]  /*28f0*/  FMUL.FTZ R7, R7, UR4 ;  /* 0x0000000407077c20 */ /* 0x000fe40008410000 */
[----:B------:R-:W-:Y:S02]  /*2900*/  FMUL.FTZ R9, R9, UR4 ;  /* 0x0000000409097c20 */ /* 0x000fe40008410000 */
[----:B------:R-:W-:Y:S01]  /*2910*/  FMUL.FTZ R11, R11, UR4 ;  /* 0x000000040b0b7c20 */ /* 0x000fe20008410000 */
[----:B------:R-:W2:Y:S01]  /*2920*/  F2I.S8.NTZ R8, R8 ;  /* 0x0000000800087305 */ /* 0x000ea20000202100 */
[----:B------:R-:W-:Y:S01]  /*2930*/  FMUL.FTZ R13, R13, UR4 ;  /* 0x000000040d0d7c20 */ /* 0x000fe20008410000 */
[----:B0-----:R-:W-:Y:S01]  /*2940*/  LOP3.LUT R4, R4, 0xff, RZ, 0xc0, !PT ;  /* 0x000000ff04047812 */ /* 0x001fe200078ec0ff */
[----:B------:R-:W-:-:S02]  /*2950*/  FMUL.FTZ R15, R15, UR4 ;  /* 0x000000040f0f7c20 */ /* 0x000fc40008410000 */
[----:B------:R-:W-:Y:S02]  /*2960*/  FMUL.FTZ R17, R17, UR4 ;  /* 0x0000000411117c20 */ /* 0x000fe40008410000 */
[----:B------:R-:W-:Y:S01]  /*2970*/  FMUL.FTZ R19, R19, UR4 ;  /* 0x0000000413137c20 */ /* 0x000fe20008410000 */
        /* <DEDUP_REMOVED lines=17> */
[----:B0-----:R-:W-:-:S04]  /*2a90*/  PRMT R7, R7, 0x7604, R6 ;  /* 0x0000760407077816 */ /* 0x001fc80000000006 */
[----:B------:R-:W-:-:S03]  /*2aa0*/  PRMT R4, R7, 0x1054, R4 ;  /* 0x0000105407047816 */ /* 0x000fc60000000004 */
[----:B------:R-:W0:Y:S01]  /*2ab0*/  F2I.S8.NTZ R13, R13 ;  /* 0x0000000d000d7305 */ /* 0x000e220000202100 */
[----:B-1----:R-:W-:Y:S01]  /*2ac0*/  PRMT R5, R9, 0x7604, R8 ;  /* 0x0000760409057816 */ /* 0x002fe20000000008 */
[C---:B------:R-:W-:Y:S01]  /*2ad0*/  IMAD.WIDE R8, R2.reuse, 0x10, R20 ;  /* 0x0000001002087825 */ /* 0x040fe200078e0214 */
[----:B------:R-:W-:-:S04]  /*2ae0*/  IADD3 R2, R2, c[0x0][0x0], RZ ;  /* 0x0000000002027a10 */ /* 0x000fc80007ffe0ff */
[----:B------:R-:W-:Y:S01]  /*2af0*/  ISETP.GE.AND P1, PT, R2, R3, PT ;  /* 0x000000030200720c */ /* 0x000fe20003f26270 */
[----:B------:R-:W1:Y:S01]  /*2b00*/  F2I.S8.NTZ R15, R15 ;  /* 0x0000000f000f7305 */ /* 0x000e620000202100 */
[----:B--2---:R-:W-:-:S04]  /*2b10*/  PRMT R10, R11, 0x7604, R10 ;  /* 0x000076040b0a7816 */ /* 0x004fc8000000000a */
[----:B------:R-:W-:-:S03]  /*2b20*/  PRMT R5, R10, 0x1054, R5 ;  /* 0x000010540a057816 */ /* 0x000fc60000000005 */
[----:B------:R-:W2:Y:S01]  /*2b30*/  F2I.S8.NTZ R17, R17 ;  /* 0x0000001100117305 */ /* 0x000ea20000202100 */
[----:B0-----:R-:W-:-:S07]  /*2b40*/  PRMT R6, R13, 0x7604, R12 ;  /* 0x000076040d067816 */ /* 0x001fce000000000c */
[----:B------:R-:W0:Y:S01]  /*2b50*/  F2I.S8.NTZ R19, R19 ;  /* 0x0000001300137305 */ /* 0x000e220000202100 */
[----:B-1----:R-:W-:-:S04]  /*2b60*/  PRMT R15, R15, 0x7604, R14 ;  /* 0x000076040f0f7816 */ /* 0x002fc8000000000e */
[----:B------:R-:W-:Y:S02]  /*2b70*/  PRMT R6, R15, 0x1054, R6 ;  /* 0x000010540f067816 */ /* 0x000fe40000000006 */
[----:B--2---:R-:W-:Y:S02]  /*2b80*/  PRMT R16, R17, 0x7604, R16 ;  /* 0x0000760411107816 */ /* 0x004fe40000000010 */
[----:B0-----:R-:W-:-:S04]  /*2b90*/  PRMT R19, R19, 0x7604, R18 ;  /* 0x0000760413137816 */ /* 0x001fc80000000012 */
[----:B------:R-:W-:-:S05]  /*2ba0*/  PRMT R7, R19, 0x1054, R16 ;  /* 0x0000105413077816 */ /* 0x000fca0000000010 */
[----:B------:R0:W-:Y:S01]  /*2bb0*/  STG.E.128 [R8.64], R4 ;  /* 0x0000000408007986 */ /* 0x0001e2000c101d0c */
[----:B------:R-:W-:Y:S05]  /*2bc0*/  @!P1 BRA `(.L_x_175) ;  /* 0xfffffc2000009947 */ /* 0x000fea000383ffff */
.L_x_174:
[----:B------:R-:W-:Y:S05]  /*2bd0*/  BSYNC B0 ;  /* 0x0000000000007941 */ /* 0x000fea0003800000 */
.L_x_173:
[----:B------:R-:W-:Y:S05]  /*2be0*/  @P0 EXIT ;  /* 0x000000000000094d */ /* 0x000fea0003800000 */
.L_x_176:
[----:B------:R-:W-:-:S06]  /*2bf0*/  IMAD.WIDE R2, R23, 0x4, R28 ;  /* 0x0000000417027825 */ /* 0x000fcc00078e021c */
[----:B------:R-:W2:Y:S01]  /*2c00*/  LDG.E R2, [R2.64] ;  /* 0x0000000c02027981 */ /* 0x000ea2000c1e1900 */
[----:B0-----:R-:W-:-:S04]  /*2c10*/  IADD3 R4, P0, R23, R20, RZ ;  /* 0x0000001417047210 */ /* 0x001fc80007f1e0ff */
[C---:B------:R-:W-:Y:S02]  /*2c20*/  LEA.HI.X.SX32 R5, R23.reuse, R21, 0x1, P0 ;  /* 0x0000001517057211 */ /* 0x040fe400000f0eff */
[----:B------:R-:W-:-:S04]  /*2c30*/  IADD3 R23, R23, c[0x0][0x0], RZ ;  /* 0x0000000017177a10 */ /* 0x000fc80007ffe0ff */
[----:B------:R-:W-:Y:S01]  /*2c40*/  ISETP.GE.AND P0, PT, R23, R0, PT ;  /* 0x000000001700720c */ /* 0x000fe20003f06270 */
[----:B--2---:R-:W-:-:S04]  /*2c50*/  FMUL.FTZ R6, R2, UR4 ;  /* 0x0000000402067c20 */ /* 0x004fc80008410000 */
[----:B------:R-:W0:Y:S02]  /*2c60*/  F2I.S8.NTZ R7, R6 ;  /* 0x0000000600077305 */ /* 0x000e240000202100 */
[----:B0-----:R0:W-:Y:S06]  /*2c70*/  STG.E.U8 [R4.64], R7 ;  /* 0x0000000704007986 */ /* 0x0011ec000c10110c */
[----:B------:R-:W-:Y:S05]  /*2c80*/  @!P0 BRA `(.L_x_176) ;  /* 0xffffff6000008947 */ /* 0x000fea000383ffff */
[----:B------:R-:W-:Y:S05]  /*2c90*/  EXIT ;  /* 0x000000000000794d */ /* 0x000fea0003800000 */
.L_x_169:
[----:B------:R-:W-:Y:S02]  /*2ca0*/  USHF.R.S32.HI UR5, URZ, 0x1f, UR14 ;  /* 0x0000001f3f057899 */ /* 0x000fe4000801140e */
[----:B------:R-:W-:-:S02]  /*2cb0*/  ULDC UR9, c[0x0][0x178] ;  /* 0x00005e0000097ab9 */ /* 0x000fc40000000800 */
[----:B------:R-:W-:-:S04]  /*2cc0*/  ULEA.HI UR5, UR5, UR9, URZ, 0x4 ;  /* 0x0000000905057291 */ /* 0x000fc8000f8f203f */
[----:B------:R-:W-:-:S06]  /*2cd0*/  USHF.R.S32.HI UR5, URZ, 0x4, UR5 ;  /* 0x000000043f057899 */ /* 0x000fcc0008011405 */
[----:B------:R-:W-:-:S13]  /*2ce0*/  ISETP.GE.AND P0, PT, R2, UR5, PT ;  /* 0x0000000502007c0c */ /* 0x000fda000bf06270 */
[----:B------:R-:W-:Y:S05]  /*2cf0*/  @P0 EXIT ;  /* 0x000000000000094d */ /* 0x000fea0003800000 */
.L_x_177:
[----:B------:R-:W-:-:S05]  /*2d00*/  IMAD.WIDE R20, R2, 0x40, R28 ;  /* 0x0000004002147825 */ /* 0x000fca00078e021c */
[----:B------:R-:W2:Y:S04]  /*2d10*/  LDG.E.128 R16, [R20.64] ;  /* 0x0000000c14107981 */ /* 0x000ea8000c1e1d00 */
[----:B0-----:R-:W3:Y:S04]  /*2d20*/  LDG.E.128 R8, [R20.64+0x20] ;  /* 0x0000200c14087981 */ /* 0x001ee8000c1e1d00 */
[----:B------:R-:W4:Y:S04]  /*2d30*/  LDG.E.128 R12, [R20.64+0x10] ;  /* 0x0000100c140c7981 */ /* 0x000f28000c1e1d00 */
[----:B------:R-:W5:Y:S01]  /*2d40*/  LDG.E.128 R4, [R20.64+0x30] ;  /* 0x0000300c14047981 */ /* 0x000f62000c1e1d00 */
[----:B--2---:R-:W-:-:S02]  /*2d50*/  FMUL.FTZ R0, R16, UR4 ;  /* 0x0000000410007c20 */ /* 0x004fc40008410000 */
[----:B------:R-:W-:Y:S02]  /*2d60*/  FMUL.FTZ R16, R18, UR4 ;  /* 0x0000000412107c20 */ /* 0x000fe40008410000 */
[----:B------:R-:W-:Y:S02]  /*2d70*/  FMUL.FTZ R3, R17, UR4 ;  /* 0x0000000411037c20 */ /* 0x000fe40008410000 */
[----:B---3--:R-:W-:Y:S01]  /*2d80*/  FMUL.FTZ R18, R10, UR4 ;  /* 0x000000040a127c20 */ /* 0x008fe20008410000 */
[----:B------:R-:W0:Y:S01]  /*2d90*/  F2I.S8.NTZ R0, R0 ;  /* 0x0000000000007305 */ /* 0x000e220000202100 */
[----:B------:R-:W-:Y:S02]  /*2da0*/  FMUL.FTZ R8, R8, UR4 ;  /* 0x0000000408087c20 */ /* 0x000fe40008410000 */
[----:B------:R-:W-:Y:S02]  /*2db0*/  FMUL.FTZ R10, R11, UR4 ;  /* 0x000000040b0a7c20 */ /* 0x000fe40008410000 */
[----:B----4-:R-:W-:-:S02]  /*2dc0*/  FMUL.FTZ R12, R12, UR4 ;  /* 0x000000040c0c7c20 */ /* 0x010fc40008410000 */
[----:B------:R-:W-:Y:S02]  /*2dd0*/  FMUL.FTZ R14, R14, UR4 ;  /* 0x000000040e0e7c20 */ /* 0x000fe40008410000 */
[----:B-----5:R-:W-:Y:S02]  /*2de0*/  FMUL.FTZ R11, R4, UR4 ;  /* 0x00000004040b7c20 */ /* 0x020fe40008410000 */
[----:B------:R-:W-:Y:S01]  /*2df0*/  FMUL.FTZ R6, R6, UR4 ;  /* 0x0000000406067c20 */ /* 0x000fe20008410000 */
[----:B------:R-:W1:Y:S01]  /*2e00*/  F2I.S8.NTZ R16, R16 ;  /* 0x0000001000107305 */ /* 0x000e620000202100 */
[----:B------:R-:W-:Y:S02]  /*2e10*/  FMUL.FTZ R9, R9, UR4 ;  /* 0x0000000409097c20 */ /* 0x000fe40008410000 */
[----:B------:R-:W-:Y:S02]  /*2e20*/  FMUL.FTZ R4, R5, UR4 ;  /* 0x0000000405047c20 */ /* 0x000fe40008410000 */
[----:B------:R-:W-:-:S02]  /*2e30*/  FMUL.FTZ R17, R19, UR4 ;  /* 0x0000000413117c20 */ /* 0x000fc40008410000 */
[----:B------:R-:W-:Y:S01]  /*2e40*/  FMUL.FTZ R13, R13, UR4 ;  /* 0x000000040d0d7c20 */ /* 0x000fe20008410000 */
[----:B------:R-:W2:Y:S01]  /*2e50*/  F2I.S8.NTZ R3, R3 ;  /* 0x0000000300037305 */ /* 0x000ea20000202100 */
[----:B------:R-:W-:Y:S02]  /*2e60*/  FMUL.FTZ R15, R15, UR4 ;  /* 0x000000040f0f7c20 */ /* 0x000fe40008410000 */
[----:B------:R-:W-:-:S05]  /*2e70*/  FMUL.FTZ R5, R7, UR4 ;  /* 0x0000000407057c20 */ /* 0x000fca0008410000 */
[----:B------:R-:W3:Y:S08]  /*2e80*/  F2I.S8.NTZ R8, R8 ;  /* 0x0000000800087305 */ /* 0x000ef00000202100 */
[----:B------:R-:W4:Y:S08]  /*2e90*/  F2I.S8.NTZ R18, R18 ;  /* 0x0000001200127305 */ /* 0x000f300000202100 */
[----:B------:R-:W5:Y:S08]  /*2ea0*/  F2I.S8.NTZ R12, R12 ;  /* 0x0000000c000c7305 */ /* 0x000f700000202100 */
[----:B------:R-:W0:Y:S08]  /*2eb0*/  F2I.S8.NTZ R14, R14 ;  /* 0x0000000e000e7305 */ /* 0x000e300000202100 */
[----:B------:R-:W1:Y:S08]  /*2ec0*/  F2I.S8.NTZ R11, R11 ;  /* 0x0000000b000b7305 */ /* 0x000e700000202100 */
[----:B------:R-:W1:Y:S01]  /*2ed0*/  F2I.S8.NTZ R6, R6 ;  /* 0x0000000600067305 */ /* 0x000e620000202100 */
[----:B0-----:R-:W-:-:S07]  /*2ee0*/  LOP3.LUT R0, R0, 0xff, RZ, 0xc0, !PT ;  /* 0x000000ff00007812 */ /* 0x001fce00078ec0ff */
[----:B------:R-:W0:Y:S08]  /*2ef0*/  F2I.S8.NTZ R9, R9 ;  /* 0x0000000900097305 */ /* 0x000e300000202100 */
[----:B------:R-:W0:Y:S08]  /*2f00*/  F2I.S8.NTZ R10, R10 ;  /* 0x0000000a000a7305 */ /* 0x000e300000202100 */
[----:B------:R-:W0:Y:S08]  /*2f10*/  F2I.S8.NTZ R17, R17 ;  /* 0x0000001100117305 */ /* 0x000e300000202100 */
[----:B------:R-:W0:Y:S08]  /*2f20*/  F2I.S8.NTZ R13, R13 ;  /* 0x0000000d000d7305 */ /* 0x000e300000202100 */
[----:B------:R-:W0:Y:S08]  /*2f30*/  F2I.S8.NTZ R15, R15 ;  /* 0x0000000f000f7305 */ /* 0x000e300000202100 */
[----:B------:R-:W0:Y:S08]  /*2f40*/  F2I.S8.NTZ R4, R4 ;  /* 0x0000000400047305 */ /* 0x000e300000202100 */
[----:B------:R-:W0:Y:S01]  /*2f50*/  F2I.S8.NTZ R5, R5 ;  /* 0x0000000500057305 */ /* 0x000e220000202100 */
[----:B-1----:R-:W-:-:S02]  /*2f60*/  LOP3.LUT R20, R16, 0xff, RZ, 0xc0, !PT ;  /* 0x000000ff10147812 */ /* 0x002fc400078ec0ff */
[----:B--2---:R-:W-:Y:S02]  /*2f70*/  PRMT R16, R3, 0x7604, R0 ;  /* 0x0000760403107816 */ /* 0x004fe40000000000 */
[----:B---3--:R-:W-:Y:S02]  /*2f80*/  LOP3.LUT R8, R8, 0xff, RZ, 0xc0, !PT ;  /* 0x000000ff08087812 */ /* 0x008fe400078ec0ff */
[----:B----4-:R-:W-:Y:S02]  /*2f90*/  LOP3.LUT R3, R18, 0xff, RZ, 0xc0, !PT ;  /* 0x000000ff12037812 */ /* 0x010fe400078ec0ff */
[----:B-----5:R-:W-:Y:S02]  /*2fa0*/  LOP3.LUT R12, R12, 0xff, RZ, 0xc0, !PT ;  /* 0x000000ff0c0c7812 */ /* 0x020fe400078ec0ff */
[----:B------:R-:W-:Y:S02]  /*2fb0*/  LOP3.LUT R14, R14, 0xff, RZ, 0xc0, !PT ;  /* 0x000000ff0e0e7812 */ /* 0x000fe400078ec0ff */
[----:B------:R-:W-:-:S02]  /*2fc0*/  LOP3.LUT R11, R11, 0xff, RZ, 0xc0, !PT ;  /* 0x000000ff0b0b7812 */ /* 0x000fc400078ec0ff */
[----:B------:R-:W-:Y:S02]  /*2fd0*/  LOP3.LUT R6, R6, 0xff, RZ, 0xc0, !PT ;  /* 0x000000ff06067812 */ /* 0x000fe400078ec0ff */
[----:B0-----:R-:W-:Y:S01]  /*2fe0*/  PRMT R8, R9, 0x7604, R8 ;  /* 0x0000760409087816 */ /* 0x001fe20000000008 */
[----:B------:R-:W-:Y:S01]  /*2ff0*/  IMAD.MOV.U32 R9, RZ, RZ, 0x10 ;  /* 0x00000010ff097424 */ /* 0x000fe200078e00ff */
[----:B------:R-:W-:Y:S02]  /*3000*/  PRMT R3, R10, 0x7604, R3 ;  /* 0x000076040a037816 */ /* 0x000fe40000000003 */
[----:B------:R-:W-:Y:S02]  /*3010*/  PRMT R17, R17, 0x7604, R20 ;  /* 0x0000760411117816 */ /* 0x000fe40000000014 */
[----:B------:R-:W-:Y:S02]  /*3020*/  PRMT R12, R13, 0x7604, R12 ;  /* 0x000076040d0c7816 */ /* 0x000fe4000000000c */
[----:B------:R-:W-:-:S02]  /*3030*/  PRMT R15, R15, 0x7604, R14 ;  /* 0x000076040f0f7816 */ /* 0x000fc4000000000e */
[----:B------:R-:W-:Y:S02]  /*3040*/  PRMT R7, R4, 0x7604, R11 ;  /* 0x0000760404077816 */ /* 0x000fe4000000000b */
[----:B------:R-:W-:Y:S02]  /*3050*/  PRMT R0, R5, 0x7604, R6 ;  /* 0x0000760405007816 */ /* 0x000fe40000000006 */
[----:B------:R-:W-:Y:S01]  /*3060*/  PRMT R6, R3, 0x1054, R8 ;  /* 0x0000105403067816 */ /* 0x000fe20000000008 */
[----:B------:R-:W-:Y:S01]  /*3070*/  IMAD.WIDE R8, R2, R9, UR6 ;  /* 0x0000000602087e25 */ /* 0x000fe2000f8e0209 */
[----:B------:R-:W-:Y:S02]  /*3080*/  PRMT R4, R17, 0x1054, R16 ;  /* 0x0000105411047816 */ /* 0x000fe40000000010 */
[----:B------:R-:W-:Y:S02]  /*3090*/  PRMT R5, R15, 0x1054, R12 ;  /* 0x000010540f057816 */ /* 0x000fe4000000000c */
[----:B------:R-:W-:-:S02]  /*30a0*/  PRMT R7, R0, 0x1054, R7 ;  /* 0x0000105400077816 */ /* 0x000fc40000000007 */
[----:B------:R-:W-:-:S03]  /*30b0*/  IADD3 R2, R2, c[0x0][0x0], RZ ;  /* 0x0000000002027a10 */ /* 0x000fc60007ffe0ff */
[----:B------:R0:W-:Y:S01]  /*30c0*/  STG.E.128 [R8.64], R4 ;  /* 0x0000000408007986 */ /* 0x0001e2000c101d0c */
[----:B------:R-:W-:-:S13]  /*30d0*/  ISETP.GE.AND P0, PT, R2, UR5, PT ;  /* 0x0000000502007c0c */ /* 0x000fda000bf06270 */
[----:B------:R-:W-:Y:S05]  /*30e0*/  @!P0 BRA `(.L_x_177) ;  /* 0xfffffc1000008947 */ /* 0x000fea000383ffff */
[----:B------:R-:W-:Y:S05]  /*30f0*/  EXIT ;  /* 0x000000000000794d */ /* 0x000fea0003800000 */
.L_x_178:
        /* <DEDUP_REMOVED lines=16> */
.L_x_245:


//--------------------- .text._ZN4vllm35static_scaled_int8_azp_quant_kernelIN3c108BFloat16EfiEEvPKT_PaPKT0_PKT1_i --------------------------
	.section	.text._ZN4vllm35static_scaled_int8_azp_quant_kernelIN3c108BFloat16EfiEEvPKT_PaPKT0_PKT1_i,"ax",@progbits
	.sectioninfo	@"SHI_REGISTERS=22"
	.align	128
        .global         _ZN4vllm35static_scaled_int8_azp_quant_kernelIN3c108BFloat16EfiEEvPKT_PaPKT0_PKT1_i
        .type           _ZN4vllm35static_scaled_int8_azp_quant_kernelIN3c108BFloat16EfiEEvPKT_PaPKT0_PKT1_i,@function
        .size           _ZN4vllm35static_scaled_int8_azp_quant_kernelIN3c108BFloat16EfiEEvPKT_PaPKT0_PKT1_i,(.L_x_246 - _ZN4vllm35static_scaled_int8_azp_quant_kernelIN3c108BFloat16EfiEEvPKT_PaPKT0_PKT1_i)
        .other          _ZN4vllm35static_scaled_int8_azp_quant_kernelIN3c108BFloat16EfiEEvPKT_PaPKT0_PKT1_i,@"STO_CUDA_ENTRY STV_DEFAULT"
_ZN4vllm35static_scaled_int8_azp_quant_kernelIN3c108BFloat16EfiEEvPKT_PaPKT0_PKT1_i:
.text._ZN4vllm35static_scaled_int8_azp_quant_kernelIN3c108BFloat16EfiEEvPKT_PaPKT0_PKT1_i:
[----:B------:R-:W-:Y:S02]  /*0000*/  IMAD.MOV.U32 R1, RZ, RZ, c[0x0][0x28] ;  /* 0x00000a00ff017624 */ /* 0x000fe400078e00ff */
[----:B------:R-:W-:Y:S01]  /*0010*/  IMAD.MOV.U32 R4, RZ, RZ, c[0x0][0x170] ;  /* 0x00005c00ff047624 */ /* 0x000fe200078e00ff */
[----:B------:R-:W-:Y:S01]  /*0020*/  ULDC.64 UR14, c[0x0][0x118] ;  /* 0x00004600000e7ab9 */ /* 0x000fe20000000a00 */
[----:B------:R-:W-:Y:S02]  /*0030*/  IMAD.MOV.U32 R5, RZ, RZ, c[0x0][0x174] ;  /* 0x00005d00ff057624 */ /* 0x000fe400078e00ff */
[----:B------:R-:W-:Y:S02]  /*0040*/  IMAD.MOV.U32 R3, RZ, RZ, c[0x0][0x17c] ;  /* 0x00005f00ff037624 */ /* 0x000fe400078e00ff */
[----:B------:R-:W-:Y:S01]  /*0050*/  IMAD.MOV.U32 R2, RZ, RZ, c[0x0][0x178] ;  /* 0x00005e00ff027624 */ /* 0x000fe200078e00ff */
[----:B------:R-:W2:Y:S01]  /*0060*/  LDG.E R4, [R4.64] ;  /* 0x0000000e04047981 */ /* 0x000ea2000c1e1900 */
[----:B------:R-:W0:Y:S01]  /*0070*/  S2UR UR4, SR_CTAID.X ;  /* 0x00000000000479c3 */ /* 0x000e220000002500 */
[----:B------:R-:W-:Y:S02]  /*0080*/  ULDC UR8, c[0x0][0x180] ;  /* 0x0000600000087ab9 */ /* 0x000fe40000000800 */
[----:B------:R1:W3:Y:S01]  /*0090*/  LDG.E R3, [R2.64] ;  /* 0x0000000e02037981 */ /* 0x0002e2000c1e1900 */
[----:B------:R-:W-:-:S02]  /*00a0*/  USHF.R.S32.HI UR5, URZ, 0x1f, UR8 ;  /* 0x0000001f3f057899 */ /* 0x000fc40008011408 */
[----:B------:R-:W-:Y:S01]  /*00b0*/  ULDC.64 UR10, c[0x0][0x160] ;  /* 0x00005800000a7ab9 */ /* 0x000fe20000000a00 */
[----:B------:R-:W4:Y:S01]  /*00c0*/  S2R R0, SR_TID.X ;  /* 0x0000000000007919 */ /* 0x000f220000002100 */
[----:B------:R-:W-:Y:S01]  /*00d0*/  ULDC.64 UR12, c[0x0][0x168] ;  /* 0x00005a00000c7ab9 */ /* 0x000fe20000000a00 */
[----:B-1----:R-:W-:-:S05]  /*00e0*/  IMAD.MOV.U32 R2, RZ, RZ, c[0x0][0x180] ;  /* 0x00006000ff027624 */ /* 0x002fca00078e00ff */
[----:B------:R-:W-:-:S04]  /*00f0*/  LOP3.LUT R2, R2, 0xf, RZ, 0xc0, !PT ;  /* 0x0000000f02027812 */ /* 0x000fc800078ec0ff */
[----:B------:R-:W-:Y:S01]  /*0100*/  ISETP.NE.AND P1, PT, R2, RZ, PT ;  /* 0x000000ff0200720c */ /* 0x000fe20003f25270 */
[----:B0-----:R-:W-:Y:S02]  /*0110*/  UIMAD.WIDE.U32 UR6, UR4, UR8, URZ ;  /* 0x00000008040672a5 */ /* 0x001fe4000f8e003f */
[----:B------:R-:W-:Y:S02]  /*0120*/  UIMAD UR5, UR5, UR4, URZ ;  /* 0x00000004050572a4 */ /* 0x000fe4000f8e023f */
[----:B------:R-:W-:Y:S02]  /*0130*/  ULEA UR4, UP1, UR6, UR10, 0x1 ;  /* 0x0000000a06047291 */ /* 0x000fe4000f82083f */
[----:B------:R-:W-:Y:S02]  /*0140*/  UIADD3 UR10, UR7, UR5, URZ ;  /* 0x00000005070a7290 */ /* 0x000fe4000fffe03f */
[----:B------:R-:W-:Y:S02]  /*0150*/  ULOP3.LUT UP0, URZ, UR4, 0x1f, URZ, 0xc0, !UPT ;  /* 0x0000001f043f7892 */ /* 0x000fe4000f80c03f */
[----:B------:R-:W-:-:S02]  /*0160*/  UIADD3 UR9, UP2, UR6, UR12, URZ ;  /* 0x0000000c06097290 */ /* 0x000fc4000ff5e03f */
[----:B------:R-:W-:Y:S02]  /*0170*/  USHF.L.U64.HI UR6, UR6, 0x1, UR10 ;  /* 0x0000000106067899 */ /* 0x000fe4000801020a */
[----:B------:R-:W-:Y:S01]  /*0180*/  PLOP3.LUT P0, PT, PT, PT, UP0, 0x80, 0x0 ;  /* 0x000000000000781c */ /* 0x000fe20003f0f008 */
[----:B------:R-:W-:Y:S02]  /*0190*/  UIADD3.X UR10, UR10, UR13, URZ, UP2, !UPT ;  /* 0x0000000d0a0a7290 */ /* 0x000fe400097fe43f */
[----:B------:R-:W-:Y:S01]  /*01a0*/  UIADD3.X UR5, UR6, UR11, URZ, UP1, !UPT ;  /* 0x0000000b06057290 */ /* 0x000fe20008ffe43f */
[----:B--2---:R-:W0:Y:S01]  /*01b0*/  MUFU.RCP R6, R4 ;  /* 0x0000000400067308 */ /* 0x004e220000001000 */
[----:B---3--:R1:W2:Y:S08]  /*01c0*/  R2UR UR16, R3 ;  /* 0x00000000031073c2 */ /* 0x0082b000000e0000 */
[----:B0-----:R1:W0:Y:S01]  /*01d0*/  R2UR UR17, R6 ;  /* 0x00000000061173c2 */ /* 0x00122200000e0000 */
[----:B------:R-:W-:Y:S05]  /*01e0*/  @!P0 BRA !P1, `(.L_x_179) ;  /* 0x00000c8000008947 */ /* 0x000fea0004800000 */
[----:B----4-:R-:W-:Y:S01]  /*01f0*/  UIADD3 UR6, -UR4, URZ, URZ ;  /* 0x0000003f04067290 */ /* 0x010fe2000fffe13f */
        /* <DEDUP_REMOVED lines=8> */
[----:B-1----:R-:W-:Y:S02]  /*0280*/  IMAD.MOV.U32 R6, RZ, RZ, R0 ;  /* 0x000000ffff067224 */ /* 0x002fe400078e0000 */
.L_x_182:
        /* <DEDUP_REMOVED lines=15> */
.L_x_181:
[----:B------:R-:W-:Y:S05]  /*0380*/  BSYNC B0 ;  /* 0x0000000000007941 */ /* 0x000fea0003800000 */
.L_x_180:
        /* <DEDUP_REMOVED lines=14> */
.L_x_185:
        /* <DEDUP_REMOVED lines=141> */
.L_x_184:
[----:B------:R-:W-:Y:S05]  /*0d40*/  BSYNC B0 ;  /* 0x0000000000007941 */ /* 0x000fea0003800000 */
.L_x_183:
[----:B------:R-:W-:Y:S05]  /*0d50*/  @P0 EXIT ;  /* 0x000000000000094d */ /* 0x000fea0003800000 */
[----:B------:R-:W-:Y:S02]  /*0d60*/  IMAD.MOV.U32 R0, RZ, RZ, R2 ;  /* 0x000000ffff007224 */ /* 0x000fe400078e0002 */
.L_x_186:
        /* <DEDUP_REMOVED lines=16> */
.L_x_179:
[----:B----4-:R-:W-:Y:S02]  /*0e70*/  USHF.R.S32.HI UR6, URZ, 0x1f, UR8 ;  /* 0x0000001f3f067899 */ /* 0x010fe40008011408 */
[----:B------:R-:W-:Y:S02]  /*0e80*/  ULDC UR7, c[0x0][0x180] ;  /* 0x0000600000077ab9 */ /* 0x000fe40000000800 */
[----:B------:R-:W-:-:S04]  /*0e90*/  ULEA.HI UR6, UR6, UR7, URZ, 0x4 ;  /* 0x0000000706067291 */ /* 0x000fc8000f8f203f */
[----:B------:R-:W-:-:S06]  /*0ea0*/  USHF.R.S32.HI UR8, URZ, 0x4, UR6 ;  /* 0x000000043f087899 */ /* 0x000fcc0008011406 */
[----:B------:R-:W-:-:S13]  /*0eb0*/  ISETP.GE.AND P0, PT, R0, UR8, PT ;  /* 0x0000000800007c0c */ /* 0x000fda000bf06270 */
[----:B------:R-:W-:Y:S05]  /*0ec0*/  @P0 EXIT ;  /* 0x000000000000094d */ /* 0x000fea0003800000 */
.L_x_187:
[----:B01----:R-:W-:-:S04]  /*0ed0*/  IMAD.MOV.U32 R3, RZ, RZ, 0x20 ;  /* 0x00000020ff037424 */ /* 0x003fc800078e00ff */
[----:B------:R-:W-:-:S05]  /*0ee0*/  IMAD.WIDE R2, R0, R3, UR4 ;  /* 0x0000000400027e25 */ /* 0x000fca000f8e0203 */
[----:B------:R-:W3:Y:S04]  /*0ef0*/  LDG.E.128 R8, [R2.64] ;  /* 0x0000000e02087981 */ /* 0x000ee8000c1e1d00 */
[----:B------:R3:W4:Y:S01]  /*0f00*/  LDG.E.128 R4, [R2.64+0x10] ;  /* 0x0000100e02047981 */ /* 0x000722000c1e1d00 */
[----:B------:R-:W-:Y:S02]  /*0f10*/  UMOV UR6, UR9 ;  /* 0x0000000900067c82 */ /* 0x000fe40008000000 */
[----:B------:R-:W-:Y:S01]  /*0f20*/  UMOV UR7, UR10 ;  /* 0x0000000a00077c82 */ /* 0x000fe20008000000 */
        /* <DEDUP_REMOVED lines=8> */
[----:B------:R4:W0:Y:S01]  /*0fb0*/  F2I.NTZ R13, R8 ;  /* 0x00000008000d7305 */ /* 0x0008220000203100 */
[----:B------:R-:W-:Y:S01]  /*0fc0*/  PRMT R10, RZ, 0x7610, R10 ;  /* 0x00007610ff0a7816 */ /* 0x000fe2000000000a */
[----:B------:R-:W-:Y:S02]  /*0fd0*/  FMUL.FTZ R9, R9, UR17 ;  /* 0x0000001109097c20 */ /* 0x000fe40008410000 */
[----:B------:R-:W-:Y:S02]  /*0fe0*/  FMUL.FTZ R2, R2, UR17 ;  /* 0x0000001102027c20 */ /* 0x000fe40008410000 */
[----:B------:R-:W-:Y:S02]  /*0ff0*/  FMUL.FTZ R10, R10, UR17 ;  /* 0x000000110a0a7c20 */ /* 0x000fe40008410000 */
[----:B------:R1:W3:Y:S01]  /*1000*/  F2I.NTZ R16, R2 ;  /* 0x0000000200107305 */ /* 0x0002e20000203100 */
[----:B----4-:R-:W-:-:S02]  /*1010*/  PRMT R8, RZ, 0x5410, R6 ;  /* 0x00005410ff087816 */ /* 0x010fc40000000006 */
[----:B------:R-:W-:-:S03]  /*1020*/  PRMT R6, RZ, 0x7610, R6 ;  /* 0x00007610ff067816 */ /* 0x000fc60000000006 */
[----:B------:R-:W-:Y:S02]  /*1030*/  FMUL.FTZ R8, R8, UR17 ;  /* 0x0000001108087c20 */ /* 0x000fe40008410000 */
[----:B------:R-:W4:Y:S01]  /*1040*/  F2I.NTZ R12, R12 ;  /* 0x0000000c000c7305 */ /* 0x000f220000203100 */
[--C-:B-1----:R-:W-:Y:S02]  /*1050*/  PRMT R2, RZ, 0x5410, R11.reuse ;  /* 0x00005410ff027816 */ /* 0x102fe4000000000b */
[----:B------:R-:W-:Y:S02]  /*1060*/  PRMT R11, RZ, 0x7610, R11 ;  /* 0x00007610ff0b7816 */ /* 0x000fe4000000000b */
[----:B0-2---:R-:W-:Y:S01]  /*1070*/  IADD3 R13, R13, UR16, RZ ;  /* 0x000000100d0d7c10 */ /* 0x005fe2000fffe0ff */
[----:B------:R-:W-:Y:S01]  /*1080*/  FMUL.FTZ R17, R2, UR17 ;  /* 0x0000001102117c20 */ /* 0x000fe20008410000 */
[--C-:B------:R-:W-:Y:S01]  /*1090*/  PRMT R2, RZ, 0x5410, R4.reuse ;  /* 0x00005410ff027816 */ /* 0x100fe20000000004 */
[----:B------:R-:W0:Y:S01]  /*10a0*/  F2I.NTZ R14, R14 ;  /* 0x0000000e000e7305 */ /* 0x000e220000203100 */
[----:B------:R-:W-:Y:S01]  /*10b0*/  FMUL.FTZ R11, R11, UR17 ;  /* 0x000000110b0b7c20 */ /* 0x000fe20008410000 */
[----:B------:R-:W-:-:S02]  /*10c0*/  PRMT R4, RZ, 0x7610, R4 ;  /* 0x00007610ff047816 */ /* 0x000fc40000000004 */
[----:B------:R-:W-:Y:S01]  /*10d0*/  FMUL.FTZ R2, R2, UR17 ;  /* 0x0000001102027c20 */ /* 0x000fe20008410000 */
[----:B---3--:R-:W-:Y:S02]  /*10e0*/  IADD3 R16, R16, UR16, RZ ;  /* 0x0000001010107c10 */ /* 0x008fe4000fffe0ff */
[----:B------:R-:W-:Y:S01]  /*10f0*/  FMUL.FTZ R3, R4, UR17 ;  /* 0x0000001104037c20 */ /* 0x000fe20008410000 */
[----:B------:R1:W2:Y:S01]  /*1100*/  F2I.NTZ R15, R9 ;  /* 0x00000009000f7305 */ /* 0x0002a20000203100 */
[--C-:B------:R-:W-:Y:S02]  /*1110*/  PRMT R4, RZ, 0x5410, R5.reuse ;  /* 0x00005410ff047816 */ /* 0x100fe40000000005 */
[----:B------:R-:W-:Y:S02]  /*1120*/  PRMT R5, RZ, 0x7610, R5 ;  /* 0x00007610ff057816 */ /* 0x000fe40000000005 */
[----:B----4-:R-:W-:Y:S01]  /*1130*/  IADD3 R12, R12, UR16, RZ ;  /* 0x000000100c0c7c10 */ /* 0x010fe2000fffe0ff */
[----:B------:R-:W-:Y:S01]  /*1140*/  FMUL.FTZ R4, R4, UR17 ;  /* 0x0000001104047c20 */ /* 0x000fe20008410000 */
[----:B------:R-:W-:Y:S01]  /*1150*/  I2I.S8.S32.SAT R16, R16 ;  /* 0x0000001000107238 */ /* 0x000fe20000001000 */
[----:B------:R-:W3:Y:S01]  /*1160*/  F2I.NTZ R10, R10 ;  /* 0x0000000a000a7305 */ /* 0x000ee20000203100 */
[----:B-1----:R-:W-:Y:S01]  /*1170*/  FMUL.FTZ R9, R6, UR17 ;  /* 0x0000001106097c20 */ /* 0x002fe20008410000 */
[--C-:B------:R-:W-:Y:S01]  /*1180*/  PRMT R6, RZ, 0x5410, R7.reuse ;  /* 0x00005410ff067816 */ /* 0x100fe20000000007 */
[----:B------:R-:W-:Y:S01]  /*1190*/  FMUL.FTZ R5, R5, UR17 ;  /* 0x0000001105057c20 */ /* 0x000fe20008410000 */
[----:B------:R-:W-:-:S02]  /*11a0*/  PRMT R7, RZ, 0x7610, R7 ;  /* 0x00007610ff077816 */ /* 0x000fc40000000007 */
[----:B0-----:R-:W-:Y:S01]  /*11b0*/  IADD3 R14, R14, UR16, RZ ;  /* 0x000000100e0e7c10 */ /* 0x001fe2000fffe0ff */
[----:B------:R-:W-:Y:S01]  /*11c0*/  FMUL.FTZ R6, R6, UR17 ;  /* 0x0000001106067c20 */ /* 0x000fe20008410000 */
[----:B------:R-:W0:Y:S01]  /*11d0*/  F2I.NTZ R11, R11 ;  /* 0x0000000b000b7305 */ /* 0x000e220000203100 */
[----:B------:R-:W-:Y:S01]  /*11e0*/  FMUL.FTZ R7, R7, UR17 ;  /* 0x0000001107077c20 */ /* 0x000fe20008410000 */
[----:B------:R-:W-:Y:S02]  /*11f0*/  I2I.S8.S32.SAT R12, R12 ;  /* 0x0000000c000c7238 */ /* 0x000fe40000001000 */
[----:B--2---:R-:W-:Y:S02]  /*1200*/  IADD3 R15, R15, UR16, RZ ;  /* 0x000000100f0f7c10 */ /* 0x004fe4000fffe0ff */
[----:B------:R-:W-:Y:S02]  /*1210*/  I2I.S8.S32.SAT R14, R14 ;  /* 0x0000000e000e7238 */ /* 0x000fe40000001000 */
[----:B------:R-:W1:Y:S01]  /*1220*/  F2I.NTZ R8, R8 ;  /* 0x0000000800087305 */ /* 0x000e620000203100 */
[----:B---3--:R-:W-:-:S02]  /*1230*/  IADD3 R10, R10, UR16, RZ ;  /* 0x000000100a0a7c10 */ /* 0x008fc4000fffe0ff */
[----:B------:R-:W-:Y:S02]  /*1240*/  I2I.S8.S32.SAT R13, R13 ;  /* 0x0000000d000d7238 */ /* 0x000fe40000001000 */
[----:B------:R-:W-:Y:S02]  /*1250*/  I2I.S8.S32.SAT R10, R10 ;  /* 0x0000000a000a7238 */ /* 0x000fe40000001000 */
[----:B------:R-:W-:Y:S01]  /*1260*/  PRMT R12, R12, 0x8880, RZ ;  /* 0x000088800c0c7816 */ /* 0x000fe200000000ff */
[----:B------:R-:W2:Y:S01]  /*1270*/  F2I.NTZ R6, R6 ;  /* 0x0000000600067305 */ /* 0x000ea20000203100 */
[----:B0-----:R-:W-:Y:S02]  /*1280*/  IADD3 R11, R11, UR16, RZ ;  /* 0x000000100b0b7c10 */ /* 0x001fe4000fffe0ff */
[----:B------:R-:W-:Y:S02]  /*1290*/  I2I.S8.S32.SAT R15, R15 ;  /* 0x0000000f000f7238 */ /* 0x000fe40000001000 */
[----:B------:R-:W-:-:S02]  /*12a0*/  PRMT R14, R14, 0x8880, RZ ;  /* 0x000088800e0e7816 */ /* 0x000fc400000000ff */
[----:B------:R-:W-:Y:S01]  /*12b0*/  PRMT R16, R16, 0x8880, RZ ;  /* 0x0000888010107816 */ /* 0x000fe200000000ff */
[----:B------:R-:W0:Y:S01]  /*12c0*/  F2I.NTZ R17, R17 ;  /* 0x0000001100117305 */ /* 0x000e220000203100 */
[----:B------:R-:W-:Y:S02]  /*12d0*/  I2I.S8.S32.SAT R11, R11 ;  /* 0x0000000b000b7238 */ /* 0x000fe40000001000 */
[----:B------:R-:W-:Y:S02]  /*12e0*/  PRMT R13, R13, 0x8880, RZ ;  /* 0x000088800d0d7816 */ /* 0x000fe400000000ff */
[----:B------:R-:W-:Y:S01]  /*12f0*/  PRMT R18, R10, 0x8880, RZ ;  /* 0x000088800a127816 */ /* 0x000fe200000000ff */
[----:B------:R-:W-:Y:S01]  /*1300*/  IMAD.MOV.U32 R10, RZ, RZ, R12 ;  /* 0x000000ffff0a7224 */ /* 0x000fe200078e000c */
[----:B------:R-:W-:Y:S01]  /*1310*/  PRMT R15, R15, 0x8880, RZ ;  /* 0x000088800f0f7816 */ /* 0x000fe200000000ff */
[----:B------:R-:W3:Y:S01]  /*1320*/  F2I.NTZ R9, R9 ;  /* 0x0000000900097305 */ /* 0x000ee20000203100 */
[----:B------:R-:W-:Y:S01]  /*1330*/  IMAD.MOV.U32 R12, RZ, RZ, R14 ;  /* 0x000000ffff0c7224 */ /* 0x000fe200078e000e */
[----:B------:R-:W-:Y:S01]  /*1340*/  PRMT R19, R11, 0x8880, RZ ;  /* 0x000088800b137816 */ /* 0x000fe200000000ff */
[----:B------:R-:W-:Y:S01]  /*1350*/  IMAD.MOV.U32 R14, RZ, RZ, R16 ;  /* 0x000000ffff0e7224 */ /* 0x000fe200078e0010 */
[----:B-1----:R-:W-:Y:S01]  /*1360*/  IADD3 R8, R8, UR16, RZ ;  /* 0x0000001008087c10 */ /* 0x002fe2000fffe0ff */
[----:B------:R-:W-:Y:S01]  /*1370*/  IMAD.MOV.U32 R11, RZ, RZ, R13 ;  /* 0x000000ffff0b7224 */ /* 0x000fe200078e000d */
[----:B--2---:R-:W-:Y:S01]  /*1380*/  IADD3 R6, R6, UR16, RZ ;  /* 0x0000001006067c10 */ /* 0x004fe2000fffe0ff */
[----:B------:R-:W-:Y:S01]  /*1390*/  IMAD.MOV.U32 R13, RZ, RZ, R15 ;  /* 0x000000ffff0d7224 */ /* 0x000fe200078e000f */
[----:B------:R-:W1:Y:S01]  /*13a0*/  F2I.NTZ R7, R7 ;  /* 0x0000000700077305 */ /* 0x000e620000203100 */
[----:B0-----:R-:W-:Y:S01]  /*13b0*/  IADD3 R17, R17, UR16, RZ ;  /* 0x0000001011117c10 */ /* 0x001fe2000fffe0ff */
[----:B------:R-:W-:Y:S01]  /*13c0*/  IMAD.MOV.U32 R15, RZ, RZ, R18 ;  /* 0x000000ffff0f7224 */ /* 0x000fe200078e0012 */
[----:B------:R-:W-:-:S02]  /*13d0*/  LOP3.LUT R10, R10, 0xff, RZ, 0xc0, !PT ;  /* 0x000000ff0a0a7812 */ /* 0x000fc400078ec0ff */
[----:B------:R-:W-:Y:S02]  /*13e0*/  LOP3.LUT R14, R14, 0xff, RZ, 0xc0, !PT ;  /* 0x000000ff0e0e7812 */ /* 0x000fe400078ec0ff */
        /* <DEDUP_REMOVED lines=10> */
[----:B------:R-:W-:Y:S01]  /*1490*/  PRMT R8, R8, 0x8880, RZ ;  /* 0x0000888008087816 */ /* 0x000fe200000000ff */
[----:B------:R-:W1:Y:S01]  /*14a0*/  F2I.NTZ R3, R3 ;  /* 0x0000000300037305 */ /* 0x000e620000203100 */
[----:B0-----:R-:W-:Y:S02]  /*14b0*/  IADD3 R2, R2, UR16, RZ ;  /* 0x0000001002027c10 */ /* 0x001fe4000fffe0ff */
[----:B------:R-:W-:Y:S02]  /*14c0*/  I2I.S8.S32.SAT R7, R7 ;  /* 0x0000000700077238 */ /* 0x000fe40000001000 */
[----:B------:R-:W-:Y:S01]  /*14d0*/  PRMT R14, R6, 0x8880, RZ ;  /* 0x00008880060e7816 */ /* 0x000fe200000000ff */
[----:B------:R-:W-:Y:S01]  /*14e0*/  IMAD.MOV.U32 R6, RZ, RZ, R8 ;  /* 0x000000ffff067224 */ /* 0x000fe200078e0008 */
[----:B------:R-:W-:Y:S01]  /*14f0*/  PRMT R17, R17, 0x8880, RZ ;  /* 0x0000888011117816 */ /* 0x000fe200000000ff */
[----:B------:R-:W0:Y:S01]  /*1500*/  F2I.NTZ R5, R5 ;  /* 0x0000000500057305 */ /* 0x000e220000203100 */
[----:B--2---:R-:W-:Y:S01]  /*1510*/  IADD3 R4, R4, UR16, RZ ;  /* 0x0000001004047c10 */ /* 0x004fe2000fffe0ff */
[----:B------:R-:W-:Y:S01]  /*1520*/  IMAD.MOV.U32 R8, RZ, RZ, R14 ;  /* 0x000000ffff087224 */ /* 0x000fe200078e000e */
[----:B------:R-:W-:Y:S01]  /*1530*/  I2I.S8.S32.SAT R2, R2 ;  /* 0x0000000200027238 */ /* 0x000fe20000001000 */
[----:B------:R-:W-:Y:S01]  /*1540*/  IMAD.MOV.U32 R16, RZ, RZ, R17 ;  /* 0x000000ffff107224 */ /* 0x000fe200078e0011 */
[----:B------:R-:W-:Y:S01]  /*1550*/  I2I.S8.S32.SAT R4, R4 ;  /* 0x0000000400047238 */ /* 0x000fe20000001000 */
[----:B------:R-:W-:Y:S01]  /*1560*/  IMAD.MOV.U32 R17, RZ, RZ, R19 ;  /* 0x000000ffff117224 */ /* 0x000fe200078e0013 */
[----:B------:R-:W-:-:S02]  /*1570*/  PRMT R9, R9, 0x8880, RZ ;  /* 0x0000888009097816 */ /* 0x000fc400000000ff */
[----:B-1----:R-:W-:Y:S02]  /*1580*/  IADD3 R3, R3, UR16, RZ ;  /* 0x0000001003037c10 */ /* 0x002fe4000fffe0ff */
[----:B------:R-:W-:Y:S01]  /*1590*/  PRMT R15, R7, 0x8880, RZ ;  /* 0x00008880070f7816 */ /* 0x000fe200000000ff */
[----:B------:R-:W-:Y:S01]  /*15a0*/  IMAD.MOV.U32 R7, RZ, RZ, R9 ;  /* 0x000000ffff077224 */ /* 0x000fe200078e0009 */
[----:B------:R-:W-:Y:S02]  /*15b0*/  I2I.S8.S32.SAT R3, R3 ;  /* 0x0000000300037238 */ /* 0x000fe40000001000 */
[----:B------:R-:W-:Y:S01]  /*15c0*/  PRMT R2, R2, 0x8880, RZ ;  /* 0x0000888002027816 */ /* 0x000fe200000000ff */
[----:B------:R-:W-:Y:S01]  /*15d0*/  IMAD.MOV.U32 R9, RZ, RZ, R15 ;  /* 0x000000ffff097224 */ /* 0x000fe200078e000f */
[----:B0-----:R-:W-:Y:S02]  /*15e0*/  IADD3 R5, R5, UR16, RZ ;  /* 0x0000001005057c10 */ /* 0x001fe4000fffe0ff */
[----:B------:R-:W-:-:S02]  /*15f0*/  PRMT R4, R4, 0x8880, RZ ;  /* 0x0000888004047816 */ /* 0x000fc400000000ff */
[----:B------:R-:W-:Y:S02]  /*1600*/  I2I.S8.S32.SAT R5, R5 ;  /* 0x0000000500057238 */ /* 0x000fe40000001000 */
[----:B------:R-:W-:Y:S02]  /*1610*/  PRMT R3, R3, 0x8880, RZ ;  /* 0x0000888003037816 */ /* 0x000fe400000000ff */
[----:B------:R-:W-:Y:S02]  /*1620*/  LOP3.LUT R2, R2, 0xff, RZ, 0xc0, !PT ;  /* 0x000000ff02027812 */ /* 0x000fe400078ec0ff */
[----:B------:R-:W-:Y:S02]  /*1630*/  LOP3.LUT R18, R12, 0xff, RZ, 0xc0, !PT ;  /* 0x000000ff0c127812 */ /* 0x000fe400078ec0ff */
[----:B------:R-:W-:Y:S02]  /*1640*/  PRMT R5, R5, 0x8880, RZ ;  /* 0x0000888005057816 */ /* 0x000fe400000000ff */
[----:B------:R-:W-:-:S02]  /*1650*/  LOP3.LUT R4, R4, 0xff, RZ, 0xc0, !PT ;  /* 0x000000ff04047812 */ /* 0x000fc400078ec0ff */
[----:B------:R-:W-:Y:S02]  /*1660*/  LOP3.LUT R8, R8, 0xff, RZ, 0xc0, !PT ;  /* 0x000000ff08087812 */ /* 0x000fe400078ec0ff */
[----:B------:R-:W-:Y:S02]  /*1670*/  LOP3.LUT R12, R16, 0xff, RZ, 0xc0, !PT ;  /* 0x000000ff100c7812 */ /* 0x000fe400078ec0ff */
[----:B------:R-:W-:Y:S02]  /*1680*/  LOP3.LUT R6, R6, 0xff, RZ, 0xc0, !PT ;  /* 0x000000ff06067812 */ /* 0x000fe400078ec0ff */
[----:B------:R-:W-:Y:S02]  /*1690*/  PRMT R2, R3, 0x7604, R2 ;  /* 0x0000760403027816 */ /* 0x000fe40000000002 */
[----:B------:R-:W-:Y:S02]  /*16a0*/  PRMT R3, R5, 0x7604, R4 ;  /* 0x0000760405037816 */ /* 0x000fe40000000004 */
[----:B------:R-:W-:Y:S01]  /*16b0*/  PRMT R8, R9, 0x7604, R8 ;  /* 0x0000760409087816 */ /* 0x000fe20000000008 */
[----:B------:R-:W-:Y:S01]  /*16c0*/  IMAD.MOV.U32 R9, RZ, RZ, 0x10 ;  /* 0x00000010ff097424 */ /* 0x000fe200078e00ff */
        /* <DEDUP_REMOVED lines=13> */
.L_x_188:
        /* <DEDUP_REMOVED lines=14> */
.L_x_246:


//--------------------- .text._ZN4vllm31static_scaled_int8_quant_kernelIN3c108BFloat16EfEEvPKT_PaPKT0_i --------------------------
	.section	.text._ZN4vllm31static_scaled_int8_quant_kernelIN3c108BFloat16EfEEvPKT_PaPKT0_i,"ax",@progbits
	.sectioninfo	@"SHI_REGISTERS=24"
	.align	128
        .global         _ZN4vllm31static_scaled_int8_quant_kernelIN3c108BFloat16EfEEvPKT_PaPKT0_i
        .type           _ZN4vllm31static_scaled_int8_quant_kernelIN3c108BFloat16EfEEvPKT_PaPKT0_i,@function
        .size           _ZN4vllm31static_scaled_int8_quant_kernelIN3c108BFloat16EfEEvPKT_PaPKT0_i,(.L_x_247 - _ZN4vllm31static_scaled_int8_quant_kernelIN3c108BFloat16EfEEvPKT_PaPKT0_i)
        .other          _ZN4vllm31static_scaled_int8_quant_kernelIN3c108BFloat16EfEEvPKT_PaPKT0_i,@"STO_CUDA_ENTRY STV_DEFAULT"
_ZN4vllm31static_scaled_int8_quant_kernelIN3c108BFloat16EfEEvPKT_PaPKT0_i:
.text._ZN4vllm31static_scaled_int8_quant_kernelIN3c108BFloat16EfEEvPKT_PaPKT0_i:
[----:B------:R-:W-:Y:S02]  /*0000*/  IMAD.MOV.U32 R1, RZ, RZ, c[0x0][0x28] ;  /* 0x00000a00ff017624 */ /* 0x000fe400078e00ff */
[----:B------:R-:W-:Y:S01]  /*0010*/  IMAD.MOV.U32 R4, RZ, RZ, c[0x0][0x170] ;  /* 0x00005c00ff047624 */ /* 0x000fe200078e00ff */
[----:B------:R-:W-:Y:S01]  /*0020*/  ULDC.64 UR14, c[0x0][0x118] ;  /* 0x00004600000e7ab9 */ /* 0x000fe20000000a00 */
[----:B------:R-:W-:Y:S01]  /*0030*/  IMAD.MOV.U32 R5, RZ, RZ, c[0x0][0x174] ;  /* 0x00005d00ff057624 */ /* 0x000fe200078e00ff */
[----:B------:R-:W0:Y:S01]  /*0040*/  S2UR UR4, SR_CTAID.X ;  /* 0x00000000000479c3 */ /* 0x000e220000002500 */
[----:B------:R-:W-:Y:S02]  /*0050*/  ULDC UR8, c[0x0][0x178] ;  /* 0x00005e0000087ab9 */ /* 0x000fe40000000800 */
[----:B------:R-:W-:Y:S01]  /*0060*/  ULDC.64 UR10, c[0x0][0x160] ;  /* 0x00005800000a7ab9 */ /* 0x000fe20000000a00 */
[----:B------:R1:W5:Y:S01]  /*0070*/  LDG.E R0, [R4.64] ;  /* 0x0000000e04007981 */ /* 0x000362000c1e1900 */
[----:B------:R-:W-:Y:S01]  /*0080*/  USHF.R.S32.HI UR5, URZ, 0x1f, UR8 ;  /* 0x0000001f3f057899 */ /* 0x000fe20008011408 */
[----:B------:R-:W-:Y:S01]  /*0090*/  IMAD.MOV.U32 R3, RZ, RZ, c[0x0][0x178] ;  /* 0x00005e00ff037624 */ /* 0x000fe200078e00ff */
[----:B------:R-:W-:Y:S01]  /*00a0*/  ULDC.64 UR12, c[0x0][0x168] ;  /* 0x00005a00000c7ab9 */ /* 0x000fe20000000a00 */
[----:B------:R-:W2:Y:S03]  /*00b0*/  S2R R2, SR_TID.X ;  /* 0x0000000000027919 */ /* 0x000ea60000002100 */
        /* <DEDUP_REMOVED lines=11> */
[----:B------:R-:W-:-:S10]  /*0170*/  UIADD3.X UR5, UR6, UR11, URZ, UP1, !UPT ;  /* 0x0000000b06057290 */ /* 0x000fd40008ffe43f */
[----:B------:R-:W-:Y:S05]  /*0180*/  @!P0 BRA !P1, `(.L_x_189) ;  /* 0x0000087000008947 */ /* 0x000fea0004800000 */
[----:B-12---:R-:W-:Y:S01]  /*0190*/  UIADD3 UR6, -UR4, URZ, URZ ;  /* 0x0000003f04067290 */ /* 0x006fe2000fffe13f */
        /* <DEDUP_REMOVED lines=8> */
[----:B-----5:R0:W1:Y:S01]  /*0220*/  MUFU.RCP R11, R0 ;  /* 0x00000000000b7308 */ /* 0x0200620000001000 */
[----:B------:R-:W-:-:S07]  /*0230*/  IMAD.MOV.U32 R3, RZ, RZ, R2 ;  /* 0x000000ffff037224 */ /* 0x000fce00078e0002 */
.L_x_192:
[----:B------:R-:W-:-:S04]  /*0240*/  IMAD.MOV.U32 R4, RZ, RZ, 0x2 ;  /* 0x00000002ff047424 */ /* 0x000fc800078e00ff */
[----:B------:R-:W-:-:S06]  /*0250*/  IMAD.WIDE R4, R3, R4, UR4 ;  /* 0x0000000403047e25 */ /* 0x000fcc000f8e0204 */
[----:B------:R-:W2:Y:S01]  /*0260*/  LDG.E.U16 R4, [R4.64] ;  /* 0x0000000e04047981 */ /* 0x000ea2000c1e1500 */
[----:B-1----:R-:W-:-:S04]  /*0270*/  IADD3 R6, P0, R3, UR9, RZ ;  /* 0x0000000903067c10 */ /* 0x002fc8000ff1e0ff */
[C---:B------:R-:W-:Y:S02]  /*0280*/  LEA.HI.X.SX32 R7, R3.reuse, UR10, 0x1, P0 ;  /* 0x0000000a03077c11 */ /* 0x040fe400080f0eff */
[----:B------:R-:W-:-:S04]  /*0290*/  IADD3 R3, R3, c[0x0][0x0], RZ ;  /* 0x0000000003037a10 */ /* 0x000fc80007ffe0ff */
[----:B------:R-:W-:Y:S02]  /*02a0*/  ISETP.GE.AND P0, PT, R3, UR6, PT ;  /* 0x0000000603007c0c */ /* 0x000fe4000bf06270 */
[----:B--2---:R-:W-:-:S05]  /*02b0*/  PRMT R4, RZ, 0x5410, R4 ;  /* 0x00005410ff047816 */ /* 0x004fca0000000004 */
[----:B-1----:R-:W-:-:S04]  /*02c0*/  FMUL.FTZ R8, R4, R11 ;  /* 0x0000000b04087220 */ /* 0x002fc80000410000 */
[----:B------:R-:W1:Y:S02]  /*02d0*/  F2I.S8.NTZ R9, R8 ;  /* 0x0000000800097305 */ /* 0x000e640000202100 */
[----:B-1----:R1:W-:Y:S01]  /*02e0*/  STG.E.U8 [R6.64], R9 ;  /* 0x0000000906007986 */ /* 0x0023e2000c10110e */
[----:B------:R-:W-:Y:S05]  /*02f0*/  @!P0 BRA `(.L_x_192) ;  /* 0xffffff4000008947 */ /* 0x000fea000383ffff */
.L_x_191:
[----:B------:R-:W-:Y:S05]  /*0300*/  BSYNC B0 ;  /* 0x0000000000007941 */ /* 0x000fea0003800000 */
.L_x_190:
[----:B------:R-:W-:Y:S01]  /*0310*/  ULDC UR7, c[0x0][0x178] ;  /* 0x00005e0000077ab9 */ /* 0x000fe20000000800 */
[----:B------:R-:W-:Y:S01]  /*0320*/  BSSY B0, `(.L_x_193) ;  /* 0x000005d000007945 */ /* 0x000fe20003800000 */
[----:B------:R-:W-:Y:S02]  /*0330*/  UIADD3 UR7, -UR6, UR7, URZ ;  /* 0x0000000706077290 */ /* 0x000fe4000fffe13f */
[----:B------:R-:W-:Y:S02]  /*0340*/  UIADD3 UR9, UP0, UR6, UR9, URZ ;  /* 0x0000000906097290 */ /* 0x000fe4000ff1e03f */
[----:B------:R-:W-:Y:S02]  /*0350*/  USHF.R.S32.HI UR8, URZ, 0x1f, UR7 ;  /* 0x0000001f3f087899 */ /* 0x000fe40008011407 */
[----:B------:R-:W-:-:S02]  /*0360*/  UIMAD.WIDE UR4, UR6, 0x2, UR4 ;  /* 0x00000002060478a5 */ /* 0x000fc4000f8e0204 */
[----:B------:R-:W-:Y:S02]  /*0370*/  ULEA.HI UR8, UR8, UR7, URZ, 0x4 ;  /* 0x0000000708087291 */ /* 0x000fe4000f8f203f */
[----:B------:R-:W-:Y:S02]  /*0380*/  ULEA.HI.X.SX32 UR6, UR6, UR10, 0x1, UP0 ;  /* 0x0000000a06067291 */ /* 0x000fe400080f0e3f */
[----:B------:R-:W-:-:S06]  /*0390*/  USHF.R.S32.HI UR8, URZ, 0x4, UR8 ;  /* 0x000000043f087899 */ /* 0x000fcc0008011408 */
[----:B------:R-:W-:Y:S01]  /*03a0*/  ISETP.GE.AND P1, PT, R2, UR8, PT ;  /* 0x0000000802007c0c */ /* 0x000fe2000bf26270 */
[----:B------:R-:W-:-:S04]  /*03b0*/  IMAD.U32 R3, RZ, RZ, UR8 ;  /* 0x00000008ff037e24 */ /* 0x000fc8000f8e00ff */
[----:B------:R-:W-:-:S05]  /*03c0*/  IMAD R3, R3, 0x10, R2 ;  /* 0x0000001003037824 */ /* 0x000fca00078e0202 */
[----:B------:R-:W-:-:S03]  /*03d0*/  ISETP.GE.AND P0, PT, R3, UR7, PT ;  /* 0x0000000703007c0c */ /* 0x000fc6000bf06270 */
[----:B------:R-:W-:Y:S05]  /*03e0*/  @P1 BRA `(.L_x_194) ;  /* 0x0000050000001947 */ /* 0x000fea0003800000 */
.L_x_195:
[----:B------:R-:W-:-:S04]  /*03f0*/  IMAD.MOV.U32 R17, RZ, RZ, 0x20 ;  /* 0x00000020ff117424 */ /* 0x000fc800078e00ff */
[----:B------:R-:W-:-:S05]  /*0400*/  IMAD.WIDE R16, R2, R17, UR4 ;  /* 0x0000000402107e25 */ /* 0x000fca000f8e0211 */
[----:B-1----:R-:W2:Y:S04]  /*0410*/  LDG.E.128 R8, [R16.64] ;  /* 0x0000000e10087981 */ /* 0x002ea8000c1e1d00 */
[----:B------:R1:W3:Y:S01]  /*0420*/  LDG.E.128 R4, [R16.64+0x10] ;  /* 0x0000100e10047981 */ /* 0x0002e2000c1e1d00 */
[----:B-----5:R-:W4:Y:S01]  /*0430*/  MUFU.RCP R12, R0 ;  /* 0x00000000000c7308 */ /* 0x020f220000001000 */
[--C-:B--2---:R-:W-:Y:S02]  /*0440*/  PRMT R15, RZ, 0x7610, R8.reuse ;  /* 0x00007610ff0f7816 */ /* 0x104fe40000000008 */
[----:B------:R-:W-:Y:S02]  /*0450*/  PRMT R13, RZ, 0x5410, R8 ;  /* 0x00005410ff0d7816 */ /* 0x000fe40000000008 */
[----:B-1----:R-:W-:Y:S01]  /*0460*/  PRMT R17, RZ, 0x7610, R10 ;  /* 0x00007610ff117816 */ /* 0x002fe2000000000a */
[-C--:B----4-:R-:W-:Y:S01]  /*0470*/  FMUL.FTZ R8, R15, R12.reuse ;  /* 0x0000000c0f087220 */ /* 0x090fe20000410000 */
[----:B------:R-:W-:Y:S01]  /*0480*/  PRMT R15, RZ, 0x5410, R9 ;  /* 0x00005410ff0f7816 */ /* 0x000fe20000000009 */
[----:B------:R-:W-:Y:S01]  /*0490*/  FMUL.FTZ R13, R13, R12 ;  /* 0x0000000c0d0d7220 */ /* 0x000fe20000410000 */
[----:B---3--:R-:W-:-:S02]  /*04a0*/  PRMT R19, RZ, 0x7610, R4 ;  /* 0x00007610ff137816 */ /* 0x008fc40000000004 */
[----:B------:R-:W-:Y:S01]  /*04b0*/  PRMT R21, RZ, 0x7610, R6 ;  /* 0x00007610ff157816 */ /* 0x000fe20000000006 */
[-C--:B------:R-:W-:Y:S01]  /*04c0*/  FMUL.FTZ R14, R15, R12.reuse ;  /* 0x0000000c0f0e7220 */ /* 0x080fe20000410000 */
[----:B------:R-:W-:Y:S01]  /*04d0*/  PRMT R15, RZ, 0x5410, R10 ;  /* 0x00005410ff0f7816 */ /* 0x000fe2000000000a */
[-C--:B------:R-:W-:Y:S01]  /*04e0*/  FMUL.FTZ R10, R17, R12.reuse ;  /* 0x0000000c110a7220 */ /* 0x080fe20000410000 */
[----:B------:R-:W-:Y:S01]  /*04f0*/  PRMT R17, RZ, 0x5410, R11 ;  /* 0x00005410ff117816 */ /* 0x000fe2000000000b */
[----:B------:R-:W1:Y:S01]  /*0500*/  F2I.S8.NTZ R13, R13 ;  /* 0x0000000d000d7305 */ /* 0x000e620000202100 */
[----:B------:R-:W-:Y:S01]  /*0510*/  PRMT R9, RZ, 0x7610, R9 ;  /* 0x00007610ff097816 */ /* 0x000fe20000000009 */
[-C--:B------:R-:W-:Y:S01]  /*0520*/  FMUL.FTZ R15, R15, R12.reuse ;  /* 0x0000000c0f0f7220 */ /* 0x080fe20000410000 */
[----:B------:R-:W-:Y:S01]  /*0530*/  PRMT R11, RZ, 0x7610, R11 ;  /* 0x00007610ff0b7816 */ /* 0x000fe2000000000b */
[-C--:B------:R-:W-:Y:S01]  /*0540*/  FMUL.FTZ R16, R17, R12.reuse ;  /* 0x0000000c11107220 */ /* 0x080fe20000410000 */
[----:B------:R-:W-:Y:S01]  /*0550*/  PRMT R17, RZ, 0x5410, R4 ;  /* 0x00005410ff117816 */ /* 0x000fe20000000004 */
[-C--:B------:R-:W-:Y:S01]  /*0560*/  FMUL.FTZ R4, R19, R12.reuse ;  /* 0x0000000c13047220 */ /* 0x080fe20000410000 */
[--C-:B------:R-:W-:Y:S01]  /*0570*/  PRMT R19, RZ, 0x5410, R5.reuse ;  /* 0x00005410ff137816 */ /* 0x100fe20000000005 */
[-C--:B------:R-:W-:Y:S01]  /*0580*/  FMUL.FTZ R9, R9, R12.reuse ;  /* 0x0000000c09097220 */ /* 0x080fe20000410000 */
[----:B------:R-:W-:Y:S01]  /*0590*/  PRMT R5, RZ, 0x7610, R5 ;  /* 0x00007610ff057816 */ /* 0x000fe20000000005 */
[-C--:B------:R-:W-:Y:S01]  /*05a0*/  FMUL.FTZ R17, R17, R12.reuse ;  /* 0x0000000c11117220 */ /* 0x080fe20000410000 */
[----:B------:R-:W2:Y:S01]  /*05b0*/  F2I.S8.NTZ R14, R14 ;  /* 0x0000000e000e7305 */ /* 0x000ea20000202100 */
[-C--:B------:R-:W-:Y:S01]  /*05c0*/  FMUL.FTZ R18, R19, R12.reuse ;  /* 0x0000000c13127220 */ /* 0x080fe20000410000 */
[----:B------:R-:W-:Y:S01]  /*05d0*/  PRMT R19, RZ, 0x5410, R6 ;  /* 0x00005410ff137816 */ /* 0x000fe20000000006 */
[-C--:B------:R-:W-:Y:S01]  /*05e0*/  FMUL.FTZ R6, R21, R12.reuse ;  /* 0x0000000c15067220 */ /* 0x080fe20000410000 */
[--C-:B------:R-:W-:Y:S01]  /*05f0*/  PRMT R21, RZ, 0x5410, R7.reuse ;  /* 0x00005410ff157816 */ /* 0x100fe20000000007 */
[-C--:B------:R-:W-:Y:S01]  /*0600*/  FMUL.FTZ R11, R11, R12.reuse ;  /* 0x0000000c0b0b7220 */ /* 0x080fe20000410000 */
[----:B------:R-:W-:Y:S01]  /*0610*/  PRMT R7, RZ, 0x7610, R7 ;  /* 0x00007610ff077816 */ /* 0x000fe20000000007 */
[-C--:B------:R-:W-:Y:S01]  /*0620*/  FMUL.FTZ R19, R19, R12.reuse ;  /* 0x0000000c13137220 */ /* 0x080fe20000410000 */
[----:B------:R-:W3:Y:S01]  /*0630*/  F2I.S8.NTZ R15, R15 ;  /* 0x0000000f000f7305 */ /* 0x000ee20000202100 */
[-C--:B------:R-:W-:Y:S01]  /*0640*/  FMUL.FTZ R20, R21, R12.reuse ;  /* 0x0000000c15147220 */ /* 0x080fe20000410000 */
[----:B-1----:R-:W-:Y:S01]  /*0650*/  LOP3.LUT R13, R13, 0xff, RZ, 0xc0, !PT ;  /* 0x000000ff0d0d7812 */ /* 0x002fe200078ec0ff */
[----:B------:R-:W-:-:S02]  /*0660*/  FMUL.FTZ R5, R5, R12 ;  /* 0x0000000c05057220 */ /* 0x000fc40000410000 */
[----:B------:R-:W-:-:S03]  /*0670*/  FMUL.FTZ R7, R7, R12 ;  /* 0x0000000c07077220 */ /* 0x000fc60000410000 */
[----:B------:R-:W1:Y:S01]  /*0680*/  F2I.S8.NTZ R16, R16 ;  /* 0x0000001000107305 */ /* 0x000e620000202100 */
[----:B--2---:R-:W-:-:S07]  /*0690*/  LOP3.LUT R14, R14, 0xff, RZ, 0xc0, !PT ;  /* 0x000000ff0e0e7812 */ /* 0x004fce00078ec0ff */
[----:B------:R-:W2:Y:S01]  /*06a0*/  F2I.S8.NTZ R17, R17 ;  /* 0x0000001100117305 */ /* 0x000ea20000202100 */
[----:B---3--:R-:W-:-:S07]  /*06b0*/  LOP3.LUT R15, R15, 0xff, RZ, 0xc0, !PT ;  /* 0x000000ff0f0f7812 */ /* 0x008fce00078ec0ff */
[----:B------:R-:W3:Y:S01]  /*06c0*/  F2I.S8.NTZ R18, R18 ;  /* 0x0000001200127305 */ /* 0x000ee20000202100 */
[----:B-1----:R-:W-:-:S07]  /*06d0*/  LOP3.LUT R16, R16, 0xff, RZ, 0xc0, !PT ;  /* 0x000000ff10107812 */ /* 0x002fce00078ec0ff */
        /* <DEDUP_REMOVED lines=9> */
[----:B---3--:R-:W-:-:S07]  /*0770*/  PRMT R8, R8, 0x7604, R13 ;  /* 0x0000760408087816 */ /* 0x008fce000000000d */
[----:B------:R-:W3:Y:S01]  /*0780*/  F2I.S8.NTZ R11, R11 ;  /* 0x0000000b000b7305 */ /* 0x000ee20000202100 */
[----:B-1----:R-:W-:-:S07]  /*0790*/  PRMT R9, R9, 0x7604, R14 ;  /* 0x0000760409097816 */ /* 0x002fce000000000e */
[----:B------:R-:W1:Y:S01]  /*07a0*/  F2I.S8.NTZ R4, R4 ;  /* 0x0000000400047305 */ /* 0x000e620000202100 */
[----:B--2---:R-:W-:Y:S01]  /*07b0*/  PRMT R15, R10, 0x7604, R15 ;  /* 0x000076040a0f7816 */ /* 0x004fe2000000000f */
[----:B------:R-:W-:-:S06]  /*07c0*/  IMAD.U32 R10, RZ, RZ, UR9 ;  /* 0x00000009ff0a7e24 */ /* 0x000fcc000f8e00ff */
[----:B------:R-:W2:Y:S01]  /*07d0*/  F2I.S8.NTZ R5, R5 ;  /* 0x0000000500057305 */ /* 0x000ea20000202100 */
[----:B---3--:R-:W-:Y:S01]  /*07e0*/  PRMT R16, R11, 0x7604, R16 ;  /* 0x000076040b107816 */ /* 0x008fe20000000010 */
[----:B------:R-:W-:-:S06]  /*07f0*/  IMAD.U32 R11, RZ, RZ, UR6 ;  /* 0x00000006ff0b7e24 */ /* 0x000fcc000f8e00ff */
[----:B------:R-:W3:Y:S01]  /*0800*/  F2I.S8.NTZ R6, R6 ;  /* 0x0000000600067305 */ /* 0x000ee20000202100 */
[----:B-1----:R-:W-:Y:S02]  /*0810*/  PRMT R17, R4, 0x7604, R17 ;  /* 0x0000760404117816 */ /* 0x002fe40000000011 */
[----:B------:R-:W-:Y:S01]  /*0820*/  PRMT R4, R9, 0x1054, R8 ;  /* 0x0000105409047816 */ /* 0x000fe20000000008 */
[C---:B------:R-:W-:Y:S01]  /*0830*/  IMAD.WIDE R8, R2.reuse, 0x10, R10 ;  /* 0x0000001002087825 */ /* 0x040fe200078e020a */
[----:B------:R-:W-:-:S03]  /*0840*/  IADD3 R2, R2, c[0x0][0x0], RZ ;  /* 0x0000000002027a10 */ /* 0x000fc60007ffe0ff */
[----:B------:R-:W1:Y:S01]  /*0850*/  F2I.S8.NTZ R7, R7 ;  /* 0x0000000700077305 */ /* 0x000e620000202100 */
[----:B--2---:R-:W-:Y:S02]  /*0860*/  PRMT R18, R5, 0x7604, R18 ;  /* 0x0000760405127816 */ /* 0x004fe40000000012 */
[----:B------:R-:W-:Y:S02]  /*0870*/  PRMT R5, R16, 0x1054, R15 ;  /* 0x0000105410057816 */ /* 0x000fe4000000000f */
[----:B------:R-:W-:Y:S02]  /*0880*/  ISETP.GE.AND P1, PT, R2, UR8, PT ;  /* 0x0000000802007c0c */ /* 0x000fe4000bf26270 */
[----:B---3--:R-:W-:Y:S02]  /*0890*/  PRMT R19, R6, 0x7604, R19 ;  /* 0x0000760406137816 */ /* 0x008fe40000000013 */
[----:B------:R-:W-:Y:S02]  /*08a0*/  PRMT R6, R18, 0x1054, R17 ;  /* 0x0000105412067816 */ /* 0x000fe40000000011 */
[----:B-1----:R-:W-:-:S04]  /*08b0*/  PRMT R20, R7, 0x7604, R20 ;  /* 0x0000760407147816 */ /* 0x002fc80000000014 */
[----:B------:R-:W-:-:S05]  /*08c0*/  PRMT R7, R20, 0x1054, R19 ;  /* 0x0000105414077816 */ /* 0x000fca0000000013 */
[----:B------:R1:W-:Y:S01]  /*08d0*/  STG.E.128 [R8.64], R4 ;  /* 0x0000000408007986 */ /* 0x0003e2000c101d0e */
[----:B------:R-:W-:Y:S05]  /*08e0*/  @!P1 BRA `(.L_x_195) ;  /* 0xfffffb0000009947 */ /* 0x000fea000383ffff */
.L_x_194:
[----:B------:R-:W-:Y:S05]  /*08f0*/  BSYNC B0 ;  /* 0x0000000000007941 */ /* 0x000fea0003800000 */
.L_x_193:
[----:B------:R-:W-:Y:S05]  /*0900*/  @P0 EXIT ;  /* 0x000000000000094d */ /* 0x000fea0003800000 */
[----:B-1---5:R1:W2:Y:S01]  /*0910*/  MUFU.RCP R9, R0 ;  /* 0x0000000000097308 */ /* 0x0222a20000001000 */
[----:B------:R-:W-:-:S07]  /*0920*/  IMAD.MOV.U32 R6, RZ, RZ, R3 ;  /* 0x000000ffff067224 */ /* 0x000fce00078e0003 */
.L_x_196:
[----:B------:R-:W-:-:S04]  /*0930*/  IMAD.MOV.U32 R3, RZ, RZ, 0x2 ;  /* 0x00000002ff037424 */ /* 0x000fc800078e00ff */
[----:B------:R-:W-:-:S06]  /*0940*/  IMAD.WIDE R2, R6, R3, UR4 ;  /* 0x0000000406027e25 */ /* 0x000fcc000f8e0203 */
[----:B------:R-:W3:Y:S01]  /*0950*/  LDG.E.U16 R2, [R2.64] ;  /* 0x0000000e02027981 */ /* 0x000ee2000c1e1500 */
[----:B0-----:R-:W-:-:S04]  /*0960*/  IADD3 R4, P0, R6, UR9, RZ ;  /* 0x0000000906047c10 */ /* 0x001fc8000ff1e0ff */
[C---:B------:R-:W-:Y:S02]  /*0970*/  LEA.HI.X.SX32 R5, R6.reuse, UR6, 0x1, P0 ;  /* 0x0000000606057c11 */ /* 0x040fe400080f0eff */
[----:B------:R-:W-:-:S04]  /*0980*/  IADD3 R6, R6, c[0x0][0x0], RZ ;  /* 0x0000000006067a10 */ /* 0x000fc80007ffe0ff */
[----:B------:R-:W-:Y:S02]  /*0990*/  ISETP.GE.AND P0, PT, R6, UR7, PT ;  /* 0x0000000706007c0c */ /* 0x000fe4000bf06270 */
[----:B---3--:R-:W-:-:S05]  /*09a0*/  PRMT R2, RZ, 0x5410, R2 ;  /* 0x00005410ff027816 */ /* 0x008fca0000000002 */
[----:B012---:R-:W-:-:S04]  /*09b0*/  FMUL.FTZ R0, R2, R9 ;  /* 0x0000000902007220 */ /* 0x007fc80000410000 */
[----:B------:R-:W0:Y:S02]  /*09c0*/  F2I.S8.NTZ R7, R0 ;  /* 0x0000000000077305 */ /* 0x000e240000202100 */
[----:B0-----:R0:W-:Y:S01]  /*09d0*/  STG.E.U8 [R4.64], R7 ;  /* 0x0000000704007986 */ /* 0x0011e2000c10110e */
[----:B------:R-:W-:Y:S05]  /*09e0*/  @!P0 BRA `(.L_x_196) ;  /* 0xffffff4000008947 */ /* 0x000fea000383ffff */
[----:B------:R-:W-:Y:S05]  /*09f0*/  EXIT ;  /* 0x000000000000794d */ /* 0x000fea0003800000 */
.L_x_189:
[----:B-12---:R-:W-:Y:S02]  /*0a00*/  USHF.R.S32.HI UR6, URZ, 0x1f, UR8 ;  /* 0x0000001f3f067899 */ /* 0x006fe40008011408 */
[----:B------:R-:W-:Y:S02]  /*0a10*/  ULDC UR7, c[0x0][0x178] ;  /* 0x00005e0000077ab9 */ /* 0x000fe40000000800 */
[----:B------:R-:W-:-:S04]  /*0a20*/  ULEA.HI UR6, UR6, UR7, URZ, 0x4 ;  /* 0x0000000706067291 */ /* 0x000fc8000f8f203f */
[----:B------:R-:W-:-:S06]  /*0a30*/  USHF.R.S32.HI UR8, URZ, 0x4, UR6 ;  /* 0x000000043f087899 */ /* 0x000fcc0008011406 */
[----:B------:R-:W-:-:S13]  /*0a40*/  ISETP.GE.AND P0, PT, R2, UR8, PT ;  /* 0x0000000802007c0c */ /* 0x000fda000bf06270 */
[----:B------:R-:W-:Y:S05]  /*0a50*/  @P0 EXIT ;  /* 0x000000000000094d */ /* 0x000fea0003800000 */
.L_x_197:
[----:B------:R-:W-:-:S04]  /*0a60*/  IMAD.MOV.U32 R15, RZ, RZ, 0x20 ;  /* 0x00000020ff0f7424 */ /* 0x000fc800078e00ff */
[----:B------:R-:W-:-:S05]  /*0a70*/  IMAD.WIDE R14, R2, R15, UR4 ;  /* 0x00000004020e7e25 */ /* 0x000fca000f8e020f */
[----:B0-----:R-:W2:Y:S04]  /*0a80*/  LDG.E.128 R8, [R14.64] ;  /* 0x0000000e0e087981 */ /* 0x001ea8000c1e1d00 */
[----:B------:R2:W3:Y:S01]  /*0a90*/  LDG.E.128 R4, [R14.64+0x10] ;  /* 0x0000100e0e047981 */ /* 0x0004e2000c1e1d00 */
[----:B-----5:R-:W0:Y:S01]  /*0aa0*/  MUFU.RCP R3, R0 ;  /* 0x0000000000037308 */ /* 0x020e220000001000 */
[----:B------:R-:W-:Y:S02]  /*0ab0*/  UMOV UR6, UR9 ;  /* 0x0000000900067c82 */ /* 0x000fe40008000000 */
[----:B------:R-:W-:Y:S01]  /*0ac0*/  UMOV UR7, UR10 ;  /* 0x0000000a00077c82 */ /* 0x000fe20008000000 */
[----:B--2---:R-:W-:Y:S02]  /*0ad0*/  PRMT R14, RZ, 0x5410, R9 ;  /* 0x00005410ff0e7816 */ /* 0x004fe40000000009 */
[----:B------:R-:W-:-:S02]  /*0ae0*/  PRMT R16, RZ, 0x5410, R11 ;  /* 0x00005410ff107816 */ /* 0x000fc4000000000b */
[----:B---3--:R-:W-:Y:S01]  /*0af0*/  PRMT R18, RZ, 0x5410, R5 ;  /* 0x00005410ff127816 */ /* 0x008fe20000000005 */
[-C--:B0-----:R-:W-:Y:S01]  /*0b00*/  FMUL.FTZ R13, R14, R3.reuse ;  /* 0x000000030e0d7220 */ /* 0x081fe20000410000 */
[----:B------:R-:W-:Y:S01]  /*0b10*/  PRMT R14, RZ, 0x7610, R9 ;  /* 0x00007610ff0e7816 */ /* 0x000fe20000000009 */
[-C--:B------:R-:W-:Y:S01]  /*0b20*/  FMUL.FTZ R15, R16, R3.reuse ;  /* 0x00000003100f7220 */ /* 0x080fe20000410000 */
        /* <DEDUP_REMOVED lines=12> */
[----:B------:R-:W-:Y:S01]  /*0bf0*/  PRMT R10, RZ, 0x7610, R10 ;  /* 0x00007610ff0a7816 */ /* 0x000fe2000000000a */
[-C--:B------:R-:W-:Y:S01]  /*0c00*/  FMUL.FTZ R19, R20, R3.reuse ;  /* 0x0000000314137220 */ /* 0x080fe20000410000 */
[----:B------:R-:W-:Y:S01]  /*0c10*/  PRMT R16, RZ, 0x5410, R4 ;  /* 0x00005410ff107816 */ /* 0x000fe20000000004 */
[----:B------:R-:W0:Y:S01]  /*0c20*/  F2I.S8.NTZ R12, R12 ;  /* 0x0000000c000c7305 */ /* 0x000e220000202100 */
[----:B------:R-:W-:Y:S01]  /*0c30*/  PRMT R18, RZ, 0x5410, R6 ;  /* 0x00005410ff127816 */ /* 0x000fe20000000006 */
[-C--:B------:R-:W-:Y:S01]  /*0c40*/  FMUL.FTZ R8, R8, R3.reuse ;  /* 0x0000000308087220 */ /* 0x080fe20000410000 */
[----:B------:R-:W-:Y:S01]  /*0c50*/  PRMT R4, RZ, 0x7610, R4 ;  /* 0x00007610ff047816 */ /* 0x000fe20000000004 */
[-C--:B------:R-:W-:Y:S01]  /*0c60*/  FMUL.FTZ R10, R10, R3.reuse ;  /* 0x000000030a0a7220 */ /* 0x080fe20000410000 */
[----:B------:R-:W-:Y:S01]  /*0c70*/  PRMT R6, RZ, 0x7610, R6 ;  /* 0x00007610ff067816 */ /* 0x000fe20000000006 */
[-C--:B------:R-:W-:Y:S01]  /*0c80*/  FMUL.FTZ R16, R16, R3.reuse ;  /* 0x0000000310107220 */ /* 0x080fe20000410000 */
[----:B------:R-:W-:Y:S01]  /*0c90*/  PRMT R20, RZ, 0x7610, R7 ;  /* 0x00007610ff147816 */ /* 0x000fe20000000007 */
[----:B------:R-:W1:Y:S01]  /*0ca0*/  F2I.S8.NTZ R13, R13 ;  /* 0x0000000d000d7305 */ /* 0x000e620000202100 */
[----:B------:R-:W-:-:S02]  /*0cb0*/  FMUL.FTZ R18, R18, R3 ;  /* 0x0000000312127220 */ /* 0x000fc40000410000 */
[-C--:B------:R-:W-:Y:S02]  /*0cc0*/  FMUL.FTZ R4, R4, R3.reuse ;  /* 0x0000000304047220 */ /* 0x080fe40000410000 */
[-C--:B------:R-:W-:Y:S02]  /*0cd0*/  FMUL.FTZ R6, R6, R3.reuse ;  /* 0x0000000306067220 */ /* 0x080fe40000410000 */
[----:B------:R-:W-:Y:S01]  /*0ce0*/  FMUL.FTZ R3, R20, R3 ;  /* 0x0000000314037220 */ /* 0x000fe20000410000 */
[----:B------:R-:W2:Y:S01]  /*0cf0*/  F2I.S8.NTZ R14, R14 ;  /* 0x0000000e000e7305 */ /* 0x000ea20000202100 */
[----:B0-----:R-:W-:-:S07]  /*0d00*/  LOP3.LUT R21, R12, 0xff, RZ, 0xc0, !PT ;  /* 0x000000ff0c157812 */ /* 0x001fce00078ec0ff */
        /* <DEDUP_REMOVED lines=22> */
[----:B------:R-:W-:-:S05]  /*0e70*/  PRMT R4, R20, 0x1054, R21 ;  /* 0x0000105414047816 */ /* 0x000fca0000000015 */
[----:B------:R-:W2:Y:S01]  /*0e80*/  F2I.S8.NTZ R3, R3 ;  /* 0x0000000300037305 */ /* 0x000ea20000202100 */
[----:B0-----:R-:W-:-:S07]  /*0e90*/  PRMT R10, R5, 0x7604, R10 ;  /* 0x00007604050a7816 */ /* 0x001fce000000000a */
[----:B------:R-:W0:Y:S01]  /*0ea0*/  F2I.S8.NTZ R11, R11 ;  /* 0x0000000b000b7305 */ /* 0x000e220000202100 */
[----:B-1----:R-:W-:Y:S02]  /*0eb0*/  PRMT R7, R6, 0x7604, R7 ;  /* 0x0000760406077816 */ /* 0x002fe40000000007 */
[----:B------:R-:W-:Y:S02]  /*0ec0*/  PRMT R6, R10, 0x1054, R9 ;  /* 0x000010540a067816 */ /* 0x000fe40000000009 */
[----:B--2---:R-:W-:Y:S01]  /*0ed0*/  PRMT R8, R3, 0x7604, R8 ;  /* 0x0000760403087816 */ /* 0x004fe20000000008 */
[----:B------:R-:W-:-:S03]  /*0ee0*/  IMAD.MOV.U32 R3, RZ, RZ, 0x10 ;  /* 0x00000010ff037424 */ /* 0x000fc600078e00ff */
[----:B------:R-:W-:Y:S01]  /*0ef0*/  PRMT R7, R8, 0x1054, R7 ;  /* 0x0000105408077816 */ /* 0x000fe20000000007 */
[C---:B------:R-:W-:Y:S01]  /*0f00*/  IMAD.WIDE R8, R2.reuse, R3, UR6 ;  /* 0x0000000602087e25 */ /* 0x040fe2000f8e0203 */
[----:B------:R-:W-:Y:S02]  /*0f10*/  IADD3 R2, R2, c[0x0][0x0], RZ ;  /* 0x0000000002027a10 */ /* 0x000fe40007ffe0ff */
[----:B0-----:R-:W-:Y:S02]  /*0f20*/  PRMT R11, R11, 0x7604, R14 ;  /* 0x000076040b0b7816 */ /* 0x001fe4000000000e */
[----:B------:R-:W-:Y:S02]  /*0f30*/  ISETP.GE.AND P0, PT, R2, UR8, PT ;  /* 0x0000000802007c0c */ /* 0x000fe4000bf06270 */
[----:B------:R-:W-:-:S05]  /*0f40*/  PRMT R5, R11, 0x1054, R12 ;  /* 0x000010540b057816 */ /* 0x000fca000000000c */
[----:B------:R0:W-:Y:S06]  /*0f50*/  STG.E.128 [R8.64], R4 ;  /* 0x0000000408007986 */ /* 0x0001ec000c101d0e */
[----:B------:R-:W-:Y:S05]  /*0f60*/  @!P0 BRA `(.L_x_197) ;  /* 0xfffffaf000008947 */ /* 0x000fea000383ffff */
[----:B------:R-:W-:Y:S05]  /*0f70*/  EXIT ;  /* 0x000000000000794d */ /* 0x000fea0003800000 */
.L_x_198:
        /* <DEDUP_REMOVED lines=16> */
.L_x_247:


//--------------------- .text._ZN4vllm35static_scaled_int8_azp_quant_kernelIN3c104HalfEfiEEvPKT_PaPKT0_PKT1_i --------------------------
	.section	.text._ZN4vllm35static_scaled_int8_azp_quant_kernelIN3c104HalfEfiEEvPKT_PaPKT0_PKT1_i,"ax",@progbits
	.sectioninfo	@"SHI_REGISTERS=22"
	.align	128
        .global         _ZN4vllm35static_scaled_int8_azp_quant_kernelIN3c104HalfEfiEEvPKT_PaPKT0_PKT1_i
        .type           _ZN4vllm35static_scaled_int8_azp_quant_kernelIN3c104HalfEfiEEvPKT_PaPKT0_PKT1_i,@function
        .size           _ZN4vllm35static_scaled_int8_azp_quant_kernelIN3c104HalfEfiEEvPKT_PaPKT0_PKT1_i,(.L_x_248 - _ZN4vllm35static_scaled_int8_azp_quant_kernelIN3c104HalfEfiEEvPKT_PaPKT0_PKT1_i)
        .other          _ZN4vllm35static_scaled_int8_azp_quant_kernelIN3c104HalfEfiEEvPKT_PaPKT0_PKT1_i,@"STO_CUDA_ENTRY STV_DEFAULT"
_ZN4vllm35static_scaled_int8_azp_quant_kernelIN3c104HalfEfiEEvPKT_PaPKT0_PKT1_i:
.text._ZN4vllm35static_scaled_int8_azp_quant_kernelIN3c104HalfEfiEEvPKT_PaPKT0_PKT1_i:
        /* <DEDUP_REMOVED lines=41> */
.L_x_202:
[----:B------:R-:W-:-:S04]  /*0290*/  IMAD.MOV.U32 R3, RZ, RZ, 0x2 ;  /* 0x00000002ff037424 */ /* 0x000fc800078e00ff */
        /* <DEDUP_REMOVED lines=14> */
.L_x_201:
[----:B------:R-:W-:Y:S05]  /*0380*/  BSYNC B0 ;  /* 0x0000000000007941 */ /* 0x000fea0003800000 */
.L_x_200:
        /* <DEDUP_REMOVED lines=14> */
.L_x_205:
        /* <DEDUP_REMOVED lines=141> */
.L_x_204:
[----:B------:R-:W-:Y:S05]  /*0d40*/  BSYNC B0 ;  /* 0x0000000000007941 */ /* 0x000fea0003800000 */
.L_x_203:
[----:B------:R-:W-:Y:S05]  /*0d50*/  @P0 EXIT ;  /* 0x000000000000094d */ /* 0x000fea0003800000 */
[----:B------:R-:W-:Y:S02]  /*0d60*/  IMAD.MOV.U32 R0, RZ, RZ, R2 ;  /* 0x000000ffff007224 */ /* 0x000fe400078e0002 */
.L_x_206:
        /* <DEDUP_REMOVED lines=16> */
.L_x_199:
[----:B----4-:R-:W-:Y:S02]  /*0e70*/  USHF.R.S32.HI UR6, URZ, 0x1f, UR8 ;  /* 0x0000001f3f067899 */ /* 0x010fe40008011408 */
[----:B------:R-:W-:Y:S02]  /*0e80*/  ULDC UR7, c[0x0][0x180] ;  /* 0x0000600000077ab9 */ /* 0x000fe40000000800 */
[----:B------:R-:W-:-:S04]  /*0e90*/  ULEA.HI UR6, UR6, UR7, URZ, 0x4 ;  /* 0x0000000706067291 */ /* 0x000fc8000f8f203f */
[----:B------:R-:W-:-:S06]  /*0ea0*/  USHF.R.S32.HI UR8, URZ, 0x4, UR6 ;  /* 0x000000043f087899 */ /* 0x000fcc0008011406 */
[----:B------:R-:W-:-:S13]  /*0eb0*/  ISETP.GE.AND P0, PT, R0, UR8, PT ;  /* 0x0000000800007c0c */ /* 0x000fda000bf06270 */
[----:B------:R-:W-:Y:S05]  /*0ec0*/  @P0 EXIT ;  /* 0x000000000000094d */ /* 0x000fea0003800000 */
.L_x_207:
[----:B01----:R-:W-:-:S04]  /*0ed0*/  IMAD.MOV.U32 R3, RZ, RZ, 0x20 ;  /* 0x00000020ff037424 */ /* 0x003fc800078e00ff */
[----:B------:R-:W-:-:S05]  /*0ee0*/  IMAD.WIDE R2, R0, R3, UR4 ;  /* 0x0000000400027e25 */ /* 0x000fca000f8e0203 */
[----:B------:R-:W3:Y:S04]  /*0ef0*/  LDG.E.128 R8, [R2.64] ;  /* 0x0000000e02087981 */ /* 0x000ee8000c1e1d00 */
[----:B------:R1:W4:Y:S01]  /*0f00*/  LDG.E.128 R4, [R2.64+0x10] ;  /* 0x0000100e02047981 */ /* 0x000322000c1e1d00 */
[----:B------:R-:W-:Y:S02]  /*0f10*/  UMOV UR6, UR9 ;  /* 0x0000000900067c82 */ /* 0x000fe40008000000 */
[----:B------:R-:W-:Y:S01]  /*0f20*/  UMOV UR7, UR10 ;  /* 0x0000000a00077c82 */ /* 0x000fe20008000000 */
[--C-:B---3--:R-:W-:Y:S02]  /*0f30*/  HADD2.F32 R14, -RZ, R9.reuse.H0_H0 ;  /* 0x20000009ff0e7230 */ /* 0x108fe40000004100 */
[----:B------:R-:W-:-:S02]  /*0f40*/  HADD2.F32 R9, -RZ, R9.H1_H1 ;  /* 0x30000009ff097230 */ /* 0x000fc40000004100 */
[--C-:B------:R-:W-:Y:S01]  /*0f50*/  HADD2.F32 R12, -RZ, R8.reuse.H0_H0 ;  /* 0x20000008ff0c7230 */ /* 0x100fe20000004100 */
[----:B0-----:R-:W-:Y:S01]  /*0f60*/  FMUL.FTZ R14, R14, UR17 ;  /* 0x000000110e0e7c20 */ /* 0x001fe20008410000 */
[----:B------:R-:W-:Y:S01]  /*0f70*/  HADD2.F32 R8, -RZ, R8.H1_H1 ;  /* 0x30000008ff087230 */ /* 0x000fe20000004100 */
[----:B------:R-:W-:Y:S01]  /*0f80*/  FMUL.FTZ R9, R9, UR17 ;  /* 0x0000001109097c20 */ /* 0x000fe20008410000 */
[--C-:B-1----:R-:W-:Y:S01]  /*0f90*/  HADD2.F32 R2, -RZ, R10.reuse.H0_H0 ;  /* 0x2000000aff027230 */ /* 0x102fe20000004100 */
[----:B------:R-:W-:Y:S01]  /*0fa0*/  FMUL.FTZ R12, R12, UR17 ;  /* 0x000000110c0c7c20 */ /* 0x000fe20008410000 */
[----:B------:R-:W-:Y:S01]  /*0fb0*/  HADD2.F32 R3, -RZ, R10.H1_H1 ;  /* 0x3000000aff037230 */ /* 0x000fe20000004100 */
[----:B------:R-:W-:Y:S01]  /*0fc0*/  FMUL.FTZ R8, R8, UR17 ;  /* 0x0000001108087c20 */ /* 0x000fe20008410000 */
[----:B------:R0:W1:Y:S01]  /*0fd0*/  F2I.NTZ R15, R9 ;  /* 0x00000009000f7305 */ /* 0x0000620000203100 */
[----:B------:R-:W-:Y:S01]  /*0fe0*/  FMUL.FTZ R2, R2, UR17 ;  /* 0x0000001102027c20 */ /* 0x000fe20008410000 */
[----:B----4-:R-:W-:Y:S01]  /*0ff0*/  HADD2.F32 R18, -RZ, R5.H1_H1 ;  /* 0x30000005ff127230 */ /* 0x010fe20000004100 */
[----:B------:R-:W-:Y:S01]  /*1000*/  FMUL.FTZ R3, R3, UR17 ;  /* 0x0000001103037c20 */ /* 0x000fe20008410000 */
[----:B------:R-:W-:-:S04]  /*1010*/  HADD2.F32 R17, -RZ, R11.H1_H1 ;  /* 0x3000000bff117230 */ /* 0x000fc80000004100 */
[----:B------:R3:W4:Y:S01]  /*1020*/  F2I.NTZ R13, R8 ;  /* 0x00000008000d7305 */ /* 0x0007220000203100 */
[--C-:B0-----:R-:W-:Y:S01]  /*1030*/  HADD2.F32 R9, -RZ, R4.reuse.H0_H0 ;  /* 0x20000004ff097230 */ /* 0x101fe20000004100 */
[----:B------:R-:W-:Y:S01]  /*1040*/  FMUL.FTZ R17, R17, UR17 ;  /* 0x0000001111117c20 */ /* 0x000fe20008410000 */
[----:B------:R-:W-:-:S05]  /*1050*/  HADD2.F32 R4, -RZ, R4.H1_H1 ;  /* 0x30000004ff047230 */ /* 0x000fca0000004100 */
[----:B------:R0:W5:Y:S01]  /*1060*/  F2I.NTZ R10, R2 ;  /* 0x00000002000a7305 */ /* 0x0001620000203100 */
[----:B---3--:R-:W-:Y:S01]  /*1070*/  HADD2.F32 R8, -RZ, R11.H0_H0 ;  /* 0x2000000bff087230 */ /* 0x008fe20000004100 */
[----:B-12---:R-:W-:-:S04]  /*1080*/  IADD3 R15, R15, UR16, RZ ;  /* 0x000000100f0f7c10 */ /* 0x006fc8000fffe0ff */
[----:B------:R-:W-:Y:S01]  /*1090*/  FMUL.FTZ R8, R8, UR17 ;  /* 0x0000001108087c20 */ /* 0x000fe20008410000 */
[----:B------:R-:W-:Y:S01]  /*10a0*/  I2I.S8.S32.SAT R15, R15 ;  /* 0x0000000f000f7238 */ /* 0x000fe20000001000 */
[----:B------:R-:W1:Y:S01]  /*10b0*/  F2I.NTZ R12, R12 ;  /* 0x0000000c000c7305 */ /* 0x000e620000203100 */
[----:B0-----:R-:W-:Y:S01]  /*10c0*/  FMUL.FTZ R2, R9, UR17 ;  /* 0x0000001109027c20 */ /* 0x001fe20008410000 */
[----:B----4-:R-:W-:Y:S01]  /*10d0*/  IADD3 R13, R13, UR16, RZ ;  /* 0x000000100d0d7c10 */ /* 0x010fe2000fffe0ff */
[----:B------:R-:W-:Y:S01]  /*10e0*/  FMUL.FTZ R9, R4, UR17 ;  /* 0x0000001104097c20 */ /* 0x000fe20008410000 */
[----:B------:R-:W-:Y:S01]  /*10f0*/  HADD2.F32 R4, -RZ, R5.H0_H0 ;  /* 0x20000005ff047230 */ /* 0x000fe20000004100 */
[----:B------:R-:W-:Y:S02]  /*1100*/  PRMT R15, R15, 0x8880, RZ ;  /* 0x000088800f0f7816 */ /* 0x000fe400000000ff */
[----:B------:R-:W-:Y:S01]  /*1110*/  I2I.S8.S32.SAT R13, R13 ;  /* 0x0000000d000d7238 */ /* 0x000fe20000001000 */
[----:B------:R-:W0:Y:S01]  /*1120*/  F2I.NTZ R14, R14 ;  /* 0x0000000e000e7305 */ /* 0x000e220000203100 */
[----:B------:R-:W-:Y:S01]  /*1130*/  FMUL.FTZ R5, R4, UR17 ;  /* 0x0000001104057c20 */ /* 0x000fe20008410000 */
[----:B-----5:R-:W-:Y:S01]  /*1140*/  IADD3 R10, R10, UR16, RZ ;  /* 0x000000100a0a7c10 */ /* 0x020fe2000fffe0ff */
[----:B------:R-:W-:Y:S01]  /*1150*/  FMUL.FTZ R4, R18, UR17 ;  /* 0x0000001112047c20 */ /* 0x000fe20008410000 */
[----:B------:R-:W-:Y:S01]  /*1160*/  HADD2.F32 R18, -RZ, R6.H1_H1 ;  /* 0x30000006ff127230 */ /* 0x000fe20000004100 */
[----:B------:R-:W-:-:S02]  /*1170*/  PRMT R13, R13, 0x8880, RZ ;  /* 0x000088800d0d7816 */ /* 0x000fc400000000ff */
[----:B------:R-:W-:Y:S01]  /*1180*/  I2I.S8.S32.SAT R10, R10 ;  /* 0x0000000a000a7238 */ /* 0x000fe20000001000 */
[----:B------:R2:W3:Y:S01]  /*1190*/  F2I.NTZ R11, R8 ;  /* 0x00000008000b7305 */ /* 0x0004e20000203100 */
[----:B-1----:R-:W-:-:S04]  /*11a0*/  IADD3 R12, R12, UR16, RZ ;  /* 0x000000100c0c7c10 */ /* 0x002fc8000fffe0ff */
[----:B------:R-:W-:-:S03]  /*11b0*/  I2I.S8.S32.SAT R12, R12 ;  /* 0x0000000c000c7238 */ /* 0x000fc60000001000 */
[----:B------:R-:W1:Y:S01]  /*11c0*/  F2I.NTZ R16, R3 ;  /* 0x0000000300107305 */ /* 0x000e620000203100 */
[----:B--2---:R-:W-:Y:S01]  /*11d0*/  HADD2.F32 R8, -RZ, R6.H0_H0 ;  /* 0x20000006ff087230 */ /* 0x004fe20000004100 */
[----:B0-----:R-:W-:Y:S02]  /*11e0*/  IADD3 R14, R14, UR16, RZ ;  /* 0x000000100e0e7c10 */ /* 0x001fe4000fffe0ff */
[----:B------:R-:W-:Y:S02]  /*11f0*/  PRMT R12, R12, 0x8880, RZ ;  /* 0x000088800c0c7816 */ /* 0x000fe400000000ff */
[----:B------:R-:W-:Y:S01]  /*1200*/  FMUL.FTZ R6, R8, UR17 ;  /* 0x0000001108067c20 */ /* 0x000fe20008410000 */
[----:B------:R-:W-:Y:S01]  /*1210*/  I2I.S8.S32.SAT R14, R14 ;  /* 0x0000000e000e7238 */ /* 0x000fe20000001000 */
[----:B------:R0:W2:Y:S01]  /*1220*/  F2I.NTZ R3, R9 ;  /* 0x0000000900037305 */ /* 0x0000a20000203100 */
[----:B------:R-:W-:Y:S01]  /*1230*/  FMUL.FTZ R8, R18, UR17 ;  /* 0x0000001112087c20 */ /* 0x000fe20008410000 */
[----:B------:R-:W-:Y:S01]  /*1240*/  HADD2.F32 R18, -RZ, R7.H1_H1 ;  /* 0x30000007ff127230 */ /* 0x000fe20000004100 */
[----:B---3--:R-:W-:-:S02]  /*1250*/  IADD3 R11, R11, UR16, RZ ;  /* 0x000000100b0b7c10 */ /* 0x008fc4000fffe0ff */
[----:B------:R-:W-:Y:S02]  /*1260*/  PRMT R14, R14, 0x8880, RZ ;  /* 0x000088800e0e7816 */ /* 0x000fe400000000ff */
[----:B------:R-:W-:Y:S01]  /*1270*/  I2I.S8.S32.SAT R11, R11 ;  /* 0x0000000b000b7238 */ /* 0x000fe20000001000 */
[----:B------:R-:W3:Y:S01]  /*1280*/  F2I.NTZ R8, R8 ;  /* 0x0000000800087305 */ /* 0x000ee20000203100 */
[----:B0-----:R-:W-:Y:S01]  /*1290*/  HADD2.F32 R9, -RZ, R7.H0_H0 ;  /* 0x20000007ff097230 */ /* 0x001fe20000004100 */
[----:B-1----:R-:W-:Y:S02]  /*12a0*/  IADD3 R16, R16, UR16, RZ ;  /* 0x0000001010107c10 */ /* 0x002fe4000fffe0ff */
[----:B------:R-:W-:Y:S01]  /*12b0*/  PRMT R19, R11, 0x8880, RZ ;  /* 0x000088800b137816 */ /* 0x000fe200000000ff */
[----:B------:R-:W-:Y:S01]  /*12c0*/  IMAD.MOV.U32 R11, RZ, RZ, R13 ;  /* 0x000000ffff0b7224 */ /* 0x000fe200078e000d */
[----:B------:R-:W-:Y:S01]  /*12d0*/  I2I.S8.S32.SAT R16, R16 ;  /* 0x0000001000107238 */ /* 0x000fe20000001000 */
[----:B------:R-:W-:Y:S01]  /*12e0*/  FMUL.FTZ R7, R9, UR17 ;  /* 0x0000001109077c20 */ /* 0x000fe20008410000 */
[----:B------:R-:W0:Y:S01]  /*12f0*/  F2I.NTZ R5, R5 ;  /* 0x0000000500057305 */ /* 0x000e220000203100 */
[----:B------:R-:W-:Y:S01]  /*1300*/  FMUL.FTZ R9, R18, UR17 ;  /* 0x0000001112097c20 */ /* 0x000fe20008410000 */
[----:B------:R-:W-:Y:S01]  /*1310*/  PRMT R18, R10, 0x8880, RZ ;  /* 0x000088800a127816 */ /* 0x000fe200000000ff */
[----:B------:R-:W-:Y:S01]  /*1320*/  IMAD.MOV.U32 R10, RZ, RZ, R12 ;  /* 0x000000ffff0a7224 */ /* 0x000fe200078e000c */
[----:B------:R-:W-:Y:S01]  /*1330*/  PRMT R16, R16, 0x8880, RZ ;  /* 0x0000888010107816 */ /* 0x000fe200000000ff */
[----:B------:R-:W-:Y:S01]  /*1340*/  IMAD.MOV.U32 R12, RZ, RZ, R14 ;  /* 0x000000ffff0c7224 */ /* 0x000fe200078e000e */
[----:B--2---:R-:W-:Y:S01]  /*1350*/  IADD3 R3, R3, UR16, RZ ;  /* 0x0000001003037c10 */ /* 0x004fe2000fffe0ff */
[----:B------:R-:W-:Y:S01]  /*1360*/  IMAD.MOV.U32 R14, RZ, RZ, R18 ;  /* 0x000000ffff0e7224 */ /* 0x000fe200078e0012 */
[----:B------:R-:W1:Y:S01]  /*1370*/  F2I.NTZ R7, R7 ;  /* 0x0000000700077305 */ /* 0x000e620000203100 */
[----:B---3--:R-:W-:Y:S01]  /*1380*/  IADD3 R8, R8, UR16, RZ ;  /* 0x0000001008087c10 */ /* 0x008fe2000fffe0ff */
[----:B------:R-:W-:Y:S01]  /*1390*/  IMAD.MOV.U32 R13, RZ, RZ, R15 ;  /* 0x000000ffff0d7224 */ /* 0x000fe200078e000f */
[----:B------:R-:W-:Y:S01]  /*13a0*/  LOP3.LUT R10, R10, 0xff, RZ, 0xc0, !PT ;  /* 0x000000ff0a0a7812 */ /* 0x000fe200078ec0ff */
[----:B------:R-:W-:Y:S01]  /*13b0*/  IMAD.MOV.U32 R15, RZ, RZ, R16 ;  /* 0x000000ffff0f7224 */ /* 0x000fe200078e0010 */
[----:B------:R-:W-:Y:S01]  /*13c0*/  LOP3.LUT R14, R14, 0xff, RZ, 0xc0, !PT ;  /* 0x000000ff0e0e7812 */ /* 0x000fe200078ec0ff */
[----:B------:R-:W-:Y:S01]  /*13d0*/  IMAD.MOV.U32 R16, RZ, RZ, R19 ;  /* 0x000000ffff107224 */ /* 0x000fe200078e0013 */
[----:B------:R-:W-:Y:S01]  /*13e0*/  I2I.S8.S32.SAT R8, R8 ;  /* 0x0000000800087238 */ /* 0x000fe20000001000 */
[----:B------:R-:W2:Y:S01]  /*13f0*/  F2I.NTZ R4, R4 ;  /* 0x0000000400047305 */ /* 0x000ea20000203100 */
[----:B0-----:R-:W-:-:S02]  /*1400*/  IADD3 R5, R5, UR16, RZ ;  /* 0x0000001005057c10 */ /* 0x001fc4000fffe0ff */
[----:B------:R-:W-:Y:S02]  /*1410*/  PRMT R10, R11, 0x7604, R10 ;  /* 0x000076040b0a7816 */ /* 0x000fe4000000000a */
[----:B------:R-:W-:Y:S02]  /*1420*/  I2I.S8.S32.SAT R5, R5 ;  /* 0x0000000500057238 */ /* 0x000fe40000001000 */
[----:B------:R-:W-:Y:S01]  /*1430*/  PRMT R11, R15, 0x7604, R14 ;  /* 0x000076040f0b7816 */ /* 0x000fe2000000000e */
[----:B------:R-:W0:Y:S01]  /*1440*/  F2I.NTZ R2, R2 ;  /* 0x0000000200027305 */ /* 0x000e220000203100 */
[----:B-1----:R-:W-:Y:S02]  /*1450*/  IADD3 R7, R7, UR16, RZ ;  /* 0x0000001007077c10 */ /* 0x002fe4000fffe0ff */
[----:B------:R-:W-:Y:S02]  /*1460*/  PRMT R8, R8, 0x8880, RZ ;  /* 0x0000888008087816 */ /* 0x000fe400000000ff */
[----:B------:R-:W-:-:S02]  /*1470*/  I2I.S8.S32.SAT R7, R7 ;  /* 0x0000000700077238 */ /* 0x000fc40000001000 */
[----:B------:R-:W-:Y:S01]  /*1480*/  PRMT R5, R5, 0x8880, RZ ;  /* 0x0000888005057816 */ /* 0x000fe200000000ff */
[----:B------:R-:W1:Y:S01]  /*1490*/  F2I.NTZ R6, R6 ;  /* 0x0000000600067305 */ /* 0x000e620000203100 */
[----:B--2---:R-:W-:Y:S02]  /*14a0*/  IADD3 R4, R4, UR16, RZ ;  /* 0x0000001004047c10 */ /* 0x004fe4000fffe0ff */
[----:B------:R-:W-:Y:S01]  /*14b0*/  PRMT R15, R7, 0x8880, RZ ;  /* 0x00008880070f7816 */ /* 0x000fe200000000ff */
[----:B------:R-:W-:Y:S01]  /*14c0*/  IMAD.MOV.U32 R7, RZ, RZ, R8 ;  /* 0x000000ffff077224 */ /* 0x000fe200078e0008 */
[----:B------:R-:W-:Y:S02]  /*14d0*/  I2I.S8.S32.SAT R4, R4 ;  /* 0x0000000400047238 */ /* 0x000fe40000001000 */
[----:B------:R-:W-:Y:S01]  /*14e0*/  I2I.S8.S32.SAT R3, R3 ;  /* 0x0000000300037238 */ /* 0x000fe20000001000 */
[----:B------:R-:W2:Y:S01]  /*14f0*/  F2I.NTZ R9, R9 ;  /* 0x0000000900097305 */ /* 0x000ea20000203100 */
[----:B0-----:R-:W-:Y:S01]  /*1500*/  IADD3 R2, R2, UR16, RZ ;  /* 0x0000001002027c10 */ /* 0x001fe2000fffe0ff */
[----:B------:R-:W-:Y:S01]  /*1510*/  IMAD.MOV.U32 R8, RZ, RZ, R15 ;  /* 0x000000ffff087224 */ /* 0x000fe200078e000f */
[----:B------:R-:W-:Y:S01]  /*1520*/  PRMT R14, R4, 0x8880, RZ ;  /* 0x00008880040e7816 */ /* 0x000fe200000000ff */
[----:B------:R-:W-:Y:S01]  /*1530*/  IMAD.MOV.U32 R4, RZ, RZ, R5 ;  /* 0x000000ffff047224 */ /* 0x000fe200078e0005 */
[----:B------:R-:W-:-:S02]  /*1540*/  I2I.S8.S32.SAT R2, R2 ;  /* 0x0000000200027238 */ /* 0x000fc40000001000 */
[----:B------:R-:W-:Y:S01]  /*1550*/  PRMT R3, R3, 0x8880, RZ ;  /* 0x0000888003037816 */ /* 0x000fe200000000ff */
[----:B------:R-:W0:Y:S01]  /*1560*/  F2I.NTZ R17, R17 ;  /* 0x0000001100117305 */ /* 0x000e220000203100 */
[----:B-1----:R-:W-:Y:S01]  /*1570*/  IADD3 R6, R6, UR16, RZ ;  /* 0x0000001006067c10 */ /* 0x002fe2000fffe0ff */
[----:B------:R-:W-:Y:S01]  /*1580*/  IMAD.MOV.U32 R5, RZ, RZ, R14 ;  /* 0x000000ffff057224 */ /* 0x000fe200078e000e */
[----:B------:R-:W-:Y:S02]  /*1590*/  PRMT R2, R2, 0x8880, RZ ;  /* 0x0000888002027816 */ /* 0x000fe400000000ff */
[----:B------:R-:W-:Y:S02]  /*15a0*/  I2I.S8.S32.SAT R6, R6 ;  /* 0x0000000600067238 */ /* 0x000fe40000001000 */
[----:B------:R-:W-:Y:S02]  /*15b0*/  LOP3.LUT R2, R2, 0xff, RZ, 0xc0, !PT ;  /* 0x000000ff02027812 */ /* 0x000fe400078ec0ff */
[----:B--2---:R-:W-:-:S02]  /*15c0*/  IADD3 R9, R9, UR16, RZ ;  /* 0x0000001009097c10 */ /* 0x004fc4000fffe0ff */
[----:B------:R-:W-:Y:S02]  /*15d0*/  PRMT R6, R6, 0x8880, RZ ;  /* 0x0000888006067816 */ /* 0x000fe400000000ff */
[----:B------:R-:W-:Y:S02]  /*15e0*/  I2I.S8.S32.SAT R9, R9 ;  /* 0x0000000900097238 */ /* 0x000fe40000001000 */
[----:B------:R-:W-:Y:S02]  /*15f0*/  LOP3.LUT R18, R12, 0xff, RZ, 0xc0, !PT ;  /* 0x000000ff0c127812 */ /* 0x000fe400078ec0ff */
[----:B0-----:R-:W-:Y:S02]  /*1600*/  IADD3 R17, R17, UR16, RZ ;  /* 0x0000001011117c10 */ /* 0x001fe4000fffe0ff */
[----:B------:R-:W-:Y:S02]  /*1610*/  PRMT R9, R9, 0x8880, RZ ;  /* 0x0000888009097816 */ /* 0x000fe400000000ff */
[----:B------:R-:W-:-:S02]  /*1620*/  I2I.S8.S32.SAT R17, R17 ;  /* 0x0000001100117238 */ /* 0x000fc40000001000 */
[----:B------:R-:W-:Y:S02]  /*1630*/  LOP3.LUT R4, R4, 0xff, RZ, 0xc0, !PT ;  /* 0x000000ff04047812 */ /* 0x000fe400078ec0ff */
[----:B------:R-:W-:Y:S02]  /*1640*/  LOP3.LUT R8, R8, 0xff, RZ, 0xc0, !PT ;  /* 0x000000ff08087812 */ /* 0x000fe400078ec0ff */
[----:B------:R-:W-:Y:S02]  /*1650*/  PRMT R17, R17, 0x8880, RZ ;  /* 0x0000888011117816 */ /* 0x000fe400000000ff */
[----:B------:R-:W-:Y:S02]  /*1660*/  LOP3.LUT R12, R16, 0xff, RZ, 0xc0, !PT ;  /* 0x000000ff100c7812 */ /* 0x000fe400078ec0ff */
[----:B------:R-:W-:Y:S02]  /*1670*/  LOP3.LUT R6, R6, 0xff, RZ, 0xc0, !PT ;  /* 0x000000ff06067812 */ /* 0x000fe400078ec0ff */
[----:B------:R-:W-:-:S02]  /*1680*/  PRMT R2, R3, 0x7604, R2 ;  /* 0x0000760403027816 */ /* 0x000fc40000000002 */
[----:B------:R-:W-:Y:S02]  /*1690*/  PRMT R3, R5, 0x7604, R4 ;  /* 0x0000760405037816 */ /* 0x000fe40000000004 */
[----:B------:R-:W-:Y:S01]  /*16a0*/  PRMT R8, R9, 0x7604, R8 ;  /* 0x0000760409087816 */ /* 0x000fe20000000008 */
[----:B------:R-:W-:Y:S01]  /*16b0*/  IMAD.MOV.U32 R9, RZ, RZ, 0x10 ;  /* 0x00000010ff097424 */ /* 0x000fe200078e00ff */
[----:B------:R-:W-:Y:S02]  /*16c0*/  PRMT R13, R13, 0x7604, R18 ;  /* 0x000076040d0d7816 */ /* 0x000fe40000000012 */
[----:B------:R-:W-:Y:S02]  /*16d0*/  PRMT R12, R17, 0x7604, R12 ;  /* 0x00007604110c7816 */ /* 0x000fe4000000000c */
[----:B------:R-:W-:Y:S02]  /*16e0*/  PRMT R7, R7, 0x7604, R6 ;  /* 0x0000760407077816 */ /* 0x000fe40000000006 */
[----:B------:R-:W-:Y:S01]  /*16f0*/  PRMT R6, R3, 0x1054, R2 ;  /* 0x0000105403067816 */ /* 0x000fe20000000002 */
[----:B------:R-:W-:Y:S01]  /*1700*/  IMAD.WIDE R2, R0, R9, UR6 ;  /* 0x0000000600027e25 */ /* 0x000fe2000f8e0209 */
[----:B------:R-:W-:-:S02]  /*1710*/  PRMT R4, R13, 0x1054, R10 ;  /* 0x000010540d047816 */ /* 0x000fc4000000000a */
[----:B------:R-:W-:Y:S02]  /*1720*/  PRMT R5, R12, 0x1054, R11 ;  /* 0x000010540c057816 */ /* 0x000fe4000000000b */
[----:B------:R-:W-:Y:S02]  /*1730*/  PRMT R7, R8, 0x1054, R7 ;  /* 0x0000105408077816 */ /* 0x000fe40000000007 */
[----:B------:R-:W-:-:S03]  /*1740*/  IADD3 R0, R0, c[0x0][0x0], RZ ;  /* 0x0000000000007a10 */ /* 0x000fc60007ffe0ff */
[----:B------:R0:W-:Y:S01]  /*1750*/  STG.E.128 [R2.64], R4 ;  /* 0x0000000402007986 */ /* 0x0001e2000c101d0e */
[----:B------:R-:W-:-:S13]  /*1760*/  ISETP.GE.AND P0, PT, R0, UR8, PT ;  /* 0x0000000800007c0c */ /* 0x000fda000bf06270 */
[----:B------:R-:W-:Y:S05]  /*1770*/  @!P0 BRA `(.L_x_207) ;  /* 0xfffff75000008947 */ /* 0x000fea000383ffff */
[----:B------:R-:W-:Y:S05]  /*1780*/  EXIT ;  /* 0x000000000000794d */ /* 0x000fea0003800000 */
.L_x_208:
        /* <DEDUP_REMOVED lines=15> */
.L_x_248:


//--------------------- .text._ZN4vllm31static_scaled_int8_quant_kernelIN3c104HalfEfEEvPKT_PaPKT0_i --------------------------
	.section	.text._ZN4vllm31static_scaled_int8_quant_kernelIN3c104HalfEfEEvPKT_PaPKT0_i,"ax",@progbits
	.sectioninfo	@"SHI_REGISTERS=25"
	.align	128
        .global         _ZN4vllm31static_scaled_int8_quant_kernelIN3c104HalfEfEEvPKT_PaPKT0_i
        .type           _ZN4vllm31static_scaled_int8_quant_kernelIN3c104HalfEfEEvPKT_PaPKT0_i,@function
        .size           _ZN4vllm31static_scaled_int8_quant_kernelIN3c104HalfEfEEvPKT_PaPKT0_i,(.L_x_249 - _ZN4vllm31static_scaled_int8_quant_kernelIN3c104HalfEfEEvPKT_PaPKT0_i)
        .other          _ZN4vllm31static_scaled_int8_quant_kernelIN3c104HalfEfEEvPKT_PaPKT0_i,@"STO_CUDA_ENTRY STV_DEFAULT"
_ZN4vllm31static_scaled_int8_quant_kernelIN3c104HalfEfEEvPKT_PaPKT0_i:
.text._ZN4vllm31static_scaled_int8_quant_kernelIN3c104HalfEfEEvPKT_PaPKT0_i:
        /* <DEDUP_REMOVED lines=36> */
.L_x_212:
[----:B------:R-:W-:-:S04]  /*0240*/  IMAD.MOV.U32 R4, RZ, RZ, 0x2 ;  /* 0x00000002ff047424 */ /* 0x000fc800078e00ff */
[----:B------:R-:W-:-:S06]  /*0250*/  IMAD.WIDE R4, R3, R4, UR4 ;  /* 0x0000000403047e25 */ /* 0x000fcc000f8e0204 */
[----:B------:R-:W2:Y:S02]  /*0260*/  LDG.E.U16 R4, [R4.64] ;  /* 0x0000000e04047981 */ /* 0x000ea4000c1e1500 */
[----:B-12---:R-:W-:-:S05]  /*0270*/  HADD2.F32 R6, -RZ, R4.H0_H0 ;  /* 0x20000004ff067230 */ /* 0x006fca0000004100 */
[----:B-1----:R-:W-:Y:S01]  /*0280*/  FMUL.FTZ R8, R6, R11 ;  /* 0x0000000b06087220 */ /* 0x002fe20000410000 */
[----:B------:R-:W-:-:S03]  /*0290*/  IADD3 R6, P0, R3, UR9, RZ ;  /* 0x0000000903067c10 */ /* 0x000fc6000ff1e0ff */
[----:B------:R-:W1:Y:S01]  /*02a0*/  F2I.S8.NTZ R9, R8 ;  /* 0x0000000800097305 */ /* 0x000e620000202100 */
[C---:B------:R-:W-:Y:S02]  /*02b0*/  LEA.HI.X.SX32 R7, R3.reuse, UR10, 0x1, P0 ;  /* 0x0000000a03077c11 */ /* 0x040fe400080f0eff */
[----:B------:R-:W-:-:S04]  /*02c0*/  IADD3 R3, R3, c[0x0][0x0], RZ ;  /* 0x0000000003037a10 */ /* 0x000fc80007ffe0ff */
[----:B------:R-:W-:Y:S01]  /*02d0*/  ISETP.GE.AND P0, PT, R3, UR6, PT ;  /* 0x0000000603007c0c */ /* 0x000fe2000bf06270 */
[----:B-1----:R1:W-:-:S12]  /*02e0*/  STG.E.U8 [R6.64], R9 ;  /* 0x0000000906007986 */ /* 0x0023d8000c10110e */
[----:B------:R-:W-:Y:S05]  /*02f0*/  @!P0 BRA `(.L_x_212) ;  /* 0xffffff4000008947 */ /* 0x000fea000383ffff */
.L_x_211:
[----:B------:R-:W-:Y:S05]  /*0300*/  BSYNC B0 ;  /* 0x0000000000007941 */ /* 0x000fea0003800000 */
.L_x_210:
        /* <DEDUP_REMOVED lines=10> */
[----:B------:R-:W-:-:S04]  /*03b0*/  IMAD.U32 R3, RZ, RZ, UR8 ;  /* 0x00000008ff037e24 */ /* 0x000fc8000f8e00ff */
[----:B------:R-:W-:-:S05]  /*03c0*/  IMAD R3, R3, 0x10, R2 ;  /* 0x0000001003037824 */ /* 0x000fca00078e0202 */
[----:B------:R-:W-:-:S03]  /*03d0*/  ISETP.GE.AND P0, PT, R3, UR7, PT ;  /* 0x0000000703007c0c */ /* 0x000fc6000bf06270 */
[----:B------:R-:W-:Y:S05]  /*03e0*/  @P1 BRA `(.L_x_214) ;  /* 0x0000050000001947 */ /* 0x000fea0003800000 */
.L_x_215:
[----:B------:R-:W-:-:S04]  /*03f0*/  IMAD.MOV.U32 R15, RZ, RZ, 0x20 ;  /* 0x00000020ff0f7424 */ /* 0x000fc800078e00ff */
[----:B------:R-:W-:-:S05]  /*0400*/  IMAD.WIDE R14, R2, R15, UR4 ;  /* 0x00000004020e7e25 */ /* 0x000fca000f8e020f */
[----:B-1----:R-:W2:Y:S04]  /*0410*/  LDG.E.128 R4, [R14.64] ;  /* 0x0000000e0e047981 */ /* 0x002ea8000c1e1d00 */
[----:B------:R1:W3:Y:S01]  /*0420*/  LDG.E.128 R8, [R14.64+0x10] ;  /* 0x0000100e0e087981 */ /* 0x0002e2000c1e1d00 */
[----:B-----5:R-:W4:Y:S01]  /*0430*/  MUFU.RCP R12, R0 ;  /* 0x00000000000c7308 */ /* 0x020f220000001000 */
[--C-:B--2---:R-:W-:Y:S02]  /*0440*/  HADD2.F32 R13, -RZ, R4.reuse.H0_H0 ;  /* 0x20000004ff0d7230 */ /* 0x104fe40000004100 */
[----:B------:R-:W-:Y:S02]  /*0450*/  HADD2.F32 R17, -RZ, R4.H1_H1 ;  /* 0x30000004ff117230 */ /* 0x000fe40000004100 */
[--C-:B------:R-:W-:Y:S01]  /*0460*/  HADD2.F32 R19, -RZ, R5.reuse.H1_H1 ;  /* 0x30000005ff137230 */ /* 0x100fe20000004100 */
[-C--:B----4-:R-:W-:Y:S01]  /*0470*/  FMUL.FTZ R4, R13, R12.reuse ;  /* 0x0000000c0d047220 */ /* 0x090fe20000410000 */
[--C-:B-1----:R-:W-:Y:S01]  /*0480*/  HADD2.F32 R15, -RZ, R6.reuse.H0_H0 ;  /* 0x20000006ff0f7230 */ /* 0x102fe20000004100 */
[-C--:B------:R-:W-:Y:S01]  /*0490*/  FMUL.FTZ R13, R17, R12.reuse ;  /* 0x0000000c110d7220 */ /* 0x080fe20000410000 */
[----:B------:R-:W-:Y:S01]  /*04a0*/  HADD2.F32 R17, -RZ, R5.H0_H0 ;  /* 0x20000005ff117230 */ /* 0x000fe20000004100 */
[-C--:B------:R-:W-:Y:S01]  /*04b0*/  FMUL.FTZ R14, R19, R12.reuse ;  /* 0x0000000c130e7220 */ /* 0x080fe20000410000 */
[----:B------:R-:W-:Y:S01]  /*04c0*/  HADD2.F32 R19, -RZ, R7.H1_H1 ;  /* 0x30000007ff137230 */ /* 0x000fe20000004100 */
[----:B------:R-:W1:Y:S01]  /*04d0*/  F2I.S8.NTZ R4, R4 ;  /* 0x0000000400047305 */ /* 0x000e620000202100 */
[----:B---3--:R-:W-:Y:S01]  /*04e0*/  HADD2.F32 R21, -RZ, R9.H1_H1 ;  /* 0x30000009ff157230 */ /* 0x008fe20000004100 */
[-C--:B------:R-:W-:Y:S01]  /*04f0*/  FMUL.FTZ R5, R17, R12.reuse ;  /* 0x0000000c11057220 */ /* 0x080fe20000410000 */
[----:B------:R-:W-:Y:S01]  /*0500*/  HADD2.F32 R17, -RZ, R6.H1_H1 ;  /* 0x30000006ff117230 */ /* 0x000fe20000004100 */
[----:B------:R-:W-:-:S02]  /*0510*/  FMUL.FTZ R6, R15, R12 ;  /* 0x0000000c0f067220 */ /* 0x000fc40000410000 */
[-C--:B------:R-:W-:Y:S01]  /*0520*/  FMUL.FTZ R16, R19, R12.reuse ;  /* 0x0000000c13107220 */ /* 0x080fe20000410000 */
[----:B------:R-:W-:Y:S01]  /*0530*/  HADD2.F32 R19, -RZ, R8.H1_H1 ;  /* 0x30000008ff137230 */ /* 0x000fe20000004100 */
[-C--:B------:R-:W-:Y:S01]  /*0540*/  FMUL.FTZ R15, R17, R12.reuse ;  /* 0x0000000c110f7220 */ /* 0x080fe20000410000 */
[----:B------:R-:W-:Y:S01]  /*0550*/  HADD2.F32 R17, -RZ, R7.H0_H0 ;  /* 0x20000007ff117230 */ /* 0x000fe20000004100 */
[-C--:B------:R-:W-:Y:S01]  /*0560*/  FMUL.FTZ R18, R21, R12.reuse ;  /* 0x0000000c15127220 */ /* 0x080fe20000410000 */
[----:B------:R-:W-:Y:S01]  /*0570*/  HADD2.F32 R21, -RZ, R10.H1_H1 ;  /* 0x3000000aff157230 */ /* 0x000fe20000004100 */
[----:B------:R-:W2:Y:S02]  /*0580*/  F2I.S8.NTZ R5, R5 ;  /* 0x0000000500057305 */ /* 0x000ea40000202100 */
[----:B------:R-:W-:Y:S01]  /*0590*/  FMUL.FTZ R7, R17, R12 ;  /* 0x0000000c11077220 */ /* 0x000fe20000410000 */
[----:B------:R-:W-:Y:S01]  /*05a0*/  HADD2.F32 R17, -RZ, R8.H0_H0 ;  /* 0x20000008ff117230 */ /* 0x000fe20000004100 */
[----:B-1----:R-:W-:-:S04]  /*05b0*/  LOP3.LUT R4, R4, 0xff, RZ, 0xc0, !PT ;  /* 0x000000ff04047812 */ /* 0x002fc800078ec0ff */
[-C--:B------:R-:W-:Y:S01]  /*05c0*/  FMUL.FTZ R8, R17, R12.reuse ;  /* 0x0000000c11087220 */ /* 0x080fe20000410000 */
[----:B------:R-:W1:Y:S01]  /*05d0*/  F2I.S8.NTZ R6, R6 ;  /* 0x0000000600067305 */ /* 0x000e620000202100 */
[----:B------:R-:W-:Y:S01]  /*05e0*/  FMUL.FTZ R17, R19, R12 ;  /* 0x0000000c13117220 */ /* 0x000fe20000410000 */
[----:B------:R-:W-:-:S05]  /*05f0*/  HADD2.F32 R19, -RZ, R9.H0_H0 ;  /* 0x20000009ff137230 */ /* 0x000fca0000004100 */
[-C--:B------:R-:W-:Y:S01]  /*0600*/  FMUL.FTZ R9, R19, R12.reuse ;  /* 0x0000000c13097220 */ /* 0x080fe20000410000 */
[----:B------:R-:W-:Y:S01]  /*0610*/  HADD2.F32 R19, -RZ, R10.H0_H0 ;  /* 0x2000000aff137230 */ /* 0x000fe20000004100 */
[-C--:B------:R-:W-:Y:S01]  /*0620*/  FMUL.FTZ R10, R21, R12.reuse ;  /* 0x0000000c150a7220 */ /* 0x080fe20000410000 */
[--C-:B------:R-:W-:Y:S01]  /*0630*/  HADD2.F32 R21, -RZ, R11.reuse.H0_H0 ;  /* 0x2000000bff157230 */ /* 0x100fe20000004100 */
[----:B------:R-:W3:Y:S01]  /*0640*/  F2I.S8.NTZ R7, R7 ;  /* 0x0000000700077305 */ /* 0x000ee20000202100 */
[----:B------:R-:W-:Y:S01]  /*0650*/  HADD2.F32 R11, -RZ, R11.H1_H1 ;  /* 0x3000000bff0b7230 */ /* 0x000fe20000004100 */
[-C--:B------:R-:W-:Y:S01]  /*0660*/  FMUL.FTZ R19, R19, R12.reuse ;  /* 0x0000000c13137220 */ /* 0x080fe20000410000 */
[----:B--2---:R-:W-:Y:S01]  /*0670*/  LOP3.LUT R5, R5, 0xff, RZ, 0xc0, !PT ;  /* 0x000000ff05057812 */ /* 0x004fe200078ec0ff */
[-C--:B------:R-:W-:Y:S01]  /*0680*/  FMUL.FTZ R20, R21, R12.reuse ;  /* 0x0000000c15147220 */ /* 0x080fe20000410000 */
[----:B-1----:R-:W-:Y:S01]  /*0690*/  LOP3.LUT R6, R6, 0xff, RZ, 0xc0, !PT ;  /* 0x000000ff06067812 */ /* 0x002fe200078ec0ff */
[----:B------:R-:W-:-:S02]  /*06a0*/  FMUL.FTZ R11, R11, R12 ;  /* 0x0000000c0b0b7220 */ /* 0x000fc40000410000 */
[----:B------:R-:W1:Y:S08]  /*06b0*/  F2I.S8.NTZ R8, R8 ;  /* 0x0000000800087305 */ /* 0x000e700000202100 */
        /* <DEDUP_REMOVED lines=11> */
[----:B--2---:R-:W-:-:S07]  /*0770*/  PRMT R21, R14, 0x7604, R5 ;  /* 0x000076040e157816 */ /* 0x004fce0000000005 */
[----:B------:R-:W2:Y:S01]  /*0780*/  F2I.S8.NTZ R16, R16 ;  /* 0x0000001000107305 */ /* 0x000ea20000202100 */
[----:B---3--:R-:W-:-:S04]  /*0790*/  PRMT R4, R13, 0x7604, R4 ;  /* 0x000076040d047816 */ /* 0x008fc80000000004 */
[----:B------:R-:W-:-:S03]  /*07a0*/  PRMT R4, R21, 0x1054, R4 ;  /* 0x0000105415047816 */ /* 0x000fc60000000004 */
[----:B------:R-:W3:Y:S01]  /*07b0*/  F2I.S8.NTZ R17, R17 ;  /* 0x0000001100117305 */ /* 0x000ee20000202100 */
[----:B-1----:R-:W-:-:S07]  /*07c0*/  PRMT R5, R15, 0x7604, R6 ;  /* 0x000076040f057816 */ /* 0x002fce0000000006 */
[----:B------:R-:W1:Y:S01]  /*07d0*/  F2I.S8.NTZ R18, R18 ;  /* 0x0000001200127305 */ /* 0x000e620000202100 */
[----:B--2---:R-:W-:-:S04]  /*07e0*/  PRMT R16, R16, 0x7604, R7 ;  /* 0x0000760410107816 */ /* 0x004fc80000000007 */
[----:B------:R-:W-:-:S03]  /*07f0*/  PRMT R5, R16, 0x1054, R5 ;  /* 0x0000105410057816 */ /* 0x000fc60000000005 */
[----:B------:R-:W2:Y:S01]  /*0800*/  F2I.S8.NTZ R10, R10 ;  /* 0x0000000a000a7305 */ /* 0x000ea20000202100 */
[----:B---3--:R-:W-:Y:S01]  /*0810*/  PRMT R6, R17, 0x7604, R8 ;  /* 0x0000760411067816 */ /* 0x008fe20000000008 */
[----:B------:R-:W-:-:S06]  /*0820*/  IMAD.U32 R8, RZ, RZ, UR9 ;  /* 0x00000009ff087e24 */ /* 0x000fcc000f8e00ff */
[----:B------:R-:W3:Y:S01]  /*0830*/  F2I.S8.NTZ R11, R11 ;  /* 0x0000000b000b7305 */ /* 0x000ee20000202100 */
[----:B-1----:R-:W-:Y:S01]  /*0840*/  PRMT R13, R18, 0x7604, R9 ;  /* 0x00007604120d7816 */ /* 0x002fe20000000009 */
[----:B------:R-:W-:-:S03]  /*0850*/  IMAD.U32 R9, RZ, RZ, UR6 ;  /* 0x00000006ff097e24 */ /* 0x000fc6000f8e00ff */
[----:B------:R-:W-:Y:S01]  /*0860*/  PRMT R6, R13, 0x1054, R6 ;  /* 0x000010540d067816 */ /* 0x000fe20000000006 */
[C---:B------:R-:W-:Y:S01]  /*0870*/  IMAD.WIDE R8, R2.reuse, 0x10, R8 ;  /* 0x0000001002087825 */ /* 0x040fe200078e0208 */
[----:B------:R-:W-:Y:S02]  /*0880*/  IADD3 R2, R2, c[0x0][0x0], RZ ;  /* 0x0000000002027a10 */ /* 0x000fe40007ffe0ff */
[----:B--2---:R-:W-:Y:S02]  /*0890*/  PRMT R7, R10, 0x7604, R19 ;  /* 0x000076040a077816 */ /* 0x004fe40000000013 */
[----:B------:R-:W-:Y:S02]  /*08a0*/  ISETP.GE.AND P1, PT, R2, UR8, PT ;  /* 0x0000000802007c0c */ /* 0x000fe4000bf26270 */
[----:B---3--:R-:W-:-:S04]  /*08b0*/  PRMT R20, R11, 0x7604, R20 ;  /* 0x000076040b147816 */ /* 0x008fc80000000014 */
[----:B------:R-:W-:-:S05]  /*08c0*/  PRMT R7, R20, 0x1054, R7 ;  /* 0x0000105414077816 */ /* 0x000fca0000000007 */
[----:B------:R1:W-:Y:S02]  /*08d0*/  STG.E.128 [R8.64], R4 ;  /* 0x0000000408007986 */ /* 0x0003e4000c101d0e */
[----:B------:R-:W-:Y:S05]  /*08e0*/  @!P1 BRA `(.L_x_215) ;  /* 0xfffffb0000009947 */ /* 0x000fea000383ffff */
.L_x_214:
[----:B------:R-:W-:Y:S05]  /*08f0*/  BSYNC B0 ;  /* 0x0000000000007941 */ /* 0x000fea0003800000 */
.L_x_213:
[----:B------:R-:W-:Y:S05]  /*0900*/  @P0 EXIT ;  /* 0x000000000000094d */ /* 0x000fea0003800000 */
[----:B-1---5:R1:W2:Y:S01]  /*0910*/  MUFU.RCP R9, R0 ;  /* 0x0000000000097308 */ /* 0x0222a20000001000 */
[----:B------:R-:W-:-:S07]  /*0920*/  IMAD.MOV.U32 R6, RZ, RZ, R3 ;  /* 0x000000ffff067224 */ /* 0x000fce00078e0003 */
.L_x_216:
[----:B------:R-:W-:-:S04]  /*0930*/  IMAD.MOV.U32 R3, RZ, RZ, 0x2 ;  /* 0x00000002ff037424 */ /* 0x000fc800078e00ff */
[----:B------:R-:W-:-:S06]  /*0940*/  IMAD.WIDE R2, R6, R3, UR4 ;  /* 0x0000000406027e25 */ /* 0x000fcc000f8e0203 */
[----:B------:R-:W3:Y:S01]  /*0950*/  LDG.E.U16 R2, [R2.64] ;  /* 0x0000000e02027981 */ /* 0x000ee2000c1e1500 */
[----:B0-----:R-:W-:-:S04]  /*0960*/  IADD3 R4, P0, R6, UR9, RZ ;  /* 0x0000000906047c10 */ /* 0x001fc8000ff1e0ff */
[C---:B------:R-:W-:Y:S02]  /*0970*/  LEA.HI.X.SX32 R5, R6.reuse, UR6, 0x1, P0 ;  /* 0x0000000606057c11 */ /* 0x040fe400080f0eff */
[----:B------:R-:W-:-:S04]  /*0980*/  IADD3 R6, R6, c[0x0][0x0], RZ ;  /* 0x0000000006067a10 */ /* 0x000fc80007ffe0ff */
[----:B------:R-:W-:Y:S01]  /*0990*/  ISETP.GE.AND P0, PT, R6, UR7, PT ;  /* 0x0000000706007c0c */ /* 0x000fe2000bf06270 */
[----:B01-3--:R-:W-:-:S05]  /*09a0*/  HADD2.F32 R0, -RZ, R2.H0_H0 ;  /* 0x20000002ff007230 */ /* 0x00bfca0000004100 */
[----:B--2---:R-:W-:-:S04]  /*09b0*/  FMUL.FTZ R0, R0, R9 ;  /* 0x0000000900007220 */ /* 0x004fc80000410000 */
[----:B------:R-:W0:Y:S02]  /*09c0*/  F2I.S8.NTZ R7, R0 ;  /* 0x0000000000077305 */ /* 0x000e240000202100 */
[----:B0-----:R0:W-:Y:S01]  /*09d0*/  STG.E.U8 [R4.64], R7 ;  /* 0x0000000704007986 */ /* 0x0011e2000c10110e */
[----:B------:R-:W-:Y:S05]  /*09e0*/  @!P0 BRA `(.L_x_216) ;  /* 0xffffff4000008947 */ /* 0x000fea000383ffff */
[----:B------:R-:W-:Y:S05]  /*09f0*/  EXIT ;  /* 0x000000000000794d */ /* 0x000fea0003800000 */
.L_x_209:
[----:B-12---:R-:W-:Y:S02]  /*0a00*/  USHF.R.S32.HI UR6, URZ, 0x1f, UR8 ;  /* 0x0000001f3f067899 */ /* 0x006fe40008011408 */
[----:B------:R-:W-:Y:S02]  /*0a10*/  ULDC UR7, c[0x0][0x178] ;  /* 0x00005e0000077ab9 */ /* 0x000fe40000000800 */
[----:B------:R-:W-:-:S04]  /*0a20*/  ULEA.HI UR6, UR6, UR7, URZ, 0x4 ;  /* 0x0000000706067291 */ /* 0x000fc8000f8f203f */
[----:B------:R-:W-:-:S06]  /*0a30*/  USHF.R.S32.HI UR8, URZ, 0x4, UR6 ;  /* 0x000000043f087899 */ /* 0x000fcc0008011406 */
[----:B------:R-:W-:-:S13]  /*0a40*/  ISETP.GE.AND P0, PT, R2, UR8, PT ;  /* 0x0000000802007c0c */ /* 0x000fda000bf06270 */
[----:B------:R-:W-:Y:S05]  /*0a50*/  @P0 EXIT ;  /* 0x000000000000094d */ /* 0x000fea0003800000 */
.L_x_217:
[----:B------:R-:W-:-:S04]  /*0a60*/  IMAD.MOV.U32 R15, RZ, RZ, 0x20 ;  /* 0x00000020ff0f7424 */ /* 0x000fc800078e00ff */
[----:B------:R-:W-:-:S05]  /*0a70*/  IMAD.WIDE R14, R2, R15, UR4 ;  /* 0x00000004020e7e25 */ /* 0x000fca000f8e020f */
[----:B0-----:R-:W2:Y:S04]  /*0a80*/  LDG.E.128 R8, [R14.64] ;  /* 0x0000000e0e087981 */ /* 0x001ea8000c1e1d00 */
[----:B------:R0:W3:Y:S01]  /*0a90*/  LDG.E.128 R4, [R14.64+0x10] ;  /* 0x0000100e0e047981 */ /* 0x0000e2000c1e1d00 */
[----:B-----5:R-:W1:Y:S01]  /*0aa0*/  MUFU.RCP R3, R0 ;  /* 0x0000000000037308 */ /* 0x020e620000001000 */
[----:B------:R-:W-:Y:S02]  /*0ab0*/  UMOV UR6, UR9 ;  /* 0x0000000900067c82 */ /* 0x000fe40008000000 */
[----:B------:R-:W-:Y:S01]  /*0ac0*/  UMOV UR7, UR10 ;  /* 0x0000000a00077c82 */ /* 0x000fe20008000000 */
[--C-:B--2---:R-:W-:Y:S02]  /*0ad0*/  HADD2.F32 R12, -RZ, R8.reuse.H0_H0 ;  /* 0x20000008ff0c7230 */ /* 0x104fe40000004100 */
[----:B------:R-:W-:-:S02]  /*0ae0*/  HADD2.F32 R16, -RZ, R8.H1_H1 ;  /* 0x30000008ff107230 */ /* 0x000fc40000004100 */
[--C-:B------:R-:W-:Y:S01]  /*0af0*/  HADD2.F32 R18, -RZ, R9.reuse.H1_H1 ;  /* 0x30000009ff127230 */ /* 0x100fe20000004100 */
[-C--:B-1----:R-:W-:Y:S01]  /*0b00*/  FMUL.FTZ R8, R12, R3.reuse ;  /* 0x000000030c087220 */ /* 0x082fe20000410000 */
[--C-:B0-----:R-:W-:Y:S01]  /*0b10*/  HADD2.F32 R14, -RZ, R10.reuse.H0_H0 ;  /* 0x2000000aff0e7230 */ /* 0x101fe20000004100 */
[-C--:B------:R-:W-:Y:S01]  /*0b20*/  FMUL.FTZ R12, R16, R3.reuse ;  /* 0x00000003100c7220 */ /* 0x080fe20000410000 */
[----:B------:R-:W-:Y:S01]  /*0b30*/  HADD2.F32 R16, -RZ, R9.H0_H0 ;  /* 0x20000009ff107230 */ /* 0x000fe20000004100 */
[-C--:B------:R-:W-:Y:S01]  /*0b40*/  FMUL.FTZ R13, R18, R3.reuse ;  /* 0x00000003120d7220 */ /* 0x080fe20000410000 */
[----:B------:R-:W-:Y:S01]  /*0b50*/  HADD2.F32 R18, -RZ, R11.H1_H1 ;  /* 0x3000000bff127230 */ /* 0x000fe20000004100 */
[----:B------:R-:W0:Y:S01]  /*0b60*/  F2I.S8.NTZ R8, R8 ;  /* 0x0000000800087305 */ /* 0x000e220000202100 */
[----:B---3--:R-:W-:Y:S01]  /*0b70*/  HADD2.F32 R20, -RZ, R5.H1_H1 ;  /* 0x30000005ff147230 */ /* 0x008fe20000004100 */
[-C--:B------:R-:W-:Y:S01]  /*0b80*/  FMUL.FTZ R9, R16, R3.reuse ;  /* 0x0000000310097220 */ /* 0x080fe20000410000 */
[----:B------:R-:W-:Y:S01]  /*0b90*/  HADD2.F32 R16, -RZ, R10.H1_H1 ;  /* 0x3000000aff107230 */ /* 0x000fe20000004100 */
[-C--:B------:R-:W-:Y:S01]  /*0ba0*/  FMUL.FTZ R10, R14, R3.reuse ;  /* 0x000000030e0a7220 */ /* 0x080fe20000410000 */
[----:B------:R-:W-:Y:S01]  /*0bb0*/  HADD2.F32 R22, -RZ, R7.H1_H1 ;  /* 0x30000007ff167230 */ /* 0x000fe20000004100 */
[-C--:B------:R-:W-:Y:S01]  /*0bc0*/  FMUL.FTZ R15, R18, R3.reuse ;  /* 0x00000003120f7220 */ /* 0x080fe20000410000 */
[--C-:B------:R-:W-:Y:S01]  /*0bd0*/  HADD2.F32 R18, -RZ, R4.reuse.H1_H1 ;  /* 0x30000004ff127230 */ /* 0x100fe20000004100 */
[-C--:B------:R-:W-:Y:S01]  /*0be0*/  FMUL.FTZ R14, R16, R3.reuse ;  /* 0x00000003100e7220 */ /* 0x080fe20000410000 */
[----:B------:R-:W-:Y:S01]  /*0bf0*/  HADD2.F32 R16, -RZ, R11.H0_H0 ;  /* 0x2000000bff107230 */ /* 0x000fe20000004100 */
[-C--:B------:R-:W-:Y:S01]  /*0c00*/  FMUL.FTZ R17, R20, R3.reuse ;  /* 0x0000000314117220 */ /* 0x080fe20000410000 */
[----:B------:R-:W-:Y:S01]  /*0c10*/  HADD2.F32 R20, -RZ, R7.H0_H0 ;  /* 0x20000007ff147230 */ /* 0x000fe20000004100 */
[----:B------:R-:W1:Y:S02]  /*0c20*/  F2I.S8.NTZ R9, R9 ;  /* 0x0000000900097305 */ /* 0x000e640000202100 */
[-C--:B------:R-:W-:Y:S01]  /*0c30*/  FMUL.FTZ R11, R16, R3.reuse ;  /* 0x00000003100b7220 */ /* 0x080fe20000410000 */
[----:B------:R-:W-:Y:S01]  /*0c40*/  HADD2.F32 R16, -RZ, R4.H0_H0 ;  /* 0x20000004ff107230 */ /* 0x000fe20000004100 */
[----:B------:R-:W-:Y:S01]  /*0c50*/  FMUL.FTZ R7, R20, R3 ;  /* 0x0000000314077220 */ /* 0x000fe20000410000 */
[----:B0-----:R-:W-:-:S03]  /*0c60*/  LOP3.LUT R19, R8, 0xff, RZ, 0xc0, !PT ;  /* 0x000000ff08137812 */ /* 0x001fc600078ec0ff */
[-C--:B------:R-:W-:Y:S01]  /*0c70*/  FMUL.FTZ R4, R16, R3.reuse ;  /* 0x0000000310047220 */ /* 0x080fe20000410000 */
[----:B------:R-:W0:Y:S01]  /*0c80*/  F2I.S8.NTZ R10, R10 ;  /* 0x0000000a000a7305 */ /* 0x000e220000202100 */
[----:B------:R-:W-:Y:S01]  /*0c90*/  FMUL.FTZ R16, R18, R3 ;  /* 0x0000000312107220 */ /* 0x000fe20000410000 */
[----:B------:R-:W-:-:S05]  /*0ca0*/  HADD2.F32 R18, -RZ, R5.H0_H0 ;  /* 0x20000005ff127230 */ /* 0x000fca0000004100 */
[-C--:B------:R-:W-:Y:S01]  /*0cb0*/  FMUL.FTZ R5, R18, R3.reuse ;  /* 0x0000000312057220 */ /* 0x080fe20000410000 */
[--C-:B------:R-:W-:Y:S01]  /*0cc0*/  HADD2.F32 R18, -RZ, R6.reuse.H0_H0 ;  /* 0x20000006ff127230 */ /* 0x100fe20000004100 */
[----:B------:R-:W2:Y:S01]  /*0cd0*/  F2I.S8.NTZ R11, R11 ;  /* 0x0000000b000b7305 */ /* 0x000ea20000202100 */
[----:B------:R-:W-:Y:S01]  /*0ce0*/  HADD2.F32 R6, -RZ, R6.H1_H1 ;  /* 0x30000006ff067230 */ /* 0x000fe20000004100 */
[----:B-1----:R-:W-:Y:S02]  /*0cf0*/  LOP3.LUT R20, R9, 0xff, RZ, 0xc0, !PT ;  /* 0x000000ff09147812 */ /* 0x002fe400078ec0ff */
[-C--:B------:R-:W-:Y:S02]  /*0d00*/  FMUL.FTZ R18, R18, R3.reuse ;  /* 0x0000000312127220 */ /* 0x080fe40000410000 */
[-C--:B------:R-:W-:Y:S01]  /*0d10*/  FMUL.FTZ R6, R6, R3.reuse ;  /* 0x0000000306067220 */ /* 0x080fe20000410000 */
[----:B0-----:R-:W-:Y:S01]  /*0d20*/  LOP3.LUT R9, R10, 0xff, RZ, 0xc0, !PT ;  /* 0x000000ff0a097812 */ /* 0x001fe200078ec0ff */
[----:B------:R-:W0:Y:S01]  /*0d30*/  F2I.S8.NTZ R14, R14 ;  /* 0x0000000e000e7305 */ /* 0x000e220000202100 */
[----:B------:R-:W-:-:S07]  /*0d40*/  FMUL.FTZ R3, R22, R3 ;  /* 0x0000000316037220 */ /* 0x000fce0000410000 */
        /* <DEDUP_REMOVED lines=19> */
[----:B--2---:R-:W-:Y:S02]  /*0e80*/  PRMT R7, R6, 0x7604, R5 ;  /* 0x0000760406077816 */ /* 0x004fe40000000005 */
[----:B------:R-:W-:Y:S02]  /*0e90*/  PRMT R6, R10, 0x1054, R9 ;  /* 0x000010540a067816 */ /* 0x000fe40000000009 */
[----:B------:R-:W-:-:S03]  /*0ea0*/  PRMT R5, R15, 0x1054, R14 ;  /* 0x000010540f057816 */ /* 0x000fc6000000000e */
[----:B------:R-:W2:Y:S01]  /*0eb0*/  F2I.S8.NTZ R13, R13 ;  /* 0x0000000d000d7305 */ /* 0x000ea20000202100 */
[----:B0-----:R-:W-:Y:S01]  /*0ec0*/  PRMT R8, R3, 0x7604, R4 ;  /* 0x0000760403087816 */ /* 0x001fe20000000004 */
[----:B------:R-:W-:-:S03]  /*0ed0*/  IMAD.MOV.U32 R3, RZ, RZ, 0x10 ;  /* 0x00000010ff037424 */ /* 0x000fc600078e00ff */
[----:B------:R-:W-:Y:S01]  /*0ee0*/  PRMT R7, R8, 0x1054, R7 ;  /* 0x0000105408077816 */ /* 0x000fe20000000007 */
[C---:B------:R-:W-:Y:S01]  /*0ef0*/  IMAD.WIDE R8, R2.reuse, R3, UR6 ;  /* 0x0000000602087e25 */ /* 0x040fe2000f8e0203 */
[----:B------:R-:W-:Y:S02]  /*0f00*/  IADD3 R2, R2, c[0x0][0x0], RZ ;  /* 0x0000000002027a10 */ /* 0x000fe40007ffe0ff */
[----:B-1----:R-:W-:Y:S02]  /*0f10*/  PRMT R12, R12, 0x7604, R19 ;  /* 0x000076040c0c7816 */ /* 0x002fe40000000013 */
[----:B------:R-:W-:Y:S02]  /*0f20*/  ISETP.GE.AND P0, PT, R2, UR8, PT ;  /* 0x0000000802007c0c */ /* 0x000fe4000bf06270 */
[----:B--2---:R-:W-:-:S04]  /*0f30*/  PRMT R13, R13, 0x7604, R20 ;  /* 0x000076040d0d7816 */ /* 0x004fc80000000014 */
[----:B------:R-:W-:-:S05]  /*0f40*/  PRMT R4, R13, 0x1054, R12 ;  /* 0x000010540d047816 */ /* 0x000fca000000000c */
[----:B------:R0:W-:Y:S02]  /*0f50*/  STG.E.128 [R8.64], R4 ;  /* 0x0000000408007986 */ /* 0x0001e4000c101d0e */
[----:B------:R-:W-:Y:S05]  /*0f60*/  @!P0 BRA `(.L_x_217) ;  /* 0xfffffaf000008947 */ /* 0x000fea000383ffff */
[----:B------:R-:W-:Y:S05]  /*0f70*/  EXIT ;  /* 0x000000000000794d */ /* 0x000fea0003800000 */
.L_x_218:
        /* <DEDUP_REMOVED lines=16> */
.L_x_249:


//--------------------- .text._ZN4vllm35static_scaled_int8_azp_quant_kernelIffiEEvPKT_PaPKT0_PKT1_i --------------------------
	.section	.text._ZN4vllm35static_scaled_int8_azp_quant_kernelIffiEEvPKT_PaPKT0_PKT1_i,"ax",@progbits
	.sectioninfo	@"SHI_REGISTERS=25"
	.align	128
        .global         _ZN4vllm35static_scaled_int8_azp_quant_kernelIffiEEvPKT_PaPKT0_PKT1_i
        .type           _ZN4vllm35static_scaled_int8_azp_quant_kernelIffiEEvPKT_PaPKT0_PKT1_i,@function
        .size           _ZN4vllm35static_scaled_int8_azp_quant_kernelIffiEEvPKT_PaPKT0_PKT1_i,(.L_x_250 - _ZN4vllm35static_scaled_int8_azp_quant_kernelIffiEEvPKT_PaPKT0_PKT1_i)
        .other          _ZN4vllm35static_scaled_int8_azp_quant_kernelIffiEEvPKT_PaPKT0_PKT1_i,@"STO_CUDA_ENTRY STV_DEFAULT"
_ZN4vllm35static_scaled_int8_azp_quant_kernelIffiEEvPKT_PaPKT0_PKT1_i:
.text._ZN4vllm35static_scaled_int8_azp_quant_kernelIffiEEvPKT_PaPKT0_PKT1_i:
        /* <DEDUP_REMOVED lines=41> */
.L_x_222:
[----:B------:R-:W-:-:S04]  /*0290*/  IMAD.MOV.U32 R3, RZ, RZ, 0x4 ;  /* 0x00000004ff037424 */ /* 0x000fc800078e00ff */
[----:B------:R-:W-:-:S06]  /*02a0*/  IMAD.WIDE R2, R6, R3, UR4 ;  /* 0x0000000406027e25 */ /* 0x000fcc000f8e0203 */
[----:B------:R-:W3:Y:S02]  /*02b0*/  LDG.E R2, [R2.64] ;  /* 0x0000000e02027981 */ /* 0x000ee4000c1e1900 */
[----:B0--3--:R-:W-:-:S06]  /*02c0*/  FMUL.FTZ R7, R2, UR17 ;  /* 0x0000001102077c20 */ /* 0x009fcc0008410000 */
        /* <DEDUP_REMOVED lines=10> */
.L_x_221:
[----:B------:R-:W-:Y:S05]  /*0370*/  BSYNC B0 ;  /* 0x0000000000007941 */ /* 0x000fea0003800000 */
.L_x_220:
        /* <DEDUP_REMOVED lines=14> */
.L_x_225:
[----:B------:R-:W-:-:S04]  /*0460*/  IMAD.MOV.U32 R21, RZ, RZ, 0x40 ;  /* 0x00000040ff157424 */ /* 0x000fc800078e00ff */
[----:B------:R-:W-:-:S05]  /*0470*/  IMAD.WIDE R20, R0, R21, UR4 ;  /* 0x0000000400147e25 */ /* 0x000fca000f8e0215 */
[----:B------:R-:W3:Y:S04]  /*0480*/  LDG.E.128 R12, [R20.64+0x10] ;  /* 0x0000100e140c7981 */ /* 0x000ee8000c1e1d00 */
[----:B------:R-:W4:Y:S04]  /*0490*/  LDG.E.128 R16, [R20.64] ;  /* 0x0000000e14107981 */ /* 0x000f28000c1e1d00 */
[----:B0-----:R-:W5:Y:S04]  /*04a0*/  LDG.E.128 R8, [R20.64+0x20] ;  /* 0x0000200e14087981 */ /* 0x001f68000c1e1d00 */
[----:B--2---:R-:W2:Y:S01]  /*04b0*/  LDG.E.128 R4, [R20.64+0x30] ;  /* 0x0000300e14047981 */ /* 0x004ea2000c1e1d00 */
[----:B0--3--:R-:W-:-:S02]  /*04c0*/  FMUL.FTZ R12, R12, UR17 ;  /* 0x000000110c0c7c20 */ /* 0x009fc40008410000 */
[----:B------:R-:W-:Y:S02]  /*04d0*/  FMUL.FTZ R13, R13, UR17 ;  /* 0x000000110d0d7c20 */ /* 0x000fe40008410000 */
[----:B----4-:R-:W-:Y:S02]  /*04e0*/  FMUL.FTZ R3, R16, UR17 ;  /* 0x0000001110037c20 */ /* 0x010fe40008410000 */
[----:B------:R-:W-:Y:S02]  /*04f0*/  FMUL.FTZ R16, R17, UR17 ;  /* 0x0000001111107c20 */ /* 0x000fe40008410000 */
[----:B------:R-:W-:Y:S02]  /*0500*/  FMUL.FTZ R17, R18, UR17 ;  /* 0x0000001112117c20 */ /* 0x000fe40008410000 */
[----:B------:R-:W-:Y:S01]  /*0510*/  FMUL.FTZ R15, R15, UR17 ;  /* 0x000000110f0f7c20 */ /* 0x000fe20008410000 */
[----:B------:R-:W0:Y:S01]  /*0520*/  F2I.NTZ R12, R12 ;  /* 0x0000000c000c7305 */ /* 0x000e220000203100 */
[----:B------:R-:W-:-:S02]  /*0530*/  FMUL.FTZ R14, R14, UR17 ;  /* 0x000000110e0e7c20 */ /* 0x000fc40008410000 */
[----:B------:R-:W-:-:S05]  /*0540*/  FMUL.FTZ R18, R19, UR17 ;  /* 0x0000001113127c20 */ /* 0x000fca0008410000 */
[----:B------:R-:W1:Y:S01]  /*0550*/  F2I.NTZ R16, R16 ;  /* 0x0000001000107305 */ /* 0x000e620000203100 */
[----:B-----5:R-:W-:Y:S02]  /*0560*/  FMUL.FTZ R8, R8, UR17 ;  /* 0x0000001108087c20 */ /* 0x020fe40008410000 */
[----:B------:R-:W-:-:S05]  /*0570*/  FMUL.FTZ R10, R10, UR17 ;  /* 0x000000110a0a7c20 */ /* 0x000fca0008410000 */
[----:B------:R-:W3:Y:S01]  /*0580*/  F2I.NTZ R17, R17 ;  /* 0x0000001100117305 */ /* 0x000ee20000203100 */
[----:B--2---:R-:W-:-:S07]  /*0590*/  FMUL.FTZ R4, R4, UR17 ;  /* 0x0000001104047c20 */ /* 0x004fce0008410000 */
[----:B------:R-:W2:Y:S01]  /*05a0*/  F2I.NTZ R13, R13 ;  /* 0x0000000d000d7305 */ /* 0x000ea20000203100 */
[----:B------:R-:W-:-:S07]  /*05b0*/  FMUL.FTZ R6, R6, UR17 ;  /* 0x0000001106067c20 */ /* 0x000fce0008410000 */
[----:B------:R-:W4:Y:S01]  /*05c0*/  F2I.NTZ R15, R15 ;  /* 0x0000000f000f7305 */ /* 0x000f220000203100 */
[----:B------:R-:W-:-:S07]  /*05d0*/  FMUL.FTZ R9, R9, UR17 ;  /* 0x0000001109097c20 */ /* 0x000fce0008410000 */
[----:B------:R-:W5:Y:S01]  /*05e0*/  F2I.NTZ R3, R3 ;  /* 0x0000000300037305 */ /* 0x000f620000203100 */
[----:B------:R-:W-:-:S07]  /*05f0*/  FMUL.FTZ R11, R11, UR17 ;  /* 0x000000110b0b7c20 */ /* 0x000fce0008410000 */
[----:B------:R-:W1:Y:S01]  /*0600*/  F2I.NTZ R14, R14 ;  /* 0x0000000e000e7305 */ /* 0x000e620000203100 */
[----:B------:R-:W-:-:S07]  /*0610*/  FMUL.FTZ R5, R5, UR17 ;  /* 0x0000001105057c20 */ /* 0x000fce0008410000 */
[----:B------:R-:W2:Y:S01]  /*0620*/  F2I.NTZ R18, R18 ;  /* 0x0000001200127305 */ /* 0x000ea20000203100 */
[----:B------:R-:W-:Y:S01]  /*0630*/  FMUL.FTZ R7, R7, UR17 ;  /* 0x0000001107077c20 */ /* 0x000fe20008410000 */
[----:B0-----:R-:W-:-:S06]  /*0640*/  IADD3 R12, R12, UR16, RZ ;  /* 0x000000100c0c7c10 */ /* 0x001fcc000fffe0ff */
[----:B------:R-:W0:Y:S01]  /*0650*/  F2I.NTZ R8, R8 ;  /* 0x0000000800087305 */ /* 0x000e220000203100 */
[----:B-1----:R-:W-:-:S07]  /*0660*/  IADD3 R16, R16, UR16, RZ ;  /* 0x0000001010107c10 */ /* 0x002fce000fffe0ff */
[----:B------:R-:W1:Y:S01]  /*0670*/  F2I.NTZ R10, R10 ;  /* 0x0000000a000a7305 */ /* 0x000e620000203100 */
[----:B---3--:R-:W-:Y:S02]  /*0680*/  IADD3 R17, R17, UR16, RZ ;  /* 0x0000001011117c10 */ /* 0x008fe4000fffe0ff */
[----:B--2---:R-:W-:-:S05]  /*0690*/  IADD3 R13, R13, UR16, RZ ;  /* 0x000000100d0d7c10 */ /* 0x004fca000fffe0ff */
[----:B------:R-:W2:Y:S01]  /*06a0*/  F2I.NTZ R4, R4 ;  /* 0x0000000400047305 */ /* 0x000ea20000203100 */
[----:B----4-:R-:W-:Y:S02]  /*06b0*/  IADD3 R15, R15, UR16, RZ ;  /* 0x000000100f0f7c10 */ /* 0x010fe4000fffe0ff */
[----:B------:R-:W-:-:S05]  /*06c0*/  I2I.S8.S32.SAT R12, R12 ;  /* 0x0000000c000c7238 */ /* 0x000fca0000001000 */
[----:B------:R-:W3:Y:S01]  /*06d0*/  F2I.NTZ R6, R6 ;  /* 0x0000000600067305 */ /* 0x000ee20000203100 */
[----:B-----5:R-:W-:Y:S02]  /*06e0*/  IADD3 R3, R3, UR16, RZ ;  /* 0x0000001003037c10 */ /* 0x020fe4000fffe0ff */
[----:B------:R-:W-:-:S05]  /*06f0*/  IADD3 R14, R14, UR16, RZ ;  /* 0x000000100e0e7c10 */ /* 0x000fca000fffe0ff */
[----:B------:R-:W4:Y:S01]  /*0700*/  F2I.NTZ R9, R9 ;  /* 0x0000000900097305 */ /* 0x000f220000203100 */
[----:B------:R-:W-:-:S07]  /*0710*/  I2I.S8.S32.SAT R16, R16 ;  /* 0x0000001000107238 */ /* 0x000fce0000001000 */
[----:B------:R-:W5:Y:S01]  /*0720*/  F2I.NTZ R11, R11 ;  /* 0x0000000b000b7305 */ /* 0x000f620000203100 */
[----:B------:R-:W-:-:S07]  /*0730*/  IADD3 R18, R18, UR16, RZ ;  /* 0x0000001012127c10 */ /* 0x000fce000fffe0ff */
[----:B------:R-:W0:Y:S01]  /*0740*/  F2I.NTZ R5, R5 ;  /* 0x0000000500057305 */ /* 0x000e220000203100 */
[----:B------:R-:W-:Y:S02]  /*0750*/  I2I.S8.S32.SAT R17, R17 ;  /* 0x0000001100117238 */ /* 0x000fe40000001000 */
[----:B------:R-:W-:-:S05]  /*0760*/  I2I.S8.S32.SAT R13, R13 ;  /* 0x0000000d000d7238 */ /* 0x000fca0000001000 */
[----:B------:R-:W0:Y:S01]  /*0770*/  F2I.NTZ R7, R7 ;  /* 0x0000000700077305 */ /* 0x000e220000203100 */
[----:B------:R-:W-:Y:S02]  /*0780*/  I2I.S8.S32.SAT R15, R15 ;  /* 0x0000000f000f7238 */ /* 0x000fe40000001000 */
[----:B------:R-:W-:Y:S02]  /*0790*/  PRMT R19, R12, 0x8880, RZ ;  /* 0x000088800c137816 */ /* 0x000fe400000000ff */
[----:B------:R-:W-:Y:S02]  /*07a0*/  I2I.S8.S32.SAT R3, R3 ;  /* 0x0000000300037238 */ /* 0x000fe40000001000 */
[----:B------:R-:W-:Y:S02]  /*07b0*/  I2I.S8.S32.SAT R14, R14 ;  /* 0x0000000e000e7238 */ /* 0x000fe40000001000 */
[----:B------:R-:W-:Y:S02]  /*07c0*/  PRMT R16, R16, 0x8880, RZ ;  /* 0x0000888010107816 */ /* 0x000fe400000000ff */
[----:B------:R-:W-:-:S02]  /*07d0*/  I2I.S8.S32.SAT R18, R18 ;  /* 0x0000001200127238 */ /* 0x000fc40000001000 */
[----:B------:R-:W-:Y:S02]  /*07e0*/  PRMT R17, R17, 0x8880, RZ ;  /* 0x0000888011117816 */ /* 0x000fe400000000ff */
[----:B------:R-:W-:Y:S02]  /*07f0*/  PRMT R20, R13, 0x8880, RZ ;  /* 0x000088800d147816 */ /* 0x000fe400000000ff */
[----:B------:R-:W-:Y:S01]  /*0800*/  PRMT R22, R15, 0x8880, RZ ;  /* 0x000088800f167816 */ /* 0x000fe200000000ff */
[----:B------:R-:W-:Y:S01]  /*0810*/  IMAD.MOV.U32 R15, RZ, RZ, R19 ;  /* 0x000000ffff0f7224 */ /* 0x000fe200078e0013 */
[----:B------:R-:W-:Y:S02]  /*0820*/  PRMT R3, R3, 0x8880, RZ ;  /* 0x0000888003037816 */ /* 0x000fe400000000ff */
[----:B------:R-:W-:Y:S02]  /*0830*/  PRMT R21, R14, 0x8880, RZ ;  /* 0x000088800e157816 */ /* 0x000fe400000000ff */
[----:B0-----:R-:W-:-:S02]  /*0840*/  IADD3 R8, R8, UR16, RZ ;  /* 0x0000001008087c10 */ /* 0x001fc4000fffe0ff */
[----:B-1----:R-:W-:Y:S01]  /*0850*/  IADD3 R10, R10, UR16, RZ ;  /* 0x000000100a0a7c10 */ /* 0x002fe2000fffe0ff */
[----:B------:R-:W-:Y:S01]  /*0860*/  IMAD.MOV.U32 R12, RZ, RZ, R16 ;  /* 0x000000ffff0c7224 */ /* 0x000fe200078e0010 */
[----:B--2---:R-:W-:Y:S01]  /*0870*/  IADD3 R4, R4, UR16, RZ ;  /* 0x0000001004047c10 */ /* 0x004fe2000fffe0ff */
[----:B------:R-:W-:Y:S01]  /*0880*/  IMAD.MOV.U32 R13, RZ, RZ, R17 ;  /* 0x000000ffff0d7224 */ /* 0x000fe200078e0011 */
[----:B------:R-:W-:Y:S01]  /*0890*/  PRMT R18, R18, 0x8880, RZ ;  /* 0x0000888012127816 */ /* 0x000fe200000000ff */
[----:B------:R-:W-:Y:S01]  /*08a0*/  IMAD.MOV.U32 R16, RZ, RZ, R20 ;  /* 0x000000ffff107224 */ /* 0x000fe200078e0014 */
[----:B---3--:R-:W-:Y:S01]  /*08b0*/  IADD3 R6, R6, UR16, RZ ;  /* 0x0000001006067c10 */ /* 0x008fe2000fffe0ff */
[----:B------:R-:W-:Y:S01]  /*08c0*/  IMAD.MOV.U32 R17, RZ, RZ, R21 ;  /* 0x000000ffff117224 */ /* 0x000fe200078e0015 */
[----:B------:R-:W-:Y:S02]  /*08d0*/  LOP3.LUT R3, R3, 0xff, RZ, 0xc0, !PT ;  /* 0x000000ff03037812 */ /* 0x000fe400078ec0ff */
[----:B----4-:R-:W-:-:S02]  /*08e0*/  IADD3 R9, R9, UR16, RZ ;  /* 0x0000001009097c10 */ /* 0x010fc4000fffe0ff */
[----:B------:R-:W-:Y:S02]  /*08f0*/  LOP3.LUT R15, R15, 0xff, RZ, 0xc0, !PT ;  /* 0x000000ff0f0f7812 */ /* 0x000fe400078ec0ff */
[----:B-----5:R-:W-:Y:S02]  /*0900*/  IADD3 R11, R11, UR16, RZ ;  /* 0x000000100b0b7c10 */ /* 0x020fe4000fffe0ff */
[----:B------:R-:W-:Y:S02]  /*0910*/  IADD3 R5, R5, UR16, RZ ;  /* 0x0000001005057c10 */ /* 0x000fe4000fffe0ff */
[----:B------:R-:W-:Y:S02]  /*0920*/  I2I.S8.S32.SAT R8, R8 ;  /* 0x0000000800087238 */ /* 0x000fe40000001000 */
[----:B------:R-:W-:Y:S02]  /*0930*/  I2I.S8.S32.SAT R10, R10 ;  /* 0x0000000a000a7238 */ /* 0x000fe40000001000 */
[----:B------:R-:W-:Y:S01]  /*0940*/  I2I.S8.S32.SAT R4, R4 ;  /* 0x0000000400047238 */ /* 0x000fe20000001000 */
[----:B------:R-:W-:Y:S01]  /*0950*/  IMAD.MOV.U32 R14, RZ, RZ, R18 ;  /* 0x000000ffff0e7224 */ /* 0x000fe200078e0012 */
[----:B------:R-:W-:-:S02]  /*0960*/  IADD3 R7, R7, UR16, RZ ;  /* 0x0000001007077c10 */ /* 0x000fc4000fffe0ff */
[----:B------:R-:W-:Y:S01]  /*0970*/  I2I.S8.S32.SAT R6, R6 ;  /* 0x0000000600067238 */ /* 0x000fe20000001000 */
[----:B------:R-:W-:Y:S01]  /*0980*/  IMAD.MOV.U32 R18, RZ, RZ, R22 ;  /* 0x000000ffff127224 */ /* 0x000fe200078e0016 */
[----:B------:R-:W-:Y:S02]  /*0990*/  PRMT R3, R12, 0x7604, R3 ;  /* 0x000076040c037816 */ /* 0x000fe40000000003 */
[----:B------:R-:W-:Y:S02]  /*09a0*/  I2I.S8.S32.SAT R9, R9 ;  /* 0x0000000900097238 */ /* 0x000fe40000001000 */
[----:B------:R-:W-:Y:S02]  /*09b0*/  LOP3.LUT R19, R13, 0xff, RZ, 0xc0, !PT ;  /* 0x000000ff0d137812 */ /* 0x000fe400078ec0ff */
[----:B------:R-:W-:Y:S02]  /*09c0*/  PRMT R12, R16, 0x7604, R15 ;  /* 0x00007604100c7816 */ /* 0x000fe4000000000f */
[----:B------:R-:W-:-:S02]  /*09d0*/  I2I.S8.S32.SAT R11, R11 ;  /* 0x0000000b000b7238 */ /* 0x000fc40000001000 */
[----:B------:R-:W-:Y:S02]  /*09e0*/  I2I.S8.S32.SAT R5, R5 ;  /* 0x0000000500057238 */ /* 0x000fe40000001000 */
[----:B------:R-:W-:Y:S02]  /*09f0*/  PRMT R8, R8, 0x8880, RZ ;  /* 0x0000888008087816 */ /* 0x000fe400000000ff */
[----:B------:R-:W-:Y:S02]  /*0a00*/  PRMT R10, R10, 0x8880, RZ ;  /* 0x000088800a0a7816 */ /* 0x000fe400000000ff */
[----:B------:R-:W-:Y:S02]  /*0a10*/  LOP3.LUT R13, R17, 0xff, RZ, 0xc0, !PT ;  /* 0x000000ff110d7812 */ /* 0x000fe400078ec0ff */
[----:B------:R-:W-:Y:S02]  /*0a20*/  PRMT R15, R4, 0x8880, RZ ;  /* 0x00008880040f7816 */ /* 0x000fe400000000ff */
[----:B------:R-:W-:-:S02]  /*0a30*/  I2I.S8.S32.SAT R7, R7 ;  /* 0x0000000700077238 */ /* 0x000fc40000001000 */
[----:B------:R-:W-:Y:S02]  /*0a40*/  PRMT R17, R6, 0x8880, RZ ;  /* 0x0000888006117816 */ /* 0x000fe400000000ff */
[----:B------:R-:W-:Y:S01]  /*0a50*/  PRMT R9, R9, 0x8880, RZ ;  /* 0x0000888009097816 */ /* 0x000fe200000000ff */
[----:B------:R-:W-:Y:S01]  /*0a60*/  IMAD.MOV.U32 R4, RZ, RZ, R8 ;  /* 0x000000ffff047224 */ /* 0x000fe200078e0008 */
[----:B------:R-:W-:Y:S01]  /*0a70*/  PRMT R11, R11, 0x8880, RZ ;  /* 0x000088800b0b7816 */ /* 0x000fe200000000ff */
[----:B------:R-:W-:Y:S01]  /*0a80*/  IMAD.MOV.U32 R6, RZ, RZ, R10 ;  /* 0x000000ffff067224 */ /* 0x000fe200078e000a */
[----:B------:R-:W-:Y:S01]  /*0a90*/  PRMT R16, R5, 0x8880, RZ ;  /* 0x0000888005107816 */ /* 0x000fe200000000ff */
[----:B------:R-:W-:Y:S01]  /*0aa0*/  IMAD.MOV.U32 R8, RZ, RZ, R15 ;  /* 0x000000ffff087224 */ /* 0x000fe200078e000f */
[----:B------:R-:W-:Y:S01]  /*0ab0*/  PRMT R13, R18, 0x7604, R13 ;  /* 0x00007604120d7816 */ /* 0x000fe2000000000d */
[----:B------:R-:W-:Y:S01]  /*0ac0*/  IMAD.MOV.U32 R10, RZ, RZ, R17 ;  /* 0x000000ffff0a7224 */ /* 0x000fe200078e0011 */
[----:B------:R-:W-:Y:S01]  /*0ad0*/  PRMT R18, R7, 0x8880, RZ ;  /* 0x0000888007127816 */ /* 0x000fe200000000ff */
[----:B------:R-:W-:-:S02]  /*0ae0*/  IMAD.MOV.U32 R5, RZ, RZ, R9 ;  /* 0x000000ffff057224 */ /* 0x000fc400078e0009 */
[----:B------:R-:W-:Y:S02]  /*0af0*/  IMAD.MOV.U32 R7, RZ, RZ, R11 ;  /* 0x000000ffff077224 */ /* 0x000fe400078e000b */
[----:B------:R-:W-:Y:S01]  /*0b00*/  IMAD.MOV.U32 R9, RZ, RZ, R16 ;  /* 0x000000ffff097224 */ /* 0x000fe200078e0010 */
[----:B------:R-:W-:Y:S01]  /*0b10*/  LOP3.LUT R16, R6, 0xff, RZ, 0xc0, !PT ;  /* 0x000000ff06107812 */ /* 0x000fe200078ec0ff */
[----:B------:R-:W-:Y:S01]  /*0b20*/  IMAD.MOV.U32 R11, RZ, RZ, R18 ;  /* 0x000000ffff0b7224 */ /* 0x000fe200078e0012 */
[----:B------:R-:W-:Y:S02]  /*0b30*/  LOP3.LUT R8, R8, 0xff, RZ, 0xc0, !PT ;  /* 0x000000ff08087812 */ /* 0x000fe400078ec0ff */
[----:B------:R-:W-:Y:S02]  /*0b40*/  LOP3.LUT R4, R4, 0xff, RZ, 0xc0, !PT ;  /* 0x000000ff04047812 */ /* 0x000fe400078ec0ff */
[----:B------:R-:W-:Y:S02]  /*0b50*/  LOP3.LUT R10, R10, 0xff, RZ, 0xc0, !PT ;  /* 0x000000ff0a0a7812 */ /* 0x000fe400078ec0ff */
[----:B------:R-:W-:-:S02]  /*0b60*/  PRMT R15, R7, 0x7604, R16 ;  /* 0x00007604070f7816 */ /* 0x000fc40000000010 */
[----:B------:R-:W-:Y:S01]  /*0b70*/  PRMT R7, R9, 0x7604, R8 ;  /* 0x0000760409077816 */ /* 0x000fe20000000008 */
[----:B------:R-:W-:Y:S01]  /*0b80*/  IMAD.U32 R8, RZ, RZ, UR9 ;  /* 0x00000009ff087e24 */ /* 0x000fe2000f8e00ff */
[----:B------:R-:W-:Y:S01]  /*0b90*/  PRMT R14, R14, 0x7604, R19 ;  /* 0x000076040e0e7816 */ /* 0x000fe20000000013 */
[----:B------:R-:W-:Y:S01]  /*0ba0*/  IMAD.U32 R9, RZ, RZ, UR6 ;  /* 0x00000006ff097e24 */ /* 0x000fe2000f8e00ff */
[----:B------:R-:W-:Y:S02]  /*0bb0*/  PRMT R6, R5, 0x7604, R4 ;  /* 0x0000760405067816 */ /* 0x000fe40000000004 */
[----:B------:R-:W-:Y:S01]  /*0bc0*/  PRMT R10, R11, 0x7604, R10 ;  /* 0x000076040b0a7816 */ /* 0x000fe2000000000a */
[----:B------:R-:W-:Y:S01]  /*0bd0*/  IMAD.WIDE R8, R0, 0x10, R8 ;  /* 0x0000001000087825 */ /* 0x000fe200078e0208 */
[----:B------:R-:W-:Y:S02]  /*0be0*/  PRMT R4, R14, 0x1054, R3 ;  /* 0x000010540e047816 */ /* 0x000fe40000000003 */
[----:B------:R-:W-:-:S02]  /*0bf0*/  PRMT R5, R13, 0x1054, R12 ;  /* 0x000010540d057816 */ /* 0x000fc4000000000c */
[----:B------:R-:W-:Y:S02]  /*0c00*/  PRMT R6, R15, 0x1054, R6 ;  /* 0x000010540f067816 */ /* 0x000fe40000000006 */
[----:B------:R-:W-:Y:S02]  /*0c10*/  PRMT R7, R10, 0x1054, R7 ;  /* 0x000010540a077816 */ /* 0x000fe40000000007 */
[----:B------:R-:W-:-:S03]  /*0c20*/  IADD3 R0, R0, c[0x0][0x0], RZ ;  /* 0x0000000000007a10 */ /* 0x000fc60007ffe0ff */
[----:B------:R0:W-:Y:S01]  /*0c30*/  STG.E.128 [R8.64], R4 ;  /* 0x0000000408007986 */ /* 0x0001e2000c101d0e */
[----:B------:R-:W-:-:S13]  /*0c40*/  ISETP.GE.AND P1, PT, R0, UR8, PT ;  /* 0x0000000800007c0c */ /* 0x000fda000bf26270 */
[----:B------:R-:W-:Y:S05]  /*0c50*/  @!P1 BRA `(.L_x_225) ;  /* 0xfffff80000009947 */ /* 0x000fea000383ffff */
.L_x_224:
[----:B------:R-:W-:Y:S05]  /*0c60*/  BSYNC B0 ;  /* 0x0000000000007941 */ /* 0x000fea0003800000 */
.L_x_223:
[----:B------:R-:W-:Y:S05]  /*0c70*/  @P0 EXIT ;  /* 0x000000000000094d */ /* 0x000fea0003800000 */
[----:B------:R-:W-:Y:S02]  /*0c80*/  IMAD.MOV.U32 R0, RZ, RZ, R2 ;  /* 0x000000ffff007224 */ /* 0x000fe400078e0002 */
.L_x_226:
        /* <DEDUP_REMOVED lines=15> */
.L_x_219:
[----:B----4-:R-:W-:Y:S02]  /*0d80*/  USHF.R.S32.HI UR6, URZ, 0x1f, UR8 ;  /* 0x0000001f3f067899 */ /* 0x010fe40008011408 */
[----:B------:R-:W-:Y:S02]  /*0d90*/  ULDC UR7, c[0x0][0x180] ;  /* 0x0000600000077ab9 */ /* 0x000fe40000000800 */
[----:B------:R-:W-:-:S04]  /*0da0*/  ULEA.HI UR6, UR6, UR7, URZ, 0x4 ;  /* 0x0000000706067291 */ /* 0x000fc8000f8f203f */
[----:B------:R-:W-:-:S06]  /*0db0*/  USHF.R.S32.HI UR8, URZ, 0x4, UR6 ;  /* 0x000000043f087899 */ /* 0x000fcc0008011406 */
[----:B------:R-:W-:-:S13]  /*0dc0*/  ISETP.GE.AND P0, PT, R0, UR8, PT ;  /* 0x0000000800007c0c */ /* 0x000fda000bf06270 */
[----:B------:R-:W-:Y:S05]  /*0dd0*/  @P0 EXIT ;  /* 0x000000000000094d */ /* 0x000fea0003800000 */
.L_x_227:
[----:B------:R-:W-:-:S04]  /*0de0*/  IMAD.MOV.U32 R21, RZ, RZ, 0x40 ;  /* 0x00000040ff157424 */ /* 0x000fc800078e00ff */
[----:B------:R-:W-:-:S05]  /*0df0*/  IMAD.WIDE R20, R0, R21, UR4 ;  /* 0x0000000400147e25 */ /* 0x000fca000f8e0215 */
[----:B------:R-:W3:Y:S04]  /*0e00*/  LDG.E.128 R12, [R20.64+0x10] ;  /* 0x0000100e140c7981 */ /* 0x000ee8000c1e1d00 */
[----:B------:R-:W4:Y:S04]  /*0e10*/  LDG.E.128 R16, [R20.64] ;  /* 0x0000000e14107981 */ /* 0x000f28000c1e1d00 */
[----:B------:R-:W5:Y:S04]  /*0e20*/  LDG.E.128 R8, [R20.64+0x20] ;  /* 0x0000200e14087981 */ /* 0x000f68000c1e1d00 */
[----:B012---:R-:W2:Y:S01]  /*0e30*/  LDG.E.128 R4, [R20.64+0x30] ;  /* 0x0000300e14047981 */ /* 0x007ea2000c1e1d00 */
[----:B------:R-:W-:-:S02]  /*0e40*/  UMOV UR6, UR9 ;  /* 0x0000000900067c82 */ /* 0x000fc40008000000 */
[----:B------:R-:W-:Y:S01]  /*0e50*/  UMOV UR7, UR10 ;  /* 0x0000000a00077c82 */ /* 0x000fe20008000000 */
[----:B0--3--:R-:W-:Y:S02]  /*0e60*/  FMUL.FTZ R12, R12, UR17 ;  /* 0x000000110c0c7c20 */ /* 0x009fe40008410000 */
[----:B------:R-:W-:Y:S02]  /*0e70*/  FMUL.FTZ R13, R13, UR17 ;  /* 0x000000110d0d7c20 */ /* 0x000fe40008410000 */
[----:B----4-:R-:W-:Y:S02]  /*0e80*/  FMUL.FTZ R2, R16, UR17 ;  /* 0x0000001110027c20 */ /* 0x010fe40008410000 */
[----:B------:R-:W-:Y:S02]  /*0e90*/  FMUL.FTZ R16, R18, UR17 ;  /* 0x0000001112107c20 */ /* 0x000fe40008410000 */
[----:B------:R-:W-:Y:S01]  /*0ea0*/  FMUL.FTZ R14, R14, UR17 ;  /* 0x000000110e0e7c20 */ /* 0x000fe20008410000 */
[----:B------:R-:W0:Y:S01]  /*0eb0*/  F2I.NTZ R12, R12 ;  /* 0x0000000c000c7305 */ /* 0x000e220000203100 */
[----:B------:R-:W-:-:S02]  /*0ec0*/  FMUL.FTZ R3, R17, UR17 ;  /* 0x0000001111037c20 */ /* 0x000fc40008410000 */
[----:B------:R-:W-:Y:S02]  /*0ed0*/  FMUL.FTZ R17, R19, UR17 ;  /* 0x0000001113117c20 */ /* 0x000fe40008410000 */
[----:B------:R-:W-:-:S03]  /*0ee0*/  FMUL.FTZ R15, R15, UR17 ;  /* 0x000000110f0f7c20 */ /* 0x000fc60008410000 */
        /* <DEDUP_REMOVED lines=8> */
[----:B------:R-:W-:Y:S02]  /*0f70*/  FMUL.FTZ R9, R9, UR17 ;  /* 0x0000001109097c20 */ /* 0x000fe40008410000 */
[----:B------:R-:W-:-:S05]  /*0f80*/  FMUL.FTZ R11, R11, UR17 ;  /* 0x000000110b0b7c20 */ /* 0x000fca0008410000 */
[----:B------:R-:W5:Y:S01]  /*0f90*/  F2I.NTZ R17, R17 ;  /* 0x0000001100117305 */ /* 0x000f620000203100 */
[----:B------:R-:W-:-:S07]  /*0fa0*/  FMUL.FTZ R5, R5, UR17 ;  /* 0x0000001105057c20 */ /* 0x000fce0008410000 */
[----:B------:R-:W1:Y:S01]  /*0fb0*/  F2I.NTZ R15, R15 ;  /* 0x0000000f000f7305 */ /* 0x000e620000203100 */
[----:B------:R-:W-:-:S07]  /*0fc0*/  FMUL.FTZ R7, R7, UR17 ;  /* 0x0000001107077c20 */ /* 0x000fce0008410000 */
[----:B------:R-:W2:Y:S01]  /*0fd0*/  F2I.NTZ R3, R3 ;  /* 0x0000000300037305 */ /* 0x000ea20000203100 */
[----:B0-----:R-:W-:-:S07]  /*0fe0*/  IADD3 R12, R12, UR16, RZ ;  /* 0x000000100c0c7c10 */ /* 0x001fce000fffe0ff */
[----:B------:R-:W0:Y:S01]  /*0ff0*/  F2I.NTZ R8, R8 ;  /* 0x0000000800087305 */ /* 0x000e220000203100 */
[----:B-1----:R-:W-:-:S07]  /*1000*/  IADD3 R16, R16, UR16, RZ ;  /* 0x0000001010107c10 */ /* 0x002fce000fffe0ff */
[----:B------:R-:W1:Y:S01]  /*1010*/  F2I.NTZ R10, R10 ;  /* 0x0000000a000a7305 */ /* 0x000e620000203100 */
[----:B---3--:R-:W-:Y:S02]  /*1020*/  IADD3 R13, R13, UR16, RZ ;  /* 0x000000100d0d7c10 */ /* 0x008fe4000fffe0ff */
[----:B--2---:R-:W-:-:S05]  /*1030*/  IADD3 R14, R14, UR16, RZ ;  /* 0x000000100e0e7c10 */ /* 0x004fca000fffe0ff */
[----:B------:R-:W2:Y:S01]  /*1040*/  F2I.NTZ R4, R4 ;  /* 0x0000000400047305 */ /* 0x000ea20000203100 */
[----:B------:R-:W-:Y:S02]  /*1050*/  I2I.S8.S32.SAT R12, R12 ;  /* 0x0000000c000c7238 */ /* 0x000fe40000001000 */
[----:B----4-:R-:W-:-:S05]  /*1060*/  IADD3 R2, R2, UR16, RZ ;  /* 0x0000001002027c10 */ /* 0x010fca000fffe0ff */
[----:B------:R-:W3:Y:S01]  /*1070*/  F2I.NTZ R6, R6 ;  /* 0x0000000600067305 */ /* 0x000ee20000203100 */
[----:B-----5:R-:W-:-:S07]  /*1080*/  IADD3 R17, R17, UR16, RZ ;  /* 0x0000001011117c10 */ /* 0x020fce000fffe0ff */
[----:B------:R-:W4:Y:S01]  /*1090*/  F2I.NTZ R9, R9 ;  /* 0x0000000900097305 */ /* 0x000f220000203100 */
[----:B------:R-:W-:-:S07]  /*10a0*/  IADD3 R15, R15, UR16, RZ ;  /* 0x000000100f0f7c10 */ /* 0x000fce000fffe0ff */
[----:B------:R-:W5:Y:S01]  /*10b0*/  F2I.NTZ R11, R11 ;  /* 0x0000000b000b7305 */ /* 0x000f620000203100 */
[----:B------:R-:W-:Y:S02]  /*10c0*/  I2I.S8.S32.SAT R16, R16 ;  /* 0x0000001000107238 */ /* 0x000fe40000001000 */
[----:B------:R-:W-:-:S05]  /*10d0*/  I2I.S8.S32.SAT R13, R13 ;  /* 0x0000000d000d7238 */ /* 0x000fca0000001000 */
[----:B------:R-:W0:Y:S01]  /*10e0*/  F2I.NTZ R5, R5 ;  /* 0x0000000500057305 */ /* 0x000e220000203100 */
[----:B------:R-:W-:Y:S02]  /*10f0*/  I2I.S8.S32.SAT R14, R14 ;  /* 0x0000000e000e7238 */ /* 0x000fe40000001000 */
[----:B------:R-:W-:-:S05]  /*1100*/  PRMT R18, R12, 0x8880, RZ ;  /* 0x000088800c127816 */ /* 0x000fca00000000ff */
[----:B------:R-:W0:Y:S01]  /*1110*/  F2I.NTZ R7, R7 ;  /* 0x0000000700077305 */ /* 0x000e220000203100 */
[----:B------:R-:W-:Y:S02]  /*1120*/  IADD3 R3, R3, UR16, RZ ;  /* 0x0000001003037c10 */ /* 0x000fe4000fffe0ff */
[----:B------:R-:W-:Y:S02]  /*1130*/  I2I.S8.S32.SAT R2, R2 ;  /* 0x0000000200027238 */ /* 0x000fe40000001000 */
[----:B------:R-:W-:Y:S02]  /*1140*/  I2I.S8.S32.SAT R17, R17 ;  /* 0x0000001100117238 */ /* 0x000fe40000001000 */
[----:B------:R-:W-:Y:S02]  /*1150*/  I2I.S8.S32.SAT R15, R15 ;  /* 0x0000000f000f7238 */ /* 0x000fe40000001000 */
[----:B------:R-:W-:Y:S02]  /*1160*/  PRMT R16, R16, 0x8880, RZ ;  /* 0x0000888010107816 */ /* 0x000fe400000000ff */
[----:B------:R-:W-:-:S02]  /*1170*/  PRMT R19, R13, 0x8880, RZ ;  /* 0x000088800d137816 */ /* 0x000fc400000000ff */
[----:B------:R-:W-:Y:S01]  /*1180*/  PRMT R20, R14, 0x8880, RZ ;  /* 0x000088800e147816 */ /* 0x000fe200000000ff */
[----:B------:R-:W-:Y:S01]  /*1190*/  IMAD.MOV.U32 R14, RZ, RZ, R18 ;  /* 0x000000ffff0e7224 */ /* 0x000fe200078e0012 */
[----:B------:R-:W-:Y:S02]  /*11a0*/  I2I.S8.S32.SAT R3, R3 ;  /* 0x0000000300037238 */ /* 0x000fe40000001000 */
[----:B------:R-:W-:Y:S02]  /*11b0*/  PRMT R2, R2, 0x8880, RZ ;  /* 0x0000888002027816 */ /* 0x000fe400000000ff */
[----:B0-----:R-:W-:Y:S02]  /*11c0*/  IADD3 R8, R8, UR16, RZ ;  /* 0x0000001008087c10 */ /* 0x001fe4000fffe0ff */
[----:B-1----:R-:W-:Y:S02]  /*11d0*/  IADD3 R10, R10, UR16, RZ ;  /* 0x000000100a0a7c10 */ /* 0x002fe4000fffe0ff */
[----:B--2---:R-:W-:Y:S01]  /*11e0*/  IADD3 R4, R4, UR16, RZ ;  /* 0x0000001004047c10 */ /* 0x004fe2000fffe0ff */
[----:B------:R-:W-:Y:S01]  /*11f0*/  IMAD.MOV.U32 R12, RZ, RZ, R16 ;  /* 0x000000ffff0c7224 */ /* 0x000fe200078e0010 */
[----:B------:R-:W-:-:S02]  /*1200*/  PRMT R17, R17, 0x8880, RZ ;  /* 0x0000888011117816 */ /* 0x000fc400000000ff */
[----:B------:R-:W-:Y:S01]  /*1210*/  PRMT R21, R15, 0x8880, RZ ;  /* 0x000088800f157816 */ /* 0x000fe200000000ff */
[----:B------:R-:W-:Y:S01]  /*1220*/  IMAD.MOV.U32 R15, RZ, RZ, R19 ;  /* 0x000000ffff0f7224 */ /* 0x000fe200078e0013 */
[----:B---3--:R-:W-:Y:S01]  /*1230*/  IADD3 R6, R6, UR16, RZ ;  /* 0x0000001006067c10 */ /* 0x008fe2000fffe0ff */
[----:B------:R-:W-:Y:S01]  /*1240*/  IMAD.MOV.U32 R16, RZ, RZ, R20 ;  /* 0x000000ffff107224 */ /* 0x000fe200078e0014 */
[----:B------:R-:W-:Y:S02]  /*1250*/  PRMT R3, R3, 0x8880, RZ ;  /* 0x0000888003037816 */ /* 0x000fe400000000ff */
[----:B------:R-:W-:Y:S02]  /*1260*/  LOP3.LUT R2, R2, 0xff, RZ, 0xc0, !PT ;  /* 0x000000ff02027812 */ /* 0x000fe400078ec0ff */
[----:B------:R-:W-:Y:S02]  /*1270*/  LOP3.LUT R14, R14, 0xff, RZ, 0xc0, !PT ;  /* 0x000000ff0e0e7812 */ /* 0x000fe400078ec0ff */
[----:B----4-:R-:W-:-:S02]  /*1280*/  IADD3 R9, R9, UR16, RZ ;  /* 0x0000001009097c10 */ /* 0x010fc4000fffe0ff */
[----:B-----5:R-:W-:Y:S02]  /*1290*/  IADD3 R11, R11, UR16, RZ ;  /* 0x000000100b0b7c10 */ /* 0x020fe4000fffe0ff */
[----:B------:R-:W-:Y:S02]  /*12a0*/  I2I.S8.S32.SAT R8, R8 ;  /* 0x0000000800087238 */ /* 0x000fe40000001000 */
[----:B------:R-:W-:Y:S02]  /*12b0*/  I2I.S8.S32.SAT R10, R10 ;  /* 0x0000000a000a7238 */ /* 0x000fe40000001000 */
[----:B------:R-:W-:Y:S02]  /*12c0*/  IADD3 R5, R5, UR16, RZ ;  /* 0x0000001005057c10 */ /* 0x000fe4000fffe0ff */
[----:B------:R-:W-:Y:S01]  /*12d0*/  I2I.S8.S32.SAT R4, R4 ;  /* 0x0000000400047238 */ /* 0x000fe20000001000 */
[----:B------:R-:W-:Y:S01]  /*12e0*/  IMAD.MOV.U32 R13, RZ, RZ, R17 ;  /* 0x000000ffff0d7224 */ /* 0x000fe200078e0011 */
[----:B------:R-:W-:-:S02]  /*12f0*/  IADD3 R7, R7, UR16, RZ ;  /* 0x0000001007077c10 */ /* 0x000fc4000fffe0ff */
[----:B------:R-:W-:Y:S01]  /*1300*/  I2I.S8.S32.SAT R6, R6 ;  /* 0x0000000600067238 */ /* 0x000fe20000001000 */
[----:B------:R-:W-:Y:S01]  /*1310*/  IMAD.MOV.U32 R17, RZ, RZ, R21 ;  /* 0x000000ffff117224 */ /* 0x000fe200078e0015 */
[----:B------:R-:W-:Y:S02]  /*1320*/  PRMT R2, R3, 0x7604, R2 ;  /* 0x0000760403027816 */ /* 0x000fe40000000002 */
[----:B------:R-:W-:Y:S02]  /*1330*/  LOP3.LUT R18, R12, 0xff, RZ, 0xc0, !PT ;  /* 0x000000ff0c127812 */ /* 0x000fe400078ec0ff */
[----:B------:R-:W-:Y:S02]  /*1340*/  PRMT R3, R15, 0x7604, R14 ;  /* 0x000076040f037816 */ /* 0x000fe4000000000e */
[----:B------:R-:W-:Y:S02]  /*1350*/  I2I.S8.S32.SAT R9, R9 ;  /* 0x0000000900097238 */ /* 0x000fe40000001000 */
[----:B------:R-:W-:-:S02]  /*1360*/  I2I.S8.S32.SAT R11, R11 ;  /* 0x0000000b000b7238 */ /* 0x000fc40000001000 */
[----:B------:R-:W-:Y:S02]  /*1370*/  PRMT R8, R8, 0x8880, RZ ;  /* 0x0000888008087816 */ /* 0x000fe400000000ff */
[----:B------:R-:W-:Y:S02]  /*1380*/  PRMT R10, R10, 0x8880, RZ ;  /* 0x000088800a0a7816 */ /* 0x000fe400000000ff */
[----:B------:R-:W-:Y:S02]  /*1390*/  LOP3.LUT R12, R16, 0xff, RZ, 0xc0, !PT ;  /* 0x000000ff100c7812 */ /* 0x000fe400078ec0ff */
[----:B------:R-:W-:Y:S02]  /*13a0*/  I2I.S8.S32.SAT R5, R5 ;  /* 0x0000000500057238 */ /* 0x000fe40000001000 */
[----:B------:R-:W-:Y:S02]  /*13b0*/  PRMT R14, R4, 0x8880, RZ ;  /* 0x00008880040e7816 */ /* 0x000fe400000000ff */
[----:B------:R-:W-:-:S02]  /*13c0*/  I2I.S8.S32.SAT R7, R7 ;  /* 0x0000000700077238 */ /* 0x000fc40000001000 */
[----:B------:R-:W-:Y:S01]  /*13d0*/  PRMT R16, R6, 0x8880, RZ ;  /* 0x0000888006107816 */ /* 0x000fe200000000ff */
[----:B------:R-:W-:Y:S01]  /*13e0*/  IMAD.MOV.U32 R4, RZ, RZ, R8 ;  /* 0x000000ffff047224 */ /* 0x000fe200078e0008 */
[----:B------:R-:W-:Y:S01]  /*13f0*/  PRMT R9, R9, 0x8880, RZ ;  /* 0x0000888009097816 */ /* 0x000fe200000000ff */
[----:B------:R-:W-:Y:S01]  /*1400*/  IMAD.MOV.U32 R6, RZ, RZ, R10 ;  /* 0x000000ffff067224 */ /* 0x000fe200078e000a */
[----:B------:R-:W-:Y:S01]  /*1410*/  PRMT R11, R11, 0x8880, RZ ;  /* 0x000088800b0b7816 */ /* 0x000fe200000000ff */
[----:B------:R-:W-:Y:S01]  /*1420*/  IMAD.MOV.U32 R8, RZ, RZ, R14 ;  /* 0x000000ffff087224 */ /* 0x000fe200078e000e */
[----:B------:R-:W-:Y:S02]  /*1430*/  PRMT R12, R17, 0x7604, R12 ;  /* 0x00007604110c7816 */ /* 0x000fe4000000000c */
[----:B------:R-:W-:Y:S01]  /*1440*/  PRMT R15, R5, 0x8880, RZ ;  /* 0x00008880050f7816 */ /* 0x000fe200000000ff */
[----:B------:R-:W-:Y:S01]  /*1450*/  IMAD.MOV.U32 R10, RZ, RZ, R16 ;  /* 0x000000ffff0a7224 */ /* 0x000fe200078e0010 */
[----:B------:R-:W-:Y:S01]  /*1460*/  PRMT R17, R7, 0x8880, RZ ;  /* 0x0000888007117816 */ /* 0x000fe200000000ff */
[----:B------:R-:W-:Y:S01]  /*1470*/  IMAD.MOV.U32 R5, RZ, RZ, R9 ;  /* 0x000000ffff057224 */ /* 0x000fe200078e0009 */
[----:B------:R-:W-:Y:S01]  /*1480*/  LOP3.LUT R14, R6, 0xff, RZ, 0xc0, !PT ;  /* 0x000000ff060e7812 */ /* 0x000fe200078ec0ff */
[----:B------:R-:W-:Y:S01]  /*1490*/  IMAD.MOV.U32 R7, RZ, RZ, R11 ;  /* 0x000000ffff077224 */ /* 0x000fe200078e000b */
[----:B------:R-:W-:Y:S01]  /*14a0*/  LOP3.LUT R8, R8, 0xff, RZ, 0xc0, !PT ;  /* 0x000000ff08087812 */ /* 0x000fe200078ec0ff */
[----:B------:R-:W-:Y:S01]  /*14b0*/  IMAD.MOV.U32 R9, RZ, RZ, R15 ;  /* 0x000000ffff097224 */ /* 0x000fe200078e000f */
[----:B------:R-:W-:Y:S01]  /*14c0*/  LOP3.LUT R4, R4, 0xff, RZ, 0xc0, !PT ;  /* 0x000000ff04047812 */ /* 0x000fe200078ec0ff */
[----:B------:R-:W-:Y:S01]  /*14d0*/  IMAD.MOV.U32 R11, RZ, RZ, R17 ;  /* 0x000000ffff0b7224 */ /* 0x000fe200078e0011 */
[----:B------:R-:W-:-:S02]  /*14e0*/  LOP3.LUT R10, R10, 0xff, RZ, 0xc0, !PT ;  /* 0x000000ff0a0a7812 */ /* 0x000fc400078ec0ff */
[----:B------:R-:W-:Y:S02]  /*14f0*/  PRMT R15, R7, 0x7604, R14 ;  /* 0x00007604070f7816 */ /* 0x000fe4000000000e */
[----:B------:R-:W-:Y:S02]  /*1500*/  PRMT R13, R13, 0x7604, R18 ;  /* 0x000076040d0d7816 */ /* 0x000fe40000000012 */
[----:B------:R-:W-:Y:S01]  /*1510*/  PRMT R7, R9, 0x7604, R8 ;  /* 0x0000760409077816 */ /* 0x000fe20000000008 */
[----:B------:R-:W-:Y:S01]  /*1520*/  IMAD.MOV.U32 R9, RZ, RZ, 0x10 ;  /* 0x00000010ff097424 */ /* 0x000fe200078e00ff */
[----:B------:R-:W-:Y:S02]  /*1530*/  PRMT R6, R5, 0x7604, R4 ;  /* 0x0000760405067816 */ /* 0x000fe40000000004 */
[----:B------:R-:W-:Y:S02]  /*1540*/  PRMT R10, R11, 0x7604, R10 ;  /* 0x000076040b0a7816 */ /* 0x000fe4000000000a */
[----:B------:R-:W-:-:S02]  /*1550*/  PRMT R4, R13, 0x1054, R2 ;  /* 0x000010540d047816 */ /* 0x000fc40000000002 */
[----:B------:R-:W-:Y:S01]  /*1560*/  PRMT R5, R12, 0x1054, R3 ;  /* 0x000010540c057816 */ /* 0x000fe20000000003 */
[----:B------:R-:W-:Y:S01]  /*1570*/  IMAD.WIDE R2, R0, R9, UR6 ;  /* 0x0000000600027e25 */ /* 0x000fe2000f8e0209 */
[----:B------:R-:W-:Y:S02]  /*1580*/  PRMT R6, R15, 0x1054, R6 ;  /* 0x000010540f067816 */ /* 0x000fe40000000006 */
[----:B------:R-:W-:Y:S02]  /*1590*/  PRMT R7, R10, 0x1054, R7 ;  /* 0x000010540a077816 */ /* 0x000fe40000000007 */
[----:B------:R-:W-:-:S03]  /*15a0*/  IADD3 R0, R0, c[0x0][0x0], RZ ;  /* 0x0000000000007a10 */ /* 0x000fc60007ffe0ff */
[----:B------:R0:W-:Y:S01]  /*15b0*/  STG.E.128 [R2.64], R4 ;  /* 0x0000000402007986 */ /* 0x0001e2000c101d0e */
[----:B------:R-:W-:-:S13]  /*15c0*/  ISETP.GE.AND P0, PT, R0, UR8, PT ;  /* 0x0000000800007c0c */ /* 0x000fda000bf06270 */
[----:B------:R-:W-:Y:S05]  /*15d0*/  @!P0 BRA `(.L_x_227) ;  /* 0xfffff80000008947 */ /* 0x000fea000383ffff */
[----:B------:R-:W-:Y:S05]  /*15e0*/  EXIT ;  /* 0x000000000000794d */ /* 0x000fea0003800000 */
.L_x_228:
        /* <DEDUP_REMOVED lines=9> */
.L_x_250:


//--------------------- .text._ZN4vllm31static_scaled_int8_quant_kernelIffEEvPKT_PaPKT0_i --------------------------
	.section	.text._ZN4vllm31static_scaled_int8_quant_kernelIffEEvPKT_PaPKT0_i,"ax",@progbits
	.sectioninfo	@"SHI_REGISTERS=26"
	.align	128
        .global         _ZN4vllm31static_scaled_int8_quant_kernelIffEEvPKT_PaPKT0_i
        .type           _ZN4vllm31static_scaled_int8_quant_kernelIffEEvPKT_PaPKT0_i,@function
        .size           _ZN4vllm31static_scaled_int8_quant_kernelIffEEvPKT_PaPKT0_i,(.L_x_251 - _ZN4vllm31static_scaled_int8_quant_kernelIffEEvPKT_PaPKT0_i)
        .other          _ZN4vllm31static_scaled_int8_quant_kernelIffEEvPKT_PaPKT0_i,@"STO_CUDA_ENTRY STV_DEFAULT"
_ZN4vllm31static_scaled_int8_quant_kernelIffEEvPKT_PaPKT0_i:
.text._ZN4vllm31static_scaled_int8_quant_kernelIffEEvPKT_PaPKT0_i:
        /* <DEDUP_REMOVED lines=36> */
.L_x_232:
[----:B------:R-:W-:-:S04]  /*0240*/  IMAD.MOV.U32 R4, RZ, RZ, 0x4 ;  /* 0x00000004ff047424 */ /* 0x000fc800078e00ff */
[----:B------:R-:W-:-:S06]  /*0250*/  IMAD.WIDE R4, R3, R4, UR4 ;  /* 0x0000000403047e25 */ /* 0x000fcc000f8e0204 */
[----:B------:R-:W2:Y:S01]  /*0260*/  LDG.E R4, [R4.64] ;  /* 0x0000000e04047981 */ /* 0x000ea2000c1e1900 */
[----:B-1----:R-:W-:-:S04]  /*0270*/  IADD3 R6, P0, R3, UR9, RZ ;  /* 0x0000000903067c10 */ /* 0x002fc8000ff1e0ff */
[C---:B------:R-:W-:Y:S02]  /*0280*/  LEA.HI.X.SX32 R7, R3.reuse, UR10, 0x1, P0 ;  /* 0x0000000a03077c11 */ /* 0x040fe400080f0eff */
[----:B------:R-:W-:-:S04]  /*0290*/  IADD3 R3, R3, c[0x0][0x0], RZ ;  /* 0x0000000003037a10 */ /* 0x000fc80007ffe0ff */
[----:B------:R-:W-:Y:S01]  /*02a0*/  ISETP.GE.AND P0, PT, R3, UR6, PT ;  /* 0x0000000603007c0c */ /* 0x000fe2000bf06270 */
[----:B-12---:R-:W-:-:S04]  /*02b0*/  FMUL.FTZ R8, R4, R11 ;  /* 0x0000000b04087220 */ /* 0x006fc80000410000 */
[----:B------:R-:W1:Y:S02]  /*02c0*/  F2I.S8.NTZ R9, R8 ;  /* 0x0000000800097305 */ /* 0x000e640000202100 */
[----:B-1----:R1:W-:Y:S06]  /*02d0*/  STG.E.U8 [R6.64], R9 ;  /* 0x0000000906007986 */ /* 0x0023ec000c10110e */
[----:B------:R-:W-:Y:S05]  /*02e0*/  @!P0 BRA `(.L_x_232) ;  /* 0xffffff5000008947 */ /* 0x000fea000383ffff */
.L_x_231:
[----:B------:R-:W-:Y:S05]  /*02f0*/  BSYNC B0 ;  /* 0x0000000000007941 */ /* 0x000fea0003800000 */
.L_x_230:
[----:B------:R-:W-:Y:S01]  /*0300*/  ULDC UR7, c[0x0][0x178] ;  /* 0x00005e0000077ab9 */ /* 0x000fe20000000800 */
[----:B------:R-:W-:Y:S01]  /*0310*/  BSSY B0, `(.L_x_233) ;  /* 0x000004f000007945 */ /* 0x000fe20003800000 */
[----:B------:R-:W-:-:S02]  /*0320*/  UIADD3 UR7, -UR6, UR7, URZ ;  /* 0x0000000706077290 */ /* 0x000fc4000fffe13f */
[----:B------:R-:W-:Y:S02]  /*0330*/  UIADD3 UR9, UP0, UR6, UR9, URZ ;  /* 0x0000000906097290 */ /* 0x000fe4000ff1e03f */
[----:B------:R-:W-:Y:S02]  /*0340*/  USHF.R.S32.HI UR8, URZ, 0x1f, UR7 ;  /* 0x0000001f3f087899 */ /* 0x000fe40008011407 */
[----:B------:R-:W-:Y:S02]  /*0350*/  UIMAD.WIDE UR4, UR6, 0x4, UR4 ;  /* 0x00000004060478a5 */ /* 0x000fe4000f8e0204 */
        /* <DEDUP_REMOVED lines=8> */
.L_x_235:
[----:B------:R-:W-:-:S04]  /*03e0*/  IMAD.MOV.U32 R23, RZ, RZ, 0x40 ;  /* 0x00000040ff177424 */ /* 0x000fc800078e00ff */
[----:B------:R-:W-:-:S05]  /*03f0*/  IMAD.WIDE R22, R2, R23, UR4 ;  /* 0x0000000402167e25 */ /* 0x000fca000f8e0217 */
[----:B-1----:R-:W2:Y:S04]  /*0400*/  LDG.E.128 R4, [R22.64] ;  /* 0x0000000e16047981 */ /* 0x002ea8000c1e1d00 */
[----:B------:R-:W3:Y:S04]  /*0410*/  LDG.E.128 R8, [R22.64+0x10] ;  /* 0x0000100e16087981 */ /* 0x000ee8000c1e1d00 */
[----:B------:R-:W4:Y:S04]  /*0420*/  LDG.E.128 R12, [R22.64+0x20] ;  /* 0x0000200e160c7981 */ /* 0x000f28000c1e1d00 */
[----:B------:R-:W4:Y:S01]  /*0430*/  LDG.E.128 R16, [R22.64+0x30] ;  /* 0x0000300e16107981 */ /* 0x000f22000c1e1d00 */
[----:B-----5:R-:W2:Y:S02]  /*0440*/  MUFU.RCP R20, R0 ;  /* 0x0000000000147308 */ /* 0x020ea40000001000 */
[----:B--2---:R-:W-:-:S02]  /*0450*/  FMUL.FTZ R4, R4, R20 ;  /* 0x0000001404047220 */ /* 0x004fc40000410000 */
[-C--:B------:R-:W-:Y:S02]  /*0460*/  FMUL.FTZ R6, R6, R20.reuse ;  /* 0x0000001406067220 */ /* 0x080fe40000410000 */
[-C--:B---3--:R-:W-:Y:S02]  /*0470*/  FMUL.FTZ R8, R8, R20.reuse ;  /* 0x0000001408087220 */ /* 0x088fe40000410000 */
[-C--:B------:R-:W-:Y:S01]  /*0480*/  FMUL.FTZ R10, R10, R20.reuse ;  /* 0x000000140a0a7220 */ /* 0x080fe20000410000 */
[----:B------:R-:W1:Y:S01]  /*0490*/  F2I.S8.NTZ R4, R4 ;  /* 0x0000000400047305 */ /* 0x000e620000202100 */
[-C--:B----4-:R-:W-:Y:S02]  /*04a0*/  FMUL.FTZ R12, R12, R20.reuse ;  /* 0x000000140c0c7220 */ /* 0x090fe40000410000 */
[-C--:B------:R-:W-:Y:S02]  /*04b0*/  FMUL.FTZ R14, R14, R20.reuse ;  /* 0x000000140e0e7220 */ /* 0x080fe40000410000 */
[----:B------:R-:W-:-:S02]  /*04c0*/  FMUL.FTZ R21, R16, R20 ;  /* 0x0000001410157220 */ /* 0x000fc40000410000 */
[-C--:B------:R-:W-:Y:S01]  /*04d0*/  FMUL.FTZ R18, R18, R20.reuse ;  /* 0x0000001412127220 */ /* 0x080fe20000410000 */
[----:B------:R-:W2:Y:S01]  /*04e0*/  F2I.S8.NTZ R6, R6 ;  /* 0x0000000600067305 */ /* 0x000ea20000202100 */
[-C--:B------:R-:W-:Y:S02]  /*04f0*/  FMUL.FTZ R5, R5, R20.reuse ;  /* 0x0000001405057220 */ /* 0x080fe40000410000 */
[-C--:B------:R-:W-:Y:S02]  /*0500*/  FMUL.FTZ R7, R7, R20.reuse ;  /* 0x0000001407077220 */ /* 0x080fe40000410000 */
[-C--:B------:R-:W-:Y:S02]  /*0510*/  FMUL.FTZ R9, R9, R20.reuse ;  /* 0x0000001409097220 */ /* 0x080fe40000410000 */
[-C--:B------:R-:W-:Y:S01]  /*0520*/  FMUL.FTZ R16, R17, R20.reuse ;  /* 0x0000001411107220 */ /* 0x080fe20000410000 */
[----:B------:R-:W3:Y:S01]  /*0530*/  F2I.S8.NTZ R8, R8 ;  /* 0x0000000800087305 */ /* 0x000ee20000202100 */
[-C--:B------:R-:W-:Y:S01]  /*0540*/  FMUL.FTZ R11, R11, R20.reuse ;  /* 0x000000140b0b7220 */ /* 0x080fe20000410000 */
[----:B-1----:R-:W-:Y:S01]  /*0550*/  LOP3.LUT R4, R4, 0xff, RZ, 0xc0, !PT ;  /* 0x000000ff04047812 */ /* 0x002fe200078ec0ff */
[----:B------:R-:W-:-:S02]  /*0560*/  FMUL.FTZ R13, R13, R20 ;  /* 0x000000140d0d7220 */ /* 0x000fc40000410000 */
[-C--:B------:R-:W-:Y:S02]  /*0570*/  FMUL.FTZ R15, R15, R20.reuse ;  /* 0x000000140f0f7220 */ /* 0x080fe40000410000 */
[----:B------:R-:W-:Y:S01]  /*0580*/  FMUL.FTZ R17, R19, R20 ;  /* 0x0000001413117220 */ /* 0x000fe20000410000 */
        /* <DEDUP_REMOVED lines=17> */
[----:B-1----:R-:W-:-:S04]  /*06a0*/  PRMT R19, R7, 0x7604, R6 ;  /* 0x0000760407137816 */ /* 0x002fc80000000006 */
[----:B------:R-:W-:-:S03]  /*06b0*/  PRMT R4, R19, 0x1054, R4 ;  /* 0x0000105413047816 */ /* 0x000fc60000000004 */
[----:B------:R-:W1:Y:S01]  /*06c0*/  F2I.S8.NTZ R13, R13 ;  /* 0x0000000d000d7305 */ /* 0x000e620000202100 */
[----:B--2---:R-:W-:Y:S01]  /*06d0*/  PRMT R5, R9, 0x7604, R8 ;  /* 0x0000760409057816 */ /* 0x004fe20000000008 */
[----:B------:R-:W-:Y:S02]  /*06e0*/  IMAD.U32 R8, RZ, RZ, UR9 ;  /* 0x00000009ff087e24 */ /* 0x000fe4000f8e00ff */
[----:B------:R-:W-:-:S04]  /*06f0*/  IMAD.U32 R9, RZ, RZ, UR6 ;  /* 0x00000006ff097e24 */ /* 0x000fc8000f8e00ff */
[----:B------:R-:W2:Y:S01]  /*0700*/  F2I.S8.NTZ R15, R15 ;  /* 0x0000000f000f7305 */ /* 0x000ea20000202100 */
[----:B---3--:R-:W-:Y:S01]  /*0710*/  PRMT R10, R11, 0x7604, R10 ;  /* 0x000076040b0a7816 */ /* 0x008fe2000000000a */
[C---:B------:R-:W-:Y:S01]  /*0720*/  IMAD.WIDE R8, R2.reuse, 0x10, R8 ;  /* 0x0000001002087825 */ /* 0x040fe200078e0208 */
[----:B------:R-:W-:Y:S02]  /*0730*/  IADD3 R2, R2, c[0x0][0x0], RZ ;  /* 0x0000000002027a10 */ /* 0x000fe40007ffe0ff */
[----:B------:R-:W-:Y:S02]  /*0740*/  PRMT R5, R10, 0x1054, R5 ;  /* 0x000010540a057816 */ /* 0x000fe40000000005 */
[----:B------:R-:W-:Y:S01]  /*0750*/  ISETP.GE.AND P1, PT, R2, UR8, PT ;  /* 0x0000000802007c0c */ /* 0x000fe2000bf26270 */
[----:B------:R-:W3:Y:S01]  /*0760*/  F2I.S8.NTZ R16, R16 ;  /* 0x0000001000107305 */ /* 0x000ee20000202100 */
[----:B-1----:R-:W-:-:S07]  /*0770*/  PRMT R6, R13, 0x7604, R12 ;  /* 0x000076040d067816 */ /* 0x002fce000000000c */
[----:B------:R-:W1:Y:S01]  /*0780*/  F2I.S8.NTZ R17, R17 ;  /* 0x0000001100117305 */ /* 0x000e620000202100 */
[----:B--2---:R-:W-:-:S04]  /*0790*/  PRMT R15, R15, 0x7604, R14 ;  /* 0x000076040f0f7816 */ /* 0x004fc8000000000e */
[----:B------:R-:W-:Y:S02]  /*07a0*/  PRMT R6, R15, 0x1054, R6 ;  /* 0x000010540f067816 */ /* 0x000fe40000000006 */
[----:B---3--:R-:W-:Y:S02]  /*07b0*/  PRMT R7, R16, 0x7604, R21 ;  /* 0x0000760410077816 */ /* 0x008fe40000000015 */
[----:B-1----:R-:W-:-:S04]  /*07c0*/  PRMT R18, R17, 0x7604, R18 ;  /* 0x0000760411127816 */ /* 0x002fc80000000012 */
[----:B------:R-:W-:-:S05]  /*07d0*/  PRMT R7, R18, 0x1054, R7 ;  /* 0x0000105412077816 */ /* 0x000fca0000000007 */
[----:B------:R1:W-:Y:S01]  /*07e0*/  STG.E.128 [R8.64], R4 ;  /* 0x0000000408007986 */ /* 0x0003e2000c101d0e */
[----:B------:R-:W-:Y:S05]  /*07f0*/  @!P1 BRA `(.L_x_235) ;  /* 0xfffffbe000009947 */ /* 0x000fea000383ffff */
.L_x_234:
[----:B------:R-:W-:Y:S05]  /*0800*/  BSYNC B0 ;  /* 0x0000000000007941 */ /* 0x000fea0003800000 */
.L_x_233:
[----:B------:R-:W-:Y:S05]  /*0810*/  @P0 EXIT ;  /* 0x000000000000094d */ /* 0x000fea0003800000 */
[----:B-1---5:R1:W2:Y:S01]  /*0820*/  MUFU.RCP R9, R0 ;  /* 0x0000000000097308 */ /* 0x0222a20000001000 */
[----:B------:R-:W-:-:S07]  /*0830*/  IMAD.MOV.U32 R6, RZ, RZ, R3 ;  /* 0x000000ffff067224 */ /* 0x000fce00078e0003 */
.L_x_236:
[----:B------:R-:W-:-:S04]  /*0840*/  IMAD.MOV.U32 R3, RZ, RZ, 0x4 ;  /* 0x00000004ff037424 */ /* 0x000fc800078e00ff */
[----:B------:R-:W-:-:S06]  /*0850*/  IMAD.WIDE R2, R6, R3, UR4 ;  /* 0x0000000406027e25 */ /* 0x000fcc000f8e0203 */
[----:B------:R-:W3:Y:S01]  /*0860*/  LDG.E R2, [R2.64] ;  /* 0x0000000e02027981 */ /* 0x000ee2000c1e1900 */
[----:B0-----:R-:W-:-:S04]  /*0870*/  IADD3 R4, P0, R6, UR9, RZ ;  /* 0x0000000906047c10 */ /* 0x001fc8000ff1e0ff */
[C---:B------:R-:W-:Y:S02]  /*0880*/  LEA.HI.X.SX32 R5, R6.reuse, UR6, 0x1, P0 ;  /* 0x0000000606057c11 */ /* 0x040fe400080f0eff */
[----:B------:R-:W-:-:S04]  /*0890*/  IADD3 R6, R6, c[0x0][0x0], RZ ;  /* 0x0000000006067a10 */ /* 0x000fc80007ffe0ff */
[----:B------:R-:W-:Y:S01]  /*08a0*/  ISETP.GE.AND P0, PT, R6, UR7, PT ;  /* 0x0000000706007c0c */ /* 0x000fe2000bf06270 */
[----:B0123--:R-:W-:-:S04]  /*08b0*/  FMUL.FTZ R0, R2, R9 ;  /* 0x0000000902007220 */ /* 0x00ffc80000410000 */
[----:B------:R-:W0:Y:S02]  /*08c0*/  F2I.S8.NTZ R7, R0 ;  /* 0x0000000000077305 */ /* 0x000e240000202100 */
[----:B0-----:R0:W-:Y:S06]  /*08d0*/  STG.E.U8 [R4.64], R7 ;  /* 0x0000000704007986 */ /* 0x0011ec000c10110e */
[----:B------:R-:W-:Y:S05]  /*08e0*/  @!P0 BRA `(.L_x_236) ;  /* 0xffffff5000008947 */ /* 0x000fea000383ffff */
[----:B------:R-:W-:Y:S05]  /*08f0*/  EXIT ;  /* 0x000000000000794d */ /* 0x000fea0003800000 */
.L_x_229:
[----:B-12---:R-:W-:Y:S02]  /*0900*/  USHF.R.S32.HI UR6, URZ, 0x1f, UR8 ;  /* 0x0000001f3f067899 */ /* 0x006fe40008011408 */
[----:B------:R-:W-:-:S02]  /*0910*/  ULDC UR7, c[0x0][0x178] ;  /* 0x00005e0000077ab9 */ /* 0x000fc40000000800 */
[----:B------:R-:W-:-:S04]  /*0920*/  ULEA.HI UR6, UR6, UR7, URZ, 0x4 ;  /* 0x0000000706067291 */ /* 0x000fc8000f8f203f */
[----:B------:R-:W-:-:S06]  /*0930*/  USHF.R.S32.HI UR8, URZ, 0x4, UR6 ;  /* 0x000000043f087899 */ /* 0x000fcc0008011406 */
[----:B------:R-:W-:-:S13]  /*0940*/  ISETP.GE.AND P0, PT, R2, UR8, PT ;  /* 0x0000000802007c0c */ /* 0x000fda000bf06270 */
[----:B------:R-:W-:Y:S05]  /*0950*/  @P0 EXIT ;  /* 0x000000000000094d */ /* 0x000fea0003800000 */
.L_x_237:
[----:B------:R-:W-:-:S04]  /*0960*/  IMAD.MOV.U32 R21, RZ, RZ, 0x40 ;  /* 0x00000040ff157424 */ /* 0x000fc800078e00ff */
[----:B------:R-:W-:-:S05]  /*0970*/  IMAD.WIDE R20, R2, R21, UR4 ;  /* 0x0000000402147e25 */ /* 0x000fca000f8e0215 */
[----:B0-----:R-:W2:Y:S04]  /*0980*/  LDG.E.128 R8, [R20.64+0x10] ;  /* 0x0000100e14087981 */ /* 0x001ea8000c1e1d00 */
[----:B------:R-:W3:Y:S04]  /*0990*/  LDG.E.128 R4, [R20.64+0x20] ;  /* 0x0000200e14047981 */ /* 0x000ee8000c1e1d00 */
[----:B------:R3:W4:Y:S04]  /*09a0*/  LDG.E.128 R12, [R20.64+0x30] ;  /* 0x0000300e140c7981 */ /* 0x000728000c1e1d00 */
[----:B------:R3:W4:Y:S01]  /*09b0*/  LDG.E.128 R16, [R20.64] ;  /* 0x0000000e14107981 */ /* 0x000722000c1e1d00 */
[----:B-----5:R-:W2:Y:S01]  /*09c0*/  MUFU.RCP R3, R0 ;  /* 0x0000000000037308 */ /* 0x020ea20000001000 */
[----:B------:R-:W-:-:S02]  /*09d0*/  UMOV UR6, UR9 ;  /* 0x0000000900067c82 */ /* 0x000fc40008000000 */
[----:B------:R-:W-:Y:S01]  /*09e0*/  UMOV UR7, UR10 ;  /* 0x0000000a00077c82 */ /* 0x000fe20008000000 */
[-C--:B--2---:R-:W-:Y:S02]  /*09f0*/  FMUL.FTZ R8, R8, R3.reuse ;  /* 0x0000000308087220 */ /* 0x084fe40000410000 */
[-C--:B------:R-:W-:Y:S02]  /*0a00*/  FMUL.FTZ R10, R10, R3.reuse ;  /* 0x000000030a0a7220 */ /* 0x080fe40000410000 */
[-C--:B---3--:R-:W-:Y:S02]  /*0a10*/  FMUL.FTZ R20, R6, R3.reuse ;  /* 0x0000000306147220 */ /* 0x088fe40000410000 */
[-C--:B------:R-:W-:Y:S02]  /*0a20*/  FMUL.FTZ R9, R9, R3.reuse ;  /* 0x0000000309097220 */ /* 0x080fe40000410000 */
[-C--:B------:R-:W-:Y:S01]  /*0a30*/  FMUL.FTZ R6, R7, R3.reuse ;  /* 0x0000000307067220 */ /* 0x080fe20000410000 */
[----:B------:R-:W0:Y:S01]  /*0a40*/  F2I.S8.NTZ R8, R8 ;  /* 0x0000000800087305 */ /* 0x000e220000202100 */
[----:B------:R-:W-:-:S02]  /*0a50*/  FMUL.FTZ R11, R11, R3 ;  /* 0x000000030b0b7220 */ /* 0x000fc40000410000 */
[-C--:B------:R-:W-:Y:S02]  /*0a60*/  FMUL.FTZ R4, R4, R3.reuse ;  /* 0x0000000304047220 */ /* 0x080fe40000410000 */
[-C--:B----4-:R-:W-:Y:S02]  /*0a70*/  FMUL.FTZ R7, R13, R3.reuse ;  /* 0x000000030d077220 */ /* 0x090fe40000410000 */
[-C--:B------:R-:W-:Y:S01]  /*0a80*/  FMUL.FTZ R12, R12, R3.reuse ;  /* 0x000000030c0c7220 */ /* 0x080fe20000410000 */
[----:B------:R-:W1:Y:S01]  /*0a90*/  F2I.S8.NTZ R10, R10 ;  /* 0x0000000a000a7305 */ /* 0x000e620000202100 */
[-C--:B------:R-:W-:Y:S02]  /*0aa0*/  FMUL.FTZ R13, R14, R3.reuse ;  /* 0x000000030e0d7220 */ /* 0x080fe40000410000 */
[-C--:B------:R-:W-:Y:S02]  /*0ab0*/  FMUL.FTZ R16, R16, R3.reuse ;  /* 0x0000000310107220 */ /* 0x080fe40000410000 */
[----:B------:R-:W-:-:S02]  /*0ac0*/  FMUL.FTZ R18, R18, R3 ;  /* 0x0000000312127220 */ /* 0x000fc40000410000 */
[-C--:B------:R-:W-:Y:S01]  /*0ad0*/  FMUL.FTZ R17, R17, R3.reuse ;  /* 0x0000000311117220 */ /* 0x080fe20000410000 */
[----:B------:R-:W2:Y:S01]  /*0ae0*/  F2I.S8.NTZ R9, R9 ;  /* 0x0000000900097305 */ /* 0x000ea20000202100 */
[-C--:B------:R-:W-:Y:S02]  /*0af0*/  FMUL.FTZ R19, R19, R3.reuse ;  /* 0x0000000313137220 */ /* 0x080fe40000410000 */
[-C--:B------:R-:W-:Y:S02]  /*0b00*/  FMUL.FTZ R5, R5, R3.reuse ;  /* 0x0000000305057220 */ /* 0x080fe40000410000 */
[----:B------:R-:W-:-:S03]  /*0b10*/  FMUL.FTZ R3, R15, R3 ;  /* 0x000000030f037220 */ /* 0x000fc60000410000 */
[----:B------:R-:W3:Y:S08]  /*0b20*/  F2I.S8.NTZ R11, R11 ;  /* 0x0000000b000b7305 */ /* 0x000ef00000202100 */
[----:B------:R-:W4:Y:S08]  /*0b30*/  F2I.S8.NTZ R4, R4 ;  /* 0x0000000400047305 */ /* 0x000f300000202100 */
[----:B------:R-:W0:Y:S08]  /*0b40*/  F2I.S8.NTZ R20, R20 ;  /* 0x0000001400147305 */ /* 0x000e300000202100 */
[----:B------:R-:W0:Y:S08]  /*0b50*/  F2I.S8.NTZ R12, R12 ;  /* 0x0000000c000c7305 */ /* 0x000e300000202100 */
[----:B------:R-:W0:Y:S08]  /*0b60*/  F2I.S8.NTZ R13, R13 ;  /* 0x0000000d000d7305 */ /* 0x000e300000202100 */
[----:B------:R-:W1:Y:S08]  /*0b70*/  F2I.S8.NTZ R16, R16 ;  /* 0x0000001000107305 */ /* 0x000e700000202100 */
[----:B------:R-:W2:Y:S01]  /*0b80*/  F2I.S8.NTZ R18, R18 ;  /* 0x0000001200127305 */ /* 0x000ea20000202100 */
[----:B0-----:R-:W-:-:S07]  /*0b90*/  LOP3.LUT R8, R8, 0xff, RZ, 0xc0, !PT ;  /* 0x000000ff08087812 */ /* 0x001fce00078ec0ff */
[----:B------:R-:W0:Y:S01]  /*0ba0*/  F2I.S8.NTZ R5, R5 ;  /* 0x0000000500057305 */ /* 0x000e220000202100 */
[----:B-1----:R-:W-:-:S07]  /*0bb0*/  LOP3.LUT R14, R10, 0xff, RZ, 0xc0, !PT ;  /* 0x000000ff0a0e7812 */ /* 0x002fce00078ec0ff */
[----:B------:R-:W1:Y:S08]  /*0bc0*/  F2I.S8.NTZ R6, R6 ;  /* 0x0000000600067305 */ /* 0x000e700000202100 */
[----:B------:R-:W0:Y:S08]  /*0bd0*/  F2I.S8.NTZ R7, R7 ;  /* 0x0000000700077305 */ /* 0x000e300000202100 */
[----:B------:R-:W0:Y:S08]  /*0be0*/  F2I.S8.NTZ R3, R3 ;  /* 0x0000000300037305 */ /* 0x000e300000202100 */
[----:B------:R-:W0:Y:S08]  /*0bf0*/  F2I.S8.NTZ R17, R17 ;  /* 0x0000001100117305 */ /* 0x000e300000202100 */
[----:B------:R-:W0:Y:S01]  /*0c00*/  F2I.S8.NTZ R19, R19 ;  /* 0x0000001300137305 */ /* 0x000e220000202100 */
[----:B--2---:R-:W-:-:S02]  /*0c10*/  PRMT R10, R9, 0x7604, R8 ;  /* 0x00007604090a7816 */ /* 0x004fc40000000008 */
[----:B---3--:R-:W-:Y:S02]  /*0c20*/  PRMT R15, R11, 0x7604, R14 ;  /* 0x000076040b0f7816 */ /* 0x008fe4000000000e */
[----:B----4-:R-:W-:Y:S02]  /*0c30*/  LOP3.LUT R8, R4, 0xff, RZ, 0xc0, !PT ;  /* 0x000000ff04087812 */ /* 0x010fe400078ec0ff */
[----:B------:R-:W-:Y:S02]  /*0c40*/  LOP3.LUT R11, R20, 0xff, RZ, 0xc0, !PT ;  /* 0x000000ff140b7812 */ /* 0x000fe400078ec0ff */
[----:B------:R-:W-:Y:S02]  /*0c50*/  LOP3.LUT R12, R12, 0xff, RZ, 0xc0, !PT ;  /* 0x000000ff0c0c7812 */ /* 0x000fe400078ec0ff */
[----:B------:R-:W-:Y:S02]  /*0c60*/  LOP3.LUT R4, R13, 0xff, RZ, 0xc0, !PT ;  /* 0x000000ff0d047812 */ /* 0x000fe400078ec0ff */
[----:B------:R-:W-:-:S02]  /*0c70*/  LOP3.LUT R16, R16, 0xff, RZ, 0xc0, !PT ;  /* 0x000000ff10107812 */ /* 0x000fc400078ec0ff */
[----:B------:R-:W-:Y:S02]  /*0c80*/  LOP3.LUT R18, R18, 0xff, RZ, 0xc0, !PT ;  /* 0x000000ff12127812 */ /* 0x000fe400078ec0ff */
[----:B0-----:R-:W-:Y:S02]  /*0c90*/  PRMT R9, R5, 0x7604, R8 ;  /* 0x0000760405097816 */ /* 0x001fe40000000008 */
[----:B-1----:R-:W-:Y:S02]  /*0ca0*/  PRMT R6, R6, 0x7604, R11 ;  /* 0x0000760406067816 */ /* 0x002fe4000000000b */
[----:B------:R-:W-:Y:S02]  /*0cb0*/  PRMT R7, R7, 0x7604, R12 ;  /* 0x0000760407077816 */ /* 0x000fe4000000000c */
[----:B------:R-:W-:Y:S01]  /*0cc0*/  PRMT R8, R3, 0x7604, R4 ;  /* 0x0000760403087816 */ /* 0x000fe20000000004 */
[----:B------:R-:W-:Y:S01]  /*0cd0*/  IMAD.MOV.U32 R3, RZ, RZ, 0x10 ;  /* 0x00000010ff037424 */ /* 0x000fe200078e00ff */
[----:B------:R-:W-:-:S02]  /*0ce0*/  PRMT R16, R17, 0x7604, R16 ;  /* 0x0000760411107816 */ /* 0x000fc40000000010 */
[----:B------:R-:W-:Y:S02]  /*0cf0*/  PRMT R19, R19, 0x7604, R18 ;  /* 0x0000760413137816 */ /* 0x000fe40000000012 */
[----:B------:R-:W-:Y:S02]  /*0d00*/  PRMT R6, R6, 0x1054, R9 ;  /* 0x0000105406067816 */ /* 0x000fe40000000009 */
[----:B------:R-:W-:Y:S01]  /*0d10*/  PRMT R7, R8, 0x1054, R7 ;  /* 0x0000105408077816 */ /* 0x000fe20000000007 */
[C---:B------:R-:W-:Y:S01]  /*0d20*/  IMAD.WIDE R8, R2.reuse, R3, UR6 ;  /* 0x0000000602087e25 */ /* 0x040fe2000f8e0203 */
[----:B------:R-:W-:Y:S02]  /*0d30*/  PRMT R4, R19, 0x1054, R16 ;  /* 0x0000105413047816 */ /* 0x000fe40000000010 */
[----:B------:R-:W-:Y:S02]  /*0d40*/  PRMT R5, R15, 0x1054, R10 ;  /* 0x000010540f057816 */ /* 0x000fe4000000000a */
[----:B------:R-:W-:-:S03]  /*0d50*/  IADD3 R2, R2, c[0x0][0x0], RZ ;  /* 0x0000000002027a10 */ /* 0x000fc60007ffe0ff */
[----:B------:R0:W-:Y:S01]  /*0d60*/  STG.E.128 [R8.64], R4 ;  /* 0x0000000408007986 */ /* 0x0001e2000c101d0e */
[----:B------:R-:W-:-:S13]  /*0d70*/  ISETP.GE.AND P0, PT, R2, UR8, PT ;  /* 0x0000000802007c0c */ /* 0x000fda000bf06270 */
[----:B------:R-:W-:Y:S05]  /*0d80*/  @!P0 BRA `(.L_x_237) ;  /* 0xfffffbd000008947 */ /* 0x000fea000383ffff */
[----:B------:R-:W-:Y:S05]  /*0d90*/  EXIT ;  /* 0x000000000000794d */ /* 0x000fea0003800000 */
.L_x_238:
        /* <DEDUP_REMOVED lines=14> */
.L_x_251:


//--------------------- .text._ZN3cub17CUB_300001_SM_8006detail11EmptyKernelIvEEvv --------------------------
	.section	.text._ZN3cub17CUB_300001_SM_8006detail11EmptyKernelIvEEvv,"ax",@progbits
	.sectioninfo	@"SHI_REGISTERS=4"
	.align	128
        .global         _ZN3cub17CUB_300001_SM_8006detail11EmptyKernelIvEEvv
        .type           _ZN3cub17CUB_300001_SM_8006detail11EmptyKernelIvEEvv,@function
        .size           _ZN3cub17CUB_300001_SM_8006detail11EmptyKernelIvEEvv,(.L_x_252 - _ZN3cub17CUB_300001_SM_8006detail11EmptyKernelIvEEvv)
        .other          _ZN3cub17CUB_300001_SM_8006detail11EmptyKernelIvEEvv,@"STO_CUDA_ENTRY STV_DEFAULT"
_ZN3cub17CUB_300001_SM_8006detail11EmptyKernelIvEEvv:
.text._ZN3cub17CUB_300001_SM_8006detail11EmptyKernelIvEEvv:
[----:B------:R-:W-:Y:S02]  /*0000*/  MOV R1, c[0x0][0x28] ;  /* 0x00000a0000017a02 */ /* 0x000fe40000000f00 */
[----:B------:R-:W-:Y:S05]  /*0010*/  EXIT ;  /* 0x000000000000794d */ /* 0x000fea0003800000 */
.L_x_239:
        /* <DEDUP_REMOVED lines=14> */
.L_x_252:


//--------------------- .nv.shared._ZN4vllm36dynamic_scaled_int8_azp_quant_kernelIN3c108BFloat16EfiEEvPKT_PaPT0_PT1_i --------------------------
	.section	.nv.shared._ZN4vllm36dynamic_scaled_int8_azp_quant_kernelIN3c108BFloat16EfiEEvPKT_PaPT0_PT1_i,"aw",@nobits
	.sectionflags	@""
	.align	4
.nv.shared._ZN4vllm36dynamic_scaled_int8_azp_quant_kernelIN3c108BFloat16EfiEEvPKT_PaPT0_PT1_i:
	.zero		88


//--------------------- .nv.global                --------------------------
	.section	.nv.global,"aw",@nobits
.nv.global:
	.type		_ZN46_INTERNAL_cca0ce3b_15_scaled_quant_cu_f2eb58cb6thrust23THRUST_300001_SM_800_NS12placeholders2_5E,@object
	.size		_ZN46_INTERNAL_cca0ce3b_15_scaled_quant_cu_f2eb58cb6thrust23THRUST_300001_SM_800_NS12placeholders2_5E,(_ZN46_INTERNAL_cca0ce3b_15_scaled_quant_cu_f2eb58cb4cuda3std3__45__cpo6cbeginE - _ZN46_INTERNAL_cca0ce3b_15_scaled_quant_cu_f2eb58cb6thrust23THRUST_300001_SM_800_NS12placeholders2_5E)
_ZN46_INTERNAL_cca0ce3b_15_scaled_quant_cu_f2eb58cb6thrust23THRUST_300001_SM_800_NS12placeholders2_5E:
	.zero		1
	.type		_ZN46_INTERNAL_cca0ce3b_15_scaled_quant_cu_f2eb58cb4cuda3std3__45__cpo6cbeginE,@object
	.size		_ZN46_INTERNAL_cca0ce3b_15_scaled_quant_cu_f2eb58cb4cuda3std3__45__cpo6cbeginE,(_ZN46_INTERNAL_cca0ce3b_15_scaled_quant_cu_f2eb58cb4cuda3std6ranges3__45__cpo6cbeginE - _ZN46_INTERNAL_cca0ce3b_15_scaled_quant_cu_f2eb58cb4cuda3std3__45__cpo6cbeginE)
_ZN46_INTERNAL_cca0ce3b_15_scaled_quant_cu_f2eb58cb4cuda3std3__45__cpo6cbeginE:
	.zero		1
	.type		_ZN46_INTERNAL_cca0ce3b_15_scaled_quant_cu_f2eb58cb4cuda3std6ranges3__45__cpo6cbeginE,@object
	.size		_ZN46_INTERNAL_cca0ce3b_15_scaled_quant_cu_f2eb58cb4cuda3std6ranges3__45__cpo6cbeginE,(_ZN46_INTERNAL_cca0ce3b_15_scaled_quant_cu_f2eb58cb4cuda3std3__48in_placeE - _ZN46_INTERNAL_cca0ce3b_15_scaled_quant_cu_f2eb58cb4cuda3std6ranges3__45__cpo6cbeginE)
_ZN46_INTERNAL_cca0ce3b_15_scaled_quant_cu_f2eb58cb4cuda3std6ranges3__45__cpo6cbeginE:
	.zero		1
	.type		_ZN46_INTERNAL_cca0ce3b_15_scaled_quant_cu_f2eb58cb4cuda3std3__48in_placeE,@object
	.size		_ZN46_INTERNAL_cca0ce3b_15_scaled_quant_cu_f2eb58cb4cuda3std3__48in_placeE,(_ZN46_INTERNAL_cca0ce3b_15_scaled_quant_cu_f2eb58cb4cuda3std6ranges3__45__cpo4sizeE - _ZN46_INTERNAL_cca0ce3b_15_scaled_quant_cu_f2eb58cb4cuda3std3__48in_placeE)
_ZN46_INTERNAL_cca0ce3b_15_scaled_quant_cu_f2eb58cb4cuda3std3__48in_placeE:
	.zero		1
	.type		_ZN46_INTERNAL_cca0ce3b_15_scaled_quant_cu_f2eb58cb4cuda3std6ranges3__45__cpo4sizeE,@object
	.size		_ZN46_INTERNAL_cca0ce3b_15_scaled_quant_cu_f2eb58cb4cuda3std6ranges3__45__cpo4sizeE,(_ZN46_INTERNAL_cca0ce3b_15_scaled_quant_cu_f2eb58cb6thrust23THRUST_300001_SM_800_NS12placeholders2_9E - _ZN46_INTERNAL_cca0ce3b_15_scaled_quant_cu_f2eb58cb4cuda3std6ranges3__45__cpo4sizeE)
_ZN46_INTERNAL_cca0ce3b_15_scaled_quant_cu_f2eb58cb4cuda3std6ranges3__45__cpo4sizeE:
	.zero		1
	.type		_ZN46_INTERNAL_cca0ce3b_15_scaled_quant_cu_f2eb58cb6thrust23THRUST_300001_SM_800_NS12placeholders2_9E,@object
	.size		_ZN46_INTERNAL_cca0ce3b_15_scaled_quant_cu_f2eb58cb6thrust23THRUST_300001_SM_800_NS12placeholders2_9E,(_ZN46_INTERNAL_cca0ce3b_15_scaled_quant_cu_f2eb58cb4cuda3std3__45__cpo7crbeginE - _ZN46_INTERNAL_cca0ce3b_15_scaled_quant_cu_f2eb58cb6thrust23THRUST_300001_SM_800_NS12placeholders2_9E)
_ZN46_INTERNAL_cca0ce3b_15_scaled_quant_cu_f2eb58cb6thrust23THRUST_300001_SM_800_NS12placeholders2_9E:
	.zero		1
	.type		_ZN46_INTERNAL_cca0ce3b_15_scaled_quant_cu_f2eb58cb4cuda3std3__45__cpo7crbeginE,@object
	.size		_ZN46_INTERNAL_cca0ce3b_15_scaled_quant_cu_f2eb58cb4cuda3std3__45__cpo7crbeginE,(_ZN46_INTERNAL_cca0ce3b_15_scaled_quant_cu_f2eb58cb4cuda3std6ranges3__45__cpo4nextE - _ZN46_INTERNAL_cca0ce3b_15_scaled_quant_cu_f2eb58cb4cuda3std3__45__cpo7crbeginE)
_ZN46_INTERNAL_cca0ce3b_15_scaled_quant_cu_f2eb58cb4cuda3std3__45__cpo7crbeginE:
	.zero		1
	.type		_ZN46_INTERNAL_cca0ce3b_15_scaled_quant_cu_f2eb58cb4cuda3std6ranges3__45__cpo4nextE,@object
	.size		_ZN46_INTERNAL_cca0ce3b_15_scaled_quant_cu_f2eb58cb4cuda3std6ranges3__45__cpo4nextE,(_ZN46_INTERNAL_cca0ce3b_15_scaled_quant_cu_f2eb58cb4cuda3std6ranges3__45__cpo4swapE - _ZN46_INTERNAL_cca0ce3b_15_scaled_quant_cu_f2eb58cb4cuda3std6ranges3__45__cpo4nextE)
_ZN46_INTERNAL_cca0ce3b_15_scaled_quant_cu_f2eb58cb4cuda3std6ranges3__45__cpo4nextE:
	.zero		1
	.type		_ZN46_INTERNAL_cca0ce3b_15_scaled_quant_cu_f2eb58cb4cuda3std6ranges3__45__cpo4swapE,@object
	.size		_ZN46_INTERNAL_cca0ce3b_15_scaled_quant_cu_f2eb58cb4cuda3std6ranges3__45__cpo4swapE,(_ZN46_INTERNAL_cca0ce3b_15_scaled_quant_cu_f2eb58cb6thrust23THRUST_300001_SM_800_NS12placeholders2_1E - _ZN46_INTERNAL_cca0ce3b_15_scaled_quant_cu_f2eb58cb4cuda3std6ranges3__45__cpo4swapE)
_ZN46_INTERNAL_cca0ce3b_15_scaled_quant_cu_f2eb58cb4cuda3std6ranges3__45__cpo4swapE:
	.zero		1
	.type		_ZN46_INTERNAL_cca0ce3b_15_scaled_quant_cu_f2eb58cb6thrust23THRUST_300001_SM_800_NS12placeholders2_1E,@object
	.size		_ZN46_INTERNAL_cca0ce3b_15_scaled_quant_cu_f2eb58cb6thrust23THRUST_300001_SM_800_NS12placeholders2_1E,(_ZN46_INTERNAL_cca0ce3b_15_scaled_quant_cu_f2eb58cb6thrust23THRUST_300001_SM_800_NS12placeholders2_3E - _ZN46_INTERNAL_cca0ce3b_15_scaled_quant_cu_f2eb58cb6thrust23THRUST_300001_SM_800_NS12placeholders2_1E)
_ZN46_INTERNAL_cca0ce3b_15_scaled_quant_cu_f2eb58cb6thrust23THRUST_300001_SM_800_NS12placeholders2_1E:
	.zero		1
	.type		_ZN46_INTERNAL_cca0ce3b_15_scaled_quant_cu_f2eb58cb6thrust23THRUST_300001_SM_800_NS12placeholders2_3E,@object
	.size		_ZN46_INTERNAL_cca0ce3b_15_scaled_quant_cu_f2eb58cb6thrust23THRUST_300001_SM_800_NS12placeholders2_3E,(_ZN46_INTERNAL_cca0ce3b_15_scaled_quant_cu_f2eb58cb4cuda3std3__45__cpo5beginE - _ZN46_INTERNAL_cca0ce3b_15_scaled_quant_cu_f2eb58cb6thrust23THRUST_300001_SM_800_NS12placeholders2_3E)
_ZN46_INTERNAL_cca0ce3b_15_scaled_quant_cu_f2eb58cb6thrust23THRUST_300001_SM_800_NS12placeholders2_3E:
	.zero		1
	.type		_ZN46_INTERNAL_cca0ce3b_15_scaled_quant_cu_f2eb58cb4cuda3std3__45__cpo5beginE,@object
	.size		_ZN46_INTERNAL_cca0ce3b_15_scaled_quant_cu_f2eb58cb4cuda3std3__45__cpo5beginE,(_ZN46_INTERNAL_cca0ce3b_15_scaled_quant_cu_f2eb58cb4cuda3std6ranges3__45__cpo5beginE - _ZN46_INTERNAL_cca0ce3b_15_scaled_quant_cu_f2eb58cb4cuda3std3__45__cpo5beginE)
_ZN46_INTERNAL_cca0ce3b_15_scaled_quant_cu_f2eb58cb4cuda3std3__45__cpo5beginE:
	.zero		1
	.type		_ZN46_INTERNAL_cca0ce3b_15_scaled_quant_cu_f2eb58cb4cuda3std6ranges3__45__cpo5beginE,@object
	.size		_ZN46_INTERNAL_cca0ce3b_15_scaled_quant_cu_f2eb58cb4cuda3std6ranges3__45__cpo5beginE,(_ZN46_INTERNAL_cca0ce3b_15_scaled_quant_cu_f2eb58cb4cuda3std3__448_GLOBAL__N__cca0ce3b_15_scaled_quant_cu_f2eb58cb6ignoreE - _ZN46_INTERNAL_cca0ce3b_15_scaled_quant_cu_f2eb58cb4cuda3std6ranges3__45__cpo5beginE)
_ZN46_INTERNAL_cca0ce3b_15_scaled_quant_cu_f2eb58cb4cuda3std6ranges3__45__cpo5beginE:
	.zero		1
	.type		_ZN46_INTERNAL_cca0ce3b_15_scaled_quant_cu_f2eb58cb4cuda3std3__448_GLOBAL__N__cca0ce3b_15_scaled_quant_cu_f2eb58cb6ignoreE,@object
	.size		_ZN46_INTERNAL_cca0ce3b_15_scaled_quant_cu_f2eb58cb4cuda3std3__448_GLOBAL__N__cca0ce3b_15_scaled_quant_cu_f2eb58cb6ignoreE,(_ZN46_INTERNAL_cca0ce3b_15_scaled_quant_cu_f2eb58cb4cuda3std6ranges3__45__cpo4dataE - _ZN46_INTERNAL_cca0ce3b_15_scaled_quant_cu_f2eb58cb4cuda3std3__448_GLOBAL__N__cca0ce3b_15_scaled_quant_cu_f2eb58cb6ignoreE)
_ZN46_INTERNAL_cca0ce3b_15_scaled_quant_cu_f2eb58cb4cuda3std3__448_GLOBAL__N__cca0ce3b_15_scaled_quant_cu_f2eb58cb6ignoreE:
	.zero		1
	.type		_ZN46_INTERNAL_cca0ce3b_15_scaled_quant_cu_f2eb58cb4cuda3std6ranges3__45__cpo4dataE,@object
	.size		_ZN46_INTERNAL_cca0ce3b_15_scaled_quant_cu_f2eb58cb4cuda3std6ranges3__45__cpo4dataE,(_ZN46_INTERNAL_cca0ce3b_15_scaled_quant_cu_f2eb58cb6thrust23THRUST_300001_SM_800_NS12placeholders2_7E - _ZN46_INTERNAL_cca0ce3b_15_scaled_quant_cu_f2eb58cb4cuda3std6ranges3__45__cpo4dataE)
_ZN46_INTERNAL_cca0ce3b_15_scaled_quant_cu_f2eb58cb4cuda3std6ranges3__45__cpo4dataE:
	.zero		1
	.type		_ZN46_INTERNAL_cca0ce3b_15_scaled_quant_cu_f2eb58cb6thrust23THRUST_300001_SM_800_NS12placeholders2_7E,@object
	.size		_ZN46_INTERNAL_cca0ce3b_15_scaled_quant_cu_f2eb58cb6thrust23THRUST_300001_SM_800_NS12placeholders2_7E,(_ZN46_INTERNAL_cca0ce3b_15_scaled_quant_cu_f2eb58cb4cuda3std3__45__cpo6rbeginE - _ZN46_INTERNAL_cca0ce3b_15_scaled_quant_cu_f2eb58cb6thrust23THRUST_300001_SM_800_NS12placeholders2_7E)
_ZN46_INTERNAL_cca0ce3b_15_scaled_quant_cu_f2eb58cb6thrust23THRUST_300001_SM_800_NS12placeholders2_7E:
	.zero		1
	.type		_ZN46_INTERNAL_cca0ce3b_15_scaled_quant_cu_f2eb58cb4cuda3std3__45__cpo6rbeginE,@object
	.size		_ZN46_INTERNAL_cca0ce3b_15_scaled_quant_cu_f2eb58cb4cuda3std3__45__cpo6rbeginE,(_ZN46_INTERNAL_cca0ce3b_15_scaled_quant_cu_f2eb58cb4cuda3std6ranges3__45__cpo7advanceE - _ZN46_INTERNAL_cca0ce3b_15_scaled_quant_cu_f2eb58cb4cuda3std3__45__cpo6rbeginE)
_ZN46_INTERNAL_cca0ce3b_15_scaled_quant_cu_f2eb58cb4cuda3std3__45__cpo6rbeginE:
	.zero		1
	.type		_ZN46_INTERNAL_cca0ce3b_15_scaled_quant_cu_f2eb58cb4cuda3std6ranges3__45__cpo7advanceE,@object
	.size		_ZN46_INTERNAL_cca0ce3b_15_scaled_quant_cu_f2eb58cb4cuda3std6ranges3__45__cpo7advanceE,(_ZN46_INTERNAL_cca0ce3b_15_scaled_quant_cu_f2eb58cb4cuda3std3__47nulloptE - _ZN46_INTERNAL_cca0ce3b_15_scaled_quant_cu_f2eb58cb4cuda3std6ranges3__45__cpo7advanceE)
_ZN46_INTERNAL_cca0ce3b_15_scaled_quant_cu_f2eb58cb4cuda3std6ranges3__45__cpo7advanceE:
	.zero		1
	.type		_ZN46_INTERNAL_cca0ce3b_15_scaled_quant_cu_f2eb58cb4cuda3std3__47nulloptE,@object
	.size		_ZN46_INTERNAL_cca0ce3b_15_scaled_quant_cu_f2eb58cb4cuda3std3__47nulloptE,(_ZN46_INTERNAL_cca0ce3b_15_scaled_quant_cu_f2eb58cb4cuda3std6ranges3__45__cpo8distanceE - _ZN46_INTERNAL_cca0ce3b_15_scaled_quant_cu_f2eb58cb4cuda3std3__47nulloptE)
_ZN46_INTERNAL_cca0ce3b_15_scaled_quant_cu_f2eb58cb4cuda3std3__47nulloptE:
	.zero		1
	.type		_ZN46_INTERNAL_cca0ce3b_15_scaled_quant_cu_f2eb58cb4cuda3std6ranges3__45__cpo8distanceE,@object
	.size		_ZN46_INTERNAL_cca0ce3b_15_scaled_quant_cu_f2eb58cb4cuda3std6ranges3__45__cpo8distanceE,(_ZN46_INTERNAL_cca0ce3b_15_scaled_quant_cu_f2eb58cb6thrust23THRUST_300001_SM_800_NS12placeholders2_6E - _ZN46_INTERNAL_cca0ce3b_15_scaled_quant_cu_f2eb58cb4cuda3std6ranges3__45__cpo8distanceE)
_ZN46_INTERNAL_cca0ce3b_15_scaled_quant_cu_f2eb58cb4cuda3std6ranges3__45__cpo8distanceE:
	.zero		1
	.type		_ZN46_INTERNAL_cca0ce3b_15_scaled_quant_cu_f2eb58cb6thrust23THRUST_300001_SM_800_NS12placeholders2_6E,@object
	.size		_ZN46_INTERNAL_cca0ce3b_15_scaled_quant_cu_f2eb58cb6thrust23THRUST_300001_SM_800_NS12placeholders2_6E,(_ZN46_INTERNAL_cca0ce3b_15_scaled_quant_cu_f2eb58cb4cuda3std3__45__cpo4cendE - _ZN46_INTERNAL_cca0ce3b_15_scaled_quant_cu_f2eb58cb6thrust23THRUST_300001_SM_800_NS12placeholders2_6E)
_ZN46_INTERNAL_cca0ce3b_15_scaled_quant_cu_f2eb58cb6thrust23THRUST_300001_SM_800_NS12placeholders2_6E:
	.zero		1
	.type		_ZN46_INTERNAL_cca0ce3b_15_scaled_quant_cu_f2eb58cb4cuda3std3__45__cpo4cendE,@object
	.size		_ZN46_INTERNAL_cca0ce3b_15_scaled_quant_cu_f2eb58cb4cuda3std3__45__cpo4cendE,(_ZN46_INTERNAL_cca0ce3b_15_scaled_quant_cu_f2eb58cb4cuda3std6ranges3__45__cpo4cendE - _ZN46_INTERNAL_cca0ce3b_15_scaled_quant_cu_f2eb58cb4cuda3std3__45__cpo4cendE)
_ZN46_INTERNAL_cca0ce3b_15_scaled_quant_cu_f2eb58cb4cuda3std3__45__cpo4cendE:
	.zero		1
	.type		_ZN46_INTERNAL_cca0ce3b_15_scaled_quant_cu_f2eb58cb4cuda3std6ranges3__45__cpo4cendE,@object
	.size		_ZN46_INTERNAL_cca0ce3b_15_scaled_quant_cu_f2eb58cb4cuda3std6ranges3__45__cpo4cendE,(_ZN46_INTERNAL_cca0ce3b_15_scaled_quant_cu_f2eb58cb4cuda3std3__420unreachable_sentinelE - _ZN46_INTERNAL_cca0ce3b_15_scaled_quant_cu_f2eb58cb4cuda3std6ranges3__45__cpo4cendE)
_ZN46_INTERNAL_cca0ce3b_15_scaled_quant_cu_f2eb58cb4cuda3std6ranges3__45__cpo4cendE:
	.zero		1
	.type		_ZN46_INTERNAL_cca0ce3b_15_scaled_quant_cu_f2eb58cb4cuda3std3__420unreachable_sentinelE,@object
	.size		_ZN46_INTERNAL_cca0ce3b_15_scaled_quant_cu_f2eb58cb4cuda3std3__420unreachable_sentinelE,(_ZN46_INTERNAL_cca0ce3b_15_scaled_quant_cu_f2eb58cb4cuda3std6ranges3__45__cpo5ssizeE - _ZN46_INTERNAL_cca0ce3b_15_scaled_quant_cu_f2eb58cb4cuda3std3__420unreachable_sentinelE)
_ZN46_INTERNAL_cca0ce3b_15_scaled_quant_cu_f2eb58cb4cuda3std3__420unreachable_sentinelE:
	.zero		1
	.type		_ZN46_INTERNAL_cca0ce3b_15_scaled_quant_cu_f2eb58cb4cuda3std6ranges3__45__cpo5ssizeE,@object
	.size		_ZN46_INTERNAL_cca0ce3b_15_scaled_quant_cu_f2eb58cb4cuda3std6ranges3__45__cpo5ssizeE,(_ZN46_INTERNAL_cca0ce3b_15_scaled_quant_cu_f2eb58cb6thrust23THRUST_300001_SM_800_NS12placeholders3_10E - _ZN46_INTERNAL_cca0ce3b_15_scaled_quant_cu_f2eb58cb4cuda3std6ranges3__45__cpo5ssizeE)
_ZN46_INTERNAL_cca0ce3b_15_scaled_quant_cu_f2eb58cb4cuda3std6ranges3__45__cpo5ssizeE:
	.zero		1
	.type		_ZN46_INTERNAL_cca0ce3b_15_scaled_quant_cu_f2eb58cb6thrust23THRUST_300001_SM_800_NS12placeholders3_10E,@object
	.size		_ZN46_INTERNAL_cca0ce3b_15_scaled_quant_cu_f2eb58cb6thrust23THRUST_300001_SM_800_NS12placeholders3_10E,(_ZN46_INTERNAL_cca0ce3b_15_scaled_quant_cu_f2eb58cb4cuda3std3__45__cpo5crendE - _ZN46_INTERNAL_cca0ce3b_15_scaled_quant_cu_f2eb58cb6thrust23THRUST_300001_SM_800_NS12placeholders3_10E)
_ZN46_INTERNAL_cca0ce3b_15_scaled_quant_cu_f2eb58cb6thrust23THRUST_300001_SM_800_NS12placeholders3_10E:
	.zero		1
	.type		_ZN46_INTERNAL_cca0ce3b_15_scaled_quant_cu_f2eb58cb4cuda3std3__45__cpo5crendE,@object
	.size		_ZN46_INTERNAL_cca0ce3b_15_scaled_quant_cu_f2eb58cb4cuda3std3__45__cpo5crendE,(_ZN46_INTERNAL_cca0ce3b_15_scaled_quant_cu_f2eb58cb4cuda3std6ranges3__45__cpo4prevE - _ZN46_INTERNAL_cca0ce3b_15_scaled_quant_cu_f2eb58cb4cuda3std3__45__cpo5crendE)
_ZN46_INTERNAL_cca0ce3b_15_scaled_quant_cu_f2eb58cb4cuda3std3__45__cpo5crendE:
	.zero		1
	.type		_ZN46_INTERNAL_cca0ce3b_15_scaled_quant_cu_f2eb58cb4cuda3std6ranges3__45__cpo4prevE,@object
	.size		_ZN46_INTERNAL_cca0ce3b_15_scaled_quant_cu_f2eb58cb4cuda3std6ranges3__45__cpo4prevE,(_ZN46_INTERNAL_cca0ce3b_15_scaled_quant_cu_f2eb58cb4cuda3std6ranges3__45__cpo9iter_moveE - _ZN46_INTERNAL_cca0ce3b_15_scaled_quant_cu_f2eb58cb4cuda3std6ranges3__45__cpo4prevE)
_ZN46_INTERNAL_cca0ce3b_15_scaled_quant_cu_f2eb58cb4cuda3std6ranges3__45__cpo4prevE:
	.zero		1
	.type		_ZN46_INTERNAL_cca0ce3b_15_scaled_quant_cu_f2eb58cb4cuda3std6ranges3__45__cpo9iter_moveE,@object
	.size		_ZN46_INTERNAL_cca0ce3b_15_scaled_quant_cu_f2eb58cb4cuda3std6ranges3__45__cpo9iter_moveE,(_ZN46_INTERNAL_cca0ce3b_15_scaled_quant_cu_f2eb58cb6thrust23THRUST_300001_SM_800_NS12placeholders2_2E - _ZN46_INTERNAL_cca0ce3b_15_scaled_quant_cu_f2eb58cb4cuda3std6ranges3__45__cpo9iter_moveE)
_ZN46_INTERNAL_cca0ce3b_15_scaled_quant_cu_f2eb58cb4cuda3std6ranges3__45__cpo9iter_moveE:
	.zero		1
	.type		_ZN46_INTERNAL_cca0ce3b_15_scaled_quant_cu_f2eb58cb6thrust23THRUST_300001_SM_800_NS12placeholders2_2E,@object
	.size		_ZN46_INTERNAL_cca0ce3b_15_scaled_quant_cu_f2eb58cb6thrust23THRUST_300001_SM_800_NS12placeholders2_2E,(_ZN46_INTERNAL_cca0ce3b_15_scaled_quant_cu_f2eb58cb6thrust23THRUST_300001_SM_800_NS12placeholders2_4E - _ZN46_INTERNAL_cca0ce3b_15_scaled_quant_cu_f2eb58cb6thrust23THRUST_300001_SM_800_NS12placeholders2_2E)
_ZN46_INTERNAL_cca0ce3b_15_scaled_quant_cu_f2eb58cb6thrust23THRUST_300001_SM_800_NS12placeholders2_2E:
	.zero		1
	.type		_ZN46_INTERNAL_cca0ce3b_15_scaled_quant_cu_f2eb58cb6thrust23THRUST_300001_SM_800_NS12placeholders2_4E,@object
	.size		_ZN46_INTERNAL_cca0ce3b_15_scaled_quant_cu_f2eb58cb6thrust23THRUST_300001_SM_800_NS12placeholders2_4E,(_ZN46_INTERNAL_cca0ce3b_15_scaled_quant_cu_f2eb58cb4cuda3std3__45__cpo3endE - _ZN46_INTERNAL_cca0ce3b_15_scaled_quant_cu_f2eb58cb6thrust23THRUST_300001_SM_800_NS12placeholders2_4E)
_ZN46_INTERNAL_cca0ce3b_15_scaled_quant_cu_f2eb58cb6thrust23THRUST_300001_SM_800_NS12placeholders2_4E:
	.zero		1
	.type		_ZN46_INTERNAL_cca0ce3b_15_scaled_quant_cu_f2eb58cb4cuda3std3__45__cpo3endE,@object
	.size		_ZN46_INTERNAL_cca0ce3b_15_scaled_quant_cu_f2eb58cb4cuda3std3__45__cpo3endE,(_ZN46_INTERNAL_cca0ce3b_15_scaled_quant_cu_f2eb58cb4cuda3std6ranges3__45__cpo3endE - _ZN46_INTERNAL_cca0ce3b_15_scaled_quant_cu_f2eb58cb4cuda3std3__45__cpo3endE)
_ZN46_INTERNAL_cca0ce3b_15_scaled_quant_cu_f2eb58cb4cuda3std3__45__cpo3endE:
	.zero		1
	.type		_ZN46_INTERNAL_cca0ce3b_15_scaled_quant_cu_f2eb58cb4cuda3std6ranges3__45__cpo3endE,@object
	.size		_ZN46_INTERNAL_cca0ce3b_15_scaled_quant_cu_f2eb58cb4cuda3std6ranges3__45__cpo3endE,(_ZN46_INTERNAL_cca0ce3b_15_scaled_quant_cu_f2eb58cb4cuda3std3__419piecewise_constructE - _ZN46_INTERNAL_cca0ce3b_15_scaled_quant_cu_f2eb58cb4cuda3std6ranges3__45__cpo3endE)
_ZN46_INTERNAL_cca0ce3b_15_scaled_quant_cu_f2eb58cb4cuda3std6ranges3__45__cpo3endE:
	.zero		1
	.type		_ZN46_INTERNAL_cca0ce3b_15_scaled_quant_cu_f2eb58cb4cuda3std3__419piecewise_constructE,@object
	.size		_ZN46_INTERNAL_cca0ce3b_15_scaled_quant_cu_f2eb58cb4cuda3std3__419piecewise_constructE,(_ZN46_INTERNAL_cca0ce3b_15_scaled_quant_cu_f2eb58cb4cuda3std6ranges3__45__cpo5cdataE - _ZN46_INTERNAL_cca0ce3b_15_scaled_quant_cu_f2eb58cb4cuda3std3__419piecewise_constructE)
_ZN46_INTERNAL_cca0ce3b_15_scaled_quant_cu_f2eb58cb4cuda3std3__419piecewise_constructE:
	.zero		1
	.type		_ZN46_INTERNAL_cca0ce3b_15_scaled_quant_cu_f2eb58cb4cuda3std6ranges3__45__cpo5cdataE,@object
	.size		_ZN46_INTERNAL_cca0ce3b_15_scaled_quant_cu_f2eb58cb4cuda3std6ranges3__45__cpo5cdataE,(_ZN46_INTERNAL_cca0ce3b_15_scaled_quant_cu_f2eb58cb6thrust23THRUST_300001_SM_800_NS12placeholders2_8E - _ZN46_INTERNAL_cca0ce3b_15_scaled_quant_cu_f2eb58cb4cuda3std6ranges3__45__cpo5cdataE)
_ZN46_INTERNAL_cca0ce3b_15_scaled_quant_cu_f2eb58cb4cuda3std6ranges3__45__cpo5cdataE:
	.zero		1
	.type		_ZN46_INTERNAL_cca0ce3b_15_scaled_quant_cu_f2eb58cb6thrust23THRUST_300001_SM_800_NS12placeholders2_8E,@object
	.size		_ZN46_INTERNAL_cca0ce3b_15_scaled_quant_cu_f2eb58cb6thrust23THRUST_300001_SM_800_NS12placeholders2_8E,(_ZN46_INTERNAL_cca0ce3b_15_scaled_quant_cu_f2eb58cb4cuda3std3__45__cpo4rendE - _ZN46_INTERNAL_cca0ce3b_15_scaled_quant_cu_f2eb58cb6thrust23THRUST_300001_SM_800_NS12placeholders2_8E)
_ZN46_INTERNAL_cca0ce3b_15_scaled_quant_cu_f2eb58cb6thrust23THRUST_300001_SM_800_NS12placeholders2_8E:
	.zero		1
	.type		_ZN46_INTERNAL_cca0ce3b_15_scaled_quant_cu_f2eb58cb4cuda3std3__45__cpo4rendE,@object
	.size		_ZN46_INTERNAL_cca0ce3b_15_scaled_quant_cu_f2eb58cb4cuda3std3__45__cpo4rendE,(_ZN46_INTERNAL_cca0ce3b_15_scaled_quant_cu_f2eb58cb4cuda3std6ranges3__45__cpo9iter_swapE - _ZN46_INTERNAL_cca0ce3b_15_scaled_quant_cu_f2eb58cb4cuda3std3__45__cpo4rendE)
_ZN46_INTERNAL_cca0ce3b_15_scaled_quant_cu_f2eb58cb4cuda3std3__45__cpo4rendE:
	.zero		1
	.type		_ZN46_INTERNAL_cca0ce3b_15_scaled_quant_cu_f2eb58cb4cuda3std6ranges3__45__cpo9iter_swapE,@object
	.size		_ZN46_INTERNAL_cca0ce3b_15_scaled_quant_cu_f2eb58cb4cuda3std6ranges3__45__cpo9iter_swapE,(_ZN46_INTERNAL_cca0ce3b_15_scaled_quant_cu_f2eb58cb4cuda3std3__48unexpectE - _ZN46_INTERNAL_cca0ce3b_15_scaled_quant_cu_f2eb58cb4cuda3std6ranges3__45__cpo9iter_swapE)
_ZN46_INTERNAL_cca0ce3b_15_scaled_quant_cu_f2eb58cb4cuda3std6ranges3__45__cpo9iter_swapE:
	.zero		1
	.type		_ZN46_INTERNAL_cca0ce3b_15_scaled_quant_cu_f2eb58cb4cuda3std3__48unexpectE,@object
	.size		_ZN46_INTERNAL_cca0ce3b_15_scaled_quant_cu_f2eb58cb4cuda3std3__48unexpectE,(_ZN46_INTERNAL_cca0ce3b_15_scaled_quant_cu_f2eb58cb6thrust23THRUST_300001_SM_800_NS6system6detail10sequential3seqE - _ZN46_INTERNAL_cca0ce3b_15_scaled_quant_cu_f2eb58cb4cuda3std3__48unexpectE)
_ZN46_INTERNAL_cca0ce3b_15_scaled_quant_cu_f2eb58cb4cuda3std3__48unexpectE:
	.zero		1
	.type		_ZN46_INTERNAL_cca0ce3b_15_scaled_quant_cu_f2eb58cb6thrust23THRUST_300001_SM_800_NS6system6detail10sequential3seqE,@object
	.size		_ZN46_INTERNAL_cca0ce3b_15_scaled_quant_cu_f2eb58cb6thrust23THRUST_300001_SM_800_NS6system6detail10sequential3seqE,(.L_29 - _ZN46_INTERNAL_cca0ce3b_15_scaled_quant_cu_f2eb58cb6thrust23THRUST_300001_SM_800_NS6system6detail10sequential3seqE)
_ZN46_INTERNAL_cca0ce3b_15_scaled_quant_cu_f2eb58cb6thrust23THRUST_300001_SM_800_NS6system6detail10sequential3seqE:
	.zero		1
.L_29:


//--------------------- .nv.shared._ZN4vllm32dynamic_scaled_int8_quant_kernelIN3c108BFloat16EfEEvPKT_PaPT0_i --------------------------
	.section	.nv.shared._ZN4vllm32dynamic_scaled_int8_quant_kernelIN3c108BFloat16EfEEvPKT_PaPT0_i,"aw",@nobits
	.sectionflags	@""
	.align	4
.nv.shared._ZN4vllm32dynamic_scaled_int8_quant_kernelIN3c108BFloat16EfEEvPKT_PaPT0_i:
	.zero		48


//--------------------- .nv.shared._ZN4vllm36dynamic_scaled_int8_azp_quant_kernelIN3c104HalfEfiEEvPKT_PaPT0_PT1_i --------------------------
	.section	.nv.shared._ZN4vllm36dynamic_scaled_int8_azp_quant_kernelIN3c104HalfEfiEEvPKT_PaPT0_PT1_i,"aw",@nobits
	.sectionflags	@""
	.align	4
.nv.shared._ZN4vllm36dynamic_scaled_int8_azp_quant_kernelIN3c104HalfEfiEEvPKT_PaPT0_PT1_i:
	.zero		88


//--------------------- .nv.shared._ZN4vllm32dynamic_scaled_int8_quant_kernelIN3c104HalfEfEEvPKT_PaPT0_i --------------------------
	.section	.nv.shared._ZN4vllm32dynamic_scaled_int8_quant_kernelIN3c104HalfEfEEvPKT_PaPT0_i,"aw",@nobits
	.sectionflags	@""
	.align	4
.nv.shared._ZN4vllm32dynamic_scaled_int8_quant_kernelIN3c104HalfEfEEvPKT_PaPT0_i:
	.zero		48


//--------------------- .nv.shared._ZN4vllm36dynamic_scaled_int8_azp_quant_kernelIffiEEvPKT_PaPT0_PT1_i --------------------------
	.section	.nv.shared._ZN4vllm36dynamic_scaled_int8_azp_quant_kernelIffiEEvPKT_PaPT0_PT1_i,"aw",@nobits
	.sectionflags	@""
	.align	4
.nv.shared._ZN4vllm36dynamic_scaled_int8_azp_quant_kernelIffiEEvPKT_PaPT0_PT1_i:
	.zero		88


//--------------------- .nv.shared._ZN4vllm32dynamic_scaled_int8_quant_kernelIffEEvPKT_PaPT0_i --------------------------
	.section	.nv.shared._ZN4vllm32dynamic_scaled_int8_quant_kernelIffEEvPKT_PaPT0_i,"aw",@nobits
	.sectionflags	@""
	.align	4
.nv.shared._ZN4vllm32dynamic_scaled_int8_quant_kernelIffEEvPKT_PaPT0_i:
	.zero		48
